	.target	sm_80

	.elftype	@"ET_EXEC"


//--------------------- .note.nv.tkinfo           --------------------------
	.section	.note.nv.tkinfo,"",@"SHT_NOTE"
	.sectionflags	@"SHF_NOTE_NV_TKINFO"
	.tkinfo
        /*0018*/ 	.word	0x00000002
        /*0030*/ 	.string	""
        /*0030*/ 	.string	"ptxas"
        /*0030*/ 	.string	"Cuda compilation tools, release 13.0, V13.0.88"
        /*0030*/ 	.string	"Build cuda_13.0.r13.0/compiler.36424714_0"
        /*0030*/ 	.string	"-arch sm_80 -m 64 "



//--------------------- .note.nv.cuinfo           --------------------------
	.section	.note.nv.cuinfo,"",@"SHT_NOTE"
	.sectionflags	@"SHF_NOTE_NV_CUINFO"
        /*0018*/ 	.short	0x0002
        /*001a*/ 	.short	0x0050
        /*001c*/ 	.short	0x0082
	.zero		2


//--------------------- .nv.info                  --------------------------
	.section	.nv.info,"",@"SHT_CUDA_INFO"
	.align	4


	//----- nvinfo : EIATTR_REGCOUNT
	.align		4
        /*0000*/ 	.byte	0x04, 0x2f
        /*0002*/ 	.short	(.L_31 - .L_30)
	.align		4
.L_30:
        /*0004*/ 	.word	index@(_ZN50_GLOBAL__N__f31458b2_17_RangeFactories_cu_38772b0829elementwise_kernel_with_indexIiZZZN2at6native17linspace_cuda_outERKN3c106ScalarES6_lRNS1_6TensorEENKUlvE_clEvENKUlvE_clEvEUllE_EEvT_T0_PN15function_traitsISD_E11result_typeE)
        /*0008*/ 	.word	0x00000009


	//----- nvinfo : EIATTR_FRAME_SIZE
	.align		4
.L_31:
        /*000c*/ 	.byte	0x04, 0x11
        /*000e*/ 	.short	(.L_33 - .L_32)
	.align		4
.L_32:
        /*0010*/ 	.word	index@(_ZN50_GLOBAL__N__f31458b2_17_RangeFactories_cu_38772b0829elementwise_kernel_with_indexIiZZZN2at6native17linspace_cuda_outERKN3c106ScalarES6_lRNS1_6TensorEENKUlvE_clEvENKUlvE_clEvEUllE_EEvT_T0_PN15function_traitsISD_E11result_typeE)
        /*0014*/ 	.word	0x00000000


	//----- nvinfo : EIATTR_REGCOUNT
	.align		4
.L_33:
        /*0018*/ 	.byte	0x04, 0x2f
        /*001a*/ 	.short	(.L_35 - .L_34)
	.align		4
.L_34:
        /*001c*/ 	.word	index@(_ZN50_GLOBAL__N__f31458b2_17_RangeFactories_cu_38772b0829elementwise_kernel_with_indexIlZZZN2at6native17linspace_cuda_outERKN3c106ScalarES6_lRNS1_6TensorEENKUlvE_clEvENKUlvE_clEvEUllE_EEvT_T0_PN15function_traitsISD_E11result_typeE)
        /*0020*/ 	.word	0x00000008


	//----- nvinfo : EIATTR_FRAME_SIZE
	.align		4
.L_35:
        /*0024*/ 	.byte	0x04, 0x11
        /*0026*/ 	.short	(.L_37 - .L_36)
	.align		4
.L_36:
        /*0028*/ 	.word	index@(_ZN50_GLOBAL__N__f31458b2_17_RangeFactories_cu_38772b0829elementwise_kernel_with_indexIlZZZN2at6native17linspace_cuda_outERKN3c106ScalarES6_lRNS1_6TensorEENKUlvE_clEvENKUlvE_clEvEUllE_EEvT_T0_PN15function_traitsISD_E11result_typeE)
        /*002c*/ 	.word	0x00000000


	//----- nvinfo : EIATTR_REGCOUNT
	.align		4
.L_37:
        /*0030*/ 	.byte	0x04, 0x2f
        /*0032*/ 	.short	(.L_39 - .L_38)
	.align		4
.L_38:
        /*0034*/ 	.word	index@(_ZN50_GLOBAL__N__f31458b2_17_RangeFactories_cu_38772b0829elementwise_kernel_with_indexIiZZZN2at6native17linspace_cuda_outERKN3c106ScalarES6_lRNS1_6TensorEENKUlvE_clEvENKUlvE0_clEvEUllE_EEvT_T0_PN15function_traitsISD_E11result_typeE)
        /*0038*/ 	.word	0x00000009


	//----- nvinfo : EIATTR_FRAME_SIZE
	.align		4
.L_39:
        /*003c*/ 	.byte	0x04, 0x11
        /*003e*/ 	.short	(.L_41 - .L_40)
	.align		4
.L_40:
        /*0040*/ 	.word	index@(_ZN50_GLOBAL__N__f31458b2_17_RangeFactories_cu_38772b0829elementwise_kernel_with_indexIiZZZN2at6native17linspace_cuda_outERKN3c106ScalarES6_lRNS1_6TensorEENKUlvE_clEvENKUlvE0_clEvEUllE_EEvT_T0_PN15function_traitsISD_E11result_typeE)
        /*0044*/ 	.word	0x00000000


	//----- nvinfo : EIATTR_REGCOUNT
	.align		4
.L_41:
        /*0048*/ 	.byte	0x04, 0x2f
        /*004a*/ 	.short	(.L_43 - .L_42)
	.align		4
.L_42:
        /*004c*/ 	.word	index@(_ZN50_GLOBAL__N__f31458b2_17_RangeFactories_cu_38772b0829elementwise_kernel_with_indexIlZZZN2at6native17linspace_cuda_outERKN3c106ScalarES6_lRNS1_6TensorEENKUlvE_clEvENKUlvE0_clEvEUllE_EEvT_T0_PN15function_traitsISD_E11result_typeE)
        /*0050*/ 	.word	0x00000008


	//----- nvinfo : EIATTR_FRAME_SIZE
	.align		4
.L_43:
        /*0054*/ 	.byte	0x04, 0x11
        /*0056*/ 	.short	(.L_45 - .L_44)
	.align		4
.L_44:
        /*0058*/ 	.word	index@(_ZN50_GLOBAL__N__f31458b2_17_RangeFactories_cu_38772b0829elementwise_kernel_with_indexIlZZZN2at6native17linspace_cuda_outERKN3c106ScalarES6_lRNS1_6TensorEENKUlvE_clEvENKUlvE0_clEvEUllE_EEvT_T0_PN15function_traitsISD_E11result_typeE)
        /*005c*/ 	.word	0x00000000


	//----- nvinfo : EIATTR_REGCOUNT
	.align		4
.L_45:
        /*0060*/ 	.byte	0x04, 0x2f
        /*0062*/ 	.short	(.L_47 - .L_46)
	.align		4
.L_46:
        /*0064*/ 	.word	index@(_ZN50_GLOBAL__N__f31458b2_17_RangeFactories_cu_38772b0829elementwise_kernel_with_indexIiZZZN2at6native17linspace_cuda_outERKN3c106ScalarES6_lRNS1_6TensorEENKUlvE_clEvENKUlvE1_clEvEUllE_EEvT_T0_PN15function_traitsISD_E11result_typeE)
        /*0068*/ 	.word	0x0000000a


	//----- nvinfo : EIATTR_FRAME_SIZE
	.align		4
.L_47:
        /*006c*/ 	.byte	0x04, 0x11
        /*006e*/ 	.short	(.L_49 - .L_48)
	.align		4
.L_48:
        /*0070*/ 	.word	index@(_ZN50_GLOBAL__N__f31458b2_17_RangeFactories_cu_38772b0829elementwise_kernel_with_indexIiZZZN2at6native17linspace_cuda_outERKN3c106ScalarES6_lRNS1_6TensorEENKUlvE_clEvENKUlvE1_clEvEUllE_EEvT_T0_PN15function_traitsISD_E11result_typeE)
        /*0074*/ 	.word	0x00000000


	//----- nvinfo : EIATTR_REGCOUNT
	.align		4
.L_49:
        /*0078*/ 	.byte	0x04, 0x2f
        /*007a*/ 	.short	(.L_51 - .L_50)
	.align		4
.L_50:
        /*007c*/ 	.word	index@(_ZN50_GLOBAL__N__f31458b2_17_RangeFactories_cu_38772b0829elementwise_kernel_with_indexIlZZZN2at6native17linspace_cuda_outERKN3c106ScalarES6_lRNS1_6TensorEENKUlvE_clEvENKUlvE1_clEvEUllE_EEvT_T0_PN15function_traitsISD_E11result_typeE)
        /*0080*/ 	.word	0x00000008


	//----- nvinfo : EIATTR_FRAME_SIZE
	.align		4
.L_51:
        /*0084*/ 	.byte	0x04, 0x11
        /*0086*/ 	.short	(.L_53 - .L_52)
	.align		4
.L_52:
        /*0088*/ 	.word	index@(_ZN50_GLOBAL__N__f31458b2_17_RangeFactories_cu_38772b0829elementwise_kernel_with_indexIlZZZN2at6native17linspace_cuda_outERKN3c106ScalarES6_lRNS1_6TensorEENKUlvE_clEvENKUlvE1_clEvEUllE_EEvT_T0_PN15function_traitsISD_E11result_typeE)
        /*008c*/ 	.word	0x00000000


	//----- nvinfo : EIATTR_REGCOUNT
	.align		4
.L_53:
        /*0090*/ 	.byte	0x04, 0x2f
        /*0092*/ 	.short	(.L_55 - .L_54)
	.align		4
.L_54:
        /*0094*/ 	.word	index@(_ZN50_GLOBAL__N__f31458b2_17_RangeFactories_cu_38772b0829elementwise_kernel_with_indexIiZZZN2at6native17linspace_cuda_outERKN3c106ScalarES6_lRNS1_6TensorEENKUlvE_clEvENKUlvE2_clEvEUllE_EEvT_T0_PN15function_traitsISD_E11result_typeE)
        /*0098*/ 	.word	0x0000000a


	//----- nvinfo : EIATTR_FRAME_SIZE
	.align		4
.L_55:
        /*009c*/ 	.byte	0x04, 0x11
        /*009e*/ 	.short	(.L_57 - .L_56)
	.align		4
.L_56:
        /*00a0*/ 	.word	index@(_ZN50_GLOBAL__N__f31458b2_17_RangeFactories_cu_38772b0829elementwise_kernel_with_indexIiZZZN2at6native17linspace_cuda_outERKN3c106ScalarES6_lRNS1_6TensorEENKUlvE_clEvENKUlvE2_clEvEUllE_EEvT_T0_PN15function_traitsISD_E11result_typeE)
        /*00a4*/ 	.word	0x00000000


	//----- nvinfo : EIATTR_REGCOUNT
	.align		4
.L_57:
        /*00a8*/ 	.byte	0x04, 0x2f
        /*00aa*/ 	.short	(.L_59 - .L_58)
	.align		4
.L_58:
        /*00ac*/ 	.word	index@(_ZN50_GLOBAL__N__f31458b2_17_RangeFactories_cu_38772b0829elementwise_kernel_with_indexIlZZZN2at6native17linspace_cuda_outERKN3c106ScalarES6_lRNS1_6TensorEENKUlvE_clEvENKUlvE2_clEvEUllE_EEvT_T0_PN15function_traitsISD_E11result_typeE)
        /*00b0*/ 	.word	0x00000008


	//----- nvinfo : EIATTR_FRAME_SIZE
	.align		4
.L_59:
        /*00b4*/ 	.byte	0x04, 0x11
        /*00b6*/ 	.short	(.L_61 - .L_60)
	.align		4
.L_60:
        /*00b8*/ 	.word	index@(_ZN50_GLOBAL__N__f31458b2_17_RangeFactories_cu_38772b0829elementwise_kernel_with_indexIlZZZN2at6native17linspace_cuda_outERKN3c106ScalarES6_lRNS1_6TensorEENKUlvE_clEvENKUlvE2_clEvEUllE_EEvT_T0_PN15function_traitsISD_E11result_typeE)
        /*00bc*/ 	.word	0x00000000


	//----- nvinfo : EIATTR_REGCOUNT
	.align		4
.L_61:
        /*00c0*/ 	.byte	0x04, 0x2f
        /*00c2*/ 	.short	(.L_63 - .L_62)
	.align		4
.L_62:
        /*00c4*/ 	.word	index@(_ZN50_GLOBAL__N__f31458b2_17_RangeFactories_cu_38772b0829elementwise_kernel_with_indexIiZZZN2at6native17linspace_cuda_outERKN3c106ScalarES6_lRNS1_6TensorEENKUlvE_clEvENKUlvE3_clEvEUllE_EEvT_T0_PN15function_traitsISD_E11result_typeE)
        /*00c8*/ 	.word	0x0000000a


	//----- nvinfo : EIATTR_FRAME_SIZE
	.align		4
.L_63:
        /*00cc*/ 	.byte	0x04, 0x11
        /*00ce*/ 	.short	(.L_65 - .L_64)
	.align		4
.L_64:
        /*00d0*/ 	.word	index@(_ZN50_GLOBAL__N__f31458b2_17_RangeFactories_cu_38772b0829elementwise_kernel_with_indexIiZZZN2at6native17linspace_cuda_outERKN3c106ScalarES6_lRNS1_6TensorEENKUlvE_clEvENKUlvE3_clEvEUllE_EEvT_T0_PN15function_traitsISD_E11result_typeE)
        /*00d4*/ 	.word	0x00000000


	//----- nvinfo : EIATTR_REGCOUNT
	.align		4
.L_65:
        /*00d8*/ 	.byte	0x04, 0x2f
        /*00da*/ 	.short	(.L_67 - .L_66)
	.align		4
.L_66:
        /*00dc*/ 	.word	index@(_ZN50_GLOBAL__N__f31458b2_17_RangeFactories_cu_38772b0829elementwise_kernel_with_indexIlZZZN2at6native17linspace_cuda_outERKN3c106ScalarES6_lRNS1_6TensorEENKUlvE_clEvENKUlvE3_clEvEUllE_EEvT_T0_PN15function_traitsISD_E11result_typeE)
        /*00e0*/ 	.word	0x00000008


	//----- nvinfo : EIATTR_FRAME_SIZE
	.align		4
.L_67:
        /*00e4*/ 	.byte	0x04, 0x11
        /*00e6*/ 	.short	(.L_69 - .L_68)
	.align		4
.L_68:
        /*00e8*/ 	.word	index@(_ZN50_GLOBAL__N__f31458b2_17_RangeFactories_cu_38772b0829elementwise_kernel_with_indexIlZZZN2at6native17linspace_cuda_outERKN3c106ScalarES6_lRNS1_6TensorEENKUlvE_clEvENKUlvE3_clEvEUllE_EEvT_T0_PN15function_traitsISD_E11result_typeE)
        /*00ec*/ 	.word	0x00000000


	//----- nvinfo : EIATTR_REGCOUNT
	.align		4
.L_69:
        /*00f0*/ 	.byte	0x04, 0x2f
        /*00f2*/ 	.short	(.L_71 - .L_70)
	.align		4
.L_70:
        /*00f4*/ 	.word	index@(_ZN50_GLOBAL__N__f31458b2_17_RangeFactories_cu_38772b0829elementwise_kernel_with_indexIiZZZN2at6native17linspace_cuda_outERKN3c106ScalarES6_lRNS1_6TensorEENKUlvE0_clEvENKUlvE_clEvEUllE_EEvT_T0_PN15function_traitsISD_E11result_typeE)
        /*00f8*/ 	.word	0x0000000d


	//----- nvinfo : EIATTR_FRAME_SIZE
	.align		4
.L_71:
        /*00fc*/ 	.byte	0x04, 0x11
        /*00fe*/ 	.short	(.L_73 - .L_72)
	.align		4
.L_72:
        /*0100*/ 	.word	index@(_ZN50_GLOBAL__N__f31458b2_17_RangeFactories_cu_38772b0829elementwise_kernel_with_indexIiZZZN2at6native17linspace_cuda_outERKN3c106ScalarES6_lRNS1_6TensorEENKUlvE0_clEvENKUlvE_clEvEUllE_EEvT_T0_PN15function_traitsISD_E11result_typeE)
        /*0104*/ 	.word	0x00000000


	//----- nvinfo : EIATTR_REGCOUNT
	.align		4
.L_73:
        /*0108*/ 	.byte	0x04, 0x2f
        /*010a*/ 	.short	(.L_75 - .L_74)
	.align		4
.L_74:
        /*010c*/ 	.word	index@(_ZN50_GLOBAL__N__f31458b2_17_RangeFactories_cu_38772b0829elementwise_kernel_with_indexIlZZZN2at6native17linspace_cuda_outERKN3c106ScalarES6_lRNS1_6TensorEENKUlvE0_clEvENKUlvE_clEvEUllE_EEvT_T0_PN15function_traitsISD_E11result_typeE)
        /*0110*/ 	.word	0x0000000c


	//----- nvinfo : EIATTR_FRAME_SIZE
	.align		4
.L_75:
        /*0114*/ 	.byte	0x04, 0x11
        /*0116*/ 	.short	(.L_77 - .L_76)
	.align		4
.L_76:
        /*0118*/ 	.word	index@(_ZN50_GLOBAL__N__f31458b2_17_RangeFactories_cu_38772b0829elementwise_kernel_with_indexIlZZZN2at6native17linspace_cuda_outERKN3c106ScalarES6_lRNS1_6TensorEENKUlvE0_clEvENKUlvE_clEvEUllE_EEvT_T0_PN15function_traitsISD_E11result_typeE)
        /*011c*/ 	.word	0x00000000


	//----- nvinfo : EIATTR_REGCOUNT
	.align		4
.L_77:
        /*0120*/ 	.byte	0x04, 0x2f
        /*0122*/ 	.short	(.L_79 - .L_78)
	.align		4
.L_78:
        /*0124*/ 	.word	index@(_ZN50_GLOBAL__N__f31458b2_17_RangeFactories_cu_38772b0829elementwise_kernel_with_indexIiZZZN2at6native17linspace_cuda_outERKN3c106ScalarES6_lRNS1_6TensorEENKUlvE0_clEvENKUlvE0_clEvEUllE_EEvT_T0_PN15function_traitsISD_E11result_typeE)
        /*0128*/ 	.word	0x0000000c


	//----- nvinfo : EIATTR_FRAME_SIZE
	.align		4
.L_79:
        /*012c*/ 	.byte	0x04, 0x11
        /*012e*/ 	.short	(.L_81 - .L_80)
	.align		4
.L_80:
        /*0130*/ 	.word	index@(_ZN50_GLOBAL__N__f31458b2_17_RangeFactories_cu_38772b0829elementwise_kernel_with_indexIiZZZN2at6native17linspace_cuda_outERKN3c106ScalarES6_lRNS1_6TensorEENKUlvE0_clEvENKUlvE0_clEvEUllE_EEvT_T0_PN15function_traitsISD_E11result_typeE)
        /*0134*/ 	.word	0x00000000


	//----- nvinfo : EIATTR_REGCOUNT
	.align		4
.L_81:
        /*0138*/ 	.byte	0x04, 0x2f
        /*013a*/ 	.short	(.L_83 - .L_82)
	.align		4
.L_82:
        /*013c*/ 	.word	index@(_ZN50_GLOBAL__N__f31458b2_17_RangeFactories_cu_38772b0829elementwise_kernel_with_indexIlZZZN2at6native17linspace_cuda_outERKN3c106ScalarES6_lRNS1_6TensorEENKUlvE0_clEvENKUlvE0_clEvEUllE_EEvT_T0_PN15function_traitsISD_E11result_typeE)
        /*0140*/ 	.word	0x0000000a


	//----- nvinfo : EIATTR_FRAME_SIZE
	.align		4
.L_83:
        /*0144*/ 	.byte	0x04, 0x11
        /*0146*/ 	.short	(.L_85 - .L_84)
	.align		4
.L_84:
        /*0148*/ 	.word	index@(_ZN50_GLOBAL__N__f31458b2_17_RangeFactories_cu_38772b0829elementwise_kernel_with_indexIlZZZN2at6native17linspace_cuda_outERKN3c106ScalarES6_lRNS1_6TensorEENKUlvE0_clEvENKUlvE0_clEvEUllE_EEvT_T0_PN15function_traitsISD_E11result_typeE)
        /*014c*/ 	.word	0x00000000


	//----- nvinfo : EIATTR_REGCOUNT
	.align		4
.L_85:
        /*0150*/ 	.byte	0x04, 0x2f
        /*0152*/ 	.short	(.L_87 - .L_86)
	.align		4
.L_86:
        /*0154*/ 	.word	index@(_ZN50_GLOBAL__N__f31458b2_17_RangeFactories_cu_38772b0829elementwise_kernel_with_indexIiZZZN2at6native17linspace_cuda_outERKN3c106ScalarES6_lRNS1_6TensorEENKUlvE0_clEvENKUlvE1_clEvEUllE_EEvT_T0_PN15function_traitsISD_E11result_typeE)
        /*0158*/ 	.word	0x0000000e


	//----- nvinfo : EIATTR_FRAME_SIZE
	.align		4
.L_87:
        /*015c*/ 	.byte	0x04, 0x11
        /*015e*/ 	.short	(.L_89 - .L_88)
	.align		4
.L_88:
        /*0160*/ 	.word	index@(_ZN50_GLOBAL__N__f31458b2_17_RangeFactories_cu_38772b0829elementwise_kernel_with_indexIiZZZN2at6native17linspace_cuda_outERKN3c106ScalarES6_lRNS1_6TensorEENKUlvE0_clEvENKUlvE1_clEvEUllE_EEvT_T0_PN15function_traitsISD_E11result_typeE)
        /*0164*/ 	.word	0x00000000


	//----- nvinfo : EIATTR_REGCOUNT
	.align		4
.L_89:
        /*0168*/ 	.byte	0x04, 0x2f
        /*016a*/ 	.short	(.L_91 - .L_90)
	.align		4
.L_90:
        /*016c*/ 	.word	index@(_ZN50_GLOBAL__N__f31458b2_17_RangeFactories_cu_38772b0829elementwise_kernel_with_indexIlZZZN2at6native17linspace_cuda_outERKN3c106ScalarES6_lRNS1_6TensorEENKUlvE0_clEvENKUlvE1_clEvEUllE_EEvT_T0_PN15function_traitsISD_E11result_typeE)
        /*0170*/ 	.word	0x0000000c


	//----- nvinfo : EIATTR_FRAME_SIZE
	.align		4
.L_91:
        /*0174*/ 	.byte	0x04, 0x11
        /*0176*/ 	.short	(.L_93 - .L_92)
	.align		4
.L_92:
        /*0178*/ 	.word	index@(_ZN50_GLOBAL__N__f31458b2_17_RangeFactories_cu_38772b0829elementwise_kernel_with_indexIlZZZN2at6native17linspace_cuda_outERKN3c106ScalarES6_lRNS1_6TensorEENKUlvE0_clEvENKUlvE1_clEvEUllE_EEvT_T0_PN15function_traitsISD_E11result_typeE)
        /*017c*/ 	.word	0x00000000


	//----- nvinfo : EIATTR_REGCOUNT
	.align		4
.L_93:
        /*0180*/ 	.byte	0x04, 0x2f
        /*0182*/ 	.short	(.L_95 - .L_94)
	.align		4
.L_94:
        /*0184*/ 	.word	index@(_ZN50_GLOBAL__N__f31458b2_17_RangeFactories_cu_38772b0829elementwise_kernel_with_indexIiZZZN2at6native17linspace_cuda_outERKN3c106ScalarES6_lRNS1_6TensorEENKUlvE0_clEvENKUlvE2_clEvEUllE_EEvT_T0_PN15function_traitsISD_E11result_typeE)
        /*0188*/ 	.word	0x0000000c


	//----- nvinfo : EIATTR_FRAME_SIZE
	.align		4
.L_95:
        /*018c*/ 	.byte	0x04, 0x11
        /*018e*/ 	.short	(.L_97 - .L_96)
	.align		4
.L_96:
        /*0190*/ 	.word	index@(_ZN50_GLOBAL__N__f31458b2_17_RangeFactories_cu_38772b0829elementwise_kernel_with_indexIiZZZN2at6native17linspace_cuda_outERKN3c106ScalarES6_lRNS1_6TensorEENKUlvE0_clEvENKUlvE2_clEvEUllE_EEvT_T0_PN15function_traitsISD_E11result_typeE)
        /*0194*/ 	.word	0x00000000


	//----- nvinfo : EIATTR_REGCOUNT
	.align		4
.L_97:
        /*0198*/ 	.byte	0x04, 0x2f
        /*019a*/ 	.short	(.L_99 - .L_98)
	.align		4
.L_98:
        /*019c*/ 	.word	index@(_ZN50_GLOBAL__N__f31458b2_17_RangeFactories_cu_38772b0829elementwise_kernel_with_indexIlZZZN2at6native17linspace_cuda_outERKN3c106ScalarES6_lRNS1_6TensorEENKUlvE0_clEvENKUlvE2_clEvEUllE_EEvT_T0_PN15function_traitsISD_E11result_typeE)
        /*01a0*/ 	.word	0x0000000a


	//----- nvinfo : EIATTR_FRAME_SIZE
	.align		4
.L_99:
        /*01a4*/ 	.byte	0x04, 0x11
        /*01a6*/ 	.short	(.L_101 - .L_100)
	.align		4
.L_100:
        /*01a8*/ 	.word	index@(_ZN50_GLOBAL__N__f31458b2_17_RangeFactories_cu_38772b0829elementwise_kernel_with_indexIlZZZN2at6native17linspace_cuda_outERKN3c106ScalarES6_lRNS1_6TensorEENKUlvE0_clEvENKUlvE2_clEvEUllE_EEvT_T0_PN15function_traitsISD_E11result_typeE)
        /*01ac*/ 	.word	0x00000000


	//----- nvinfo : EIATTR_REGCOUNT
	.align		4
.L_101:
        /*01b0*/ 	.byte	0x04, 0x2f
        /*01b2*/ 	.short	(.L_103 - .L_102)
	.align		4
.L_102:
        /*01b4*/ 	.word	index@(_ZN50_GLOBAL__N__f31458b2_17_RangeFactories_cu_38772b0829elementwise_kernel_with_indexIiZZZN2at6native17linspace_cuda_outERKN3c106ScalarES6_lRNS1_6TensorEENKUlvE0_clEvENKUlvE3_clEvEUllE_EEvT_T0_PN15function_traitsISD_E11result_typeE)
        /*01b8*/ 	.word	0x0000000a


	//----- nvinfo : EIATTR_FRAME_SIZE
	.align		4
.L_103:
        /*01bc*/ 	.byte	0x04, 0x11
        /*01be*/ 	.short	(.L_105 - .L_104)
	.align		4
.L_104:
        /*01c0*/ 	.word	index@(_ZN50_GLOBAL__N__f31458b2_17_RangeFactories_cu_38772b0829elementwise_kernel_with_indexIiZZZN2at6native17linspace_cuda_outERKN3c106ScalarES6_lRNS1_6TensorEENKUlvE0_clEvENKUlvE3_clEvEUllE_EEvT_T0_PN15function_traitsISD_E11result_typeE)
        /*01c4*/ 	.word	0x00000000


	//----- nvinfo : EIATTR_REGCOUNT
	.align		4
.L_105:
        /*01c8*/ 	.byte	0x04, 0x2f
        /*01ca*/ 	.short	(.L_107 - .L_106)
	.align		4
.L_106:
        /*01cc*/ 	.word	index@(_ZN50_GLOBAL__N__f31458b2_17_RangeFactories_cu_38772b0829elementwise_kernel_with_indexIlZZZN2at6native17linspace_cuda_outERKN3c106ScalarES6_lRNS1_6TensorEENKUlvE0_clEvENKUlvE3_clEvEUllE_EEvT_T0_PN15function_traitsISD_E11result_typeE)
        /*01d0*/ 	.word	0x00000009


	//----- nvinfo : EIATTR_FRAME_SIZE
	.align		4
.L_107:
        /*01d4*/ 	.byte	0x04, 0x11
        /*01d6*/ 	.short	(.L_109 - .L_108)
	.align		4
.L_108:
        /*01d8*/ 	.word	index@(_ZN50_GLOBAL__N__f31458b2_17_RangeFactories_cu_38772b0829elementwise_kernel_with_indexIlZZZN2at6native17linspace_cuda_outERKN3c106ScalarES6_lRNS1_6TensorEENKUlvE0_clEvENKUlvE3_clEvEUllE_EEvT_T0_PN15function_traitsISD_E11result_typeE)
        /*01dc*/ 	.word	0x00000000


	//----- nvinfo : EIATTR_REGCOUNT
	.align		4
.L_109:
        /*01e0*/ 	.byte	0x04, 0x2f
        /*01e2*/ 	.short	(.L_111 - .L_110)
	.align		4
.L_110:
        /*01e4*/ 	.word	index@(_ZN50_GLOBAL__N__f31458b2_17_RangeFactories_cu_38772b0829elementwise_kernel_with_indexIiZZZN2at6native17linspace_cuda_outERKN3c106ScalarES6_lRNS1_6TensorEENKUlvE0_clEvENKUlvE4_clEvEUllE_EEvT_T0_PN15function_traitsISD_E11result_typeE)
        /*01e8*/ 	.word	0x00000008


	//----- nvinfo : EIATTR_FRAME_SIZE
	.align		4
.L_111:
        /*01ec*/ 	.byte	0x04, 0x11
        /*01ee*/ 	.short	(.L_113 - .L_112)
	.align		4
.L_112:
        /*01f0*/ 	.word	index@(_ZN50_GLOBAL__N__f31458b2_17_RangeFactories_cu_38772b0829elementwise_kernel_with_indexIiZZZN2at6native17linspace_cuda_outERKN3c106ScalarES6_lRNS1_6TensorEENKUlvE0_clEvENKUlvE4_clEvEUllE_EEvT_T0_PN15function_traitsISD_E11result_typeE)
        /*01f4*/ 	.word	0x00000000


	//----- nvinfo : EIATTR_REGCOUNT
	.align		4
.L_113:
        /*01f8*/ 	.byte	0x04, 0x2f
        /*01fa*/ 	.short	(.L_115 - .L_114)
	.align		4
.L_114:
        /*01fc*/ 	.word	index@(_ZN50_GLOBAL__N__f31458b2_17_RangeFactories_cu_38772b0829elementwise_kernel_with_indexIlZZZN2at6native17linspace_cuda_outERKN3c106ScalarES6_lRNS1_6TensorEENKUlvE0_clEvENKUlvE4_clEvEUllE_EEvT_T0_PN15function_traitsISD_E11result_typeE)
        /*0200*/ 	.word	0x00000007


	//----- nvinfo : EIATTR_FRAME_SIZE
	.align		4
.L_115:
        /*0204*/ 	.byte	0x04, 0x11
        /*0206*/ 	.short	(.L_117 - .L_116)
	.align		4
.L_116:
        /*0208*/ 	.word	index@(_ZN50_GLOBAL__N__f31458b2_17_RangeFactories_cu_38772b0829elementwise_kernel_with_indexIlZZZN2at6native17linspace_cuda_outERKN3c106ScalarES6_lRNS1_6TensorEENKUlvE0_clEvENKUlvE4_clEvEUllE_EEvT_T0_PN15function_traitsISD_E11result_typeE)
        /*020c*/ 	.word	0x00000000


	//----- nvinfo : EIATTR_REGCOUNT
	.align		4
.L_117:
        /*0210*/ 	.byte	0x04, 0x2f
        /*0212*/ 	.short	(.L_119 - .L_118)
	.align		4
.L_118:
        /*0214*/ 	.word	index@(_ZN50_GLOBAL__N__f31458b2_17_RangeFactories_cu_38772b0829elementwise_kernel_with_indexIiZZZN2at6native17logspace_cuda_outERKN3c106ScalarES6_ldRNS1_6TensorEENKUlvE_clEvENKUlvE_clEvEUllE_EEvT_T0_PN15function_traitsISD_E11result_typeE)
        /*0218*/ 	.word	0x00000009


	//----- nvinfo : EIATTR_FRAME_SIZE
	.align		4
.L_119:
        /*021c*/ 	.byte	0x04, 0x11
        /*021e*/ 	.short	(.L_121 - .L_120)
	.align		4
.L_120:
        /*0220*/ 	.word	index@(_ZN50_GLOBAL__N__f31458b2_17_RangeFactories_cu_38772b0829elementwise_kernel_with_indexIiZZZN2at6native17logspace_cuda_outERKN3c106ScalarES6_ldRNS1_6TensorEENKUlvE_clEvENKUlvE_clEvEUllE_EEvT_T0_PN15function_traitsISD_E11result_typeE)
        /*0224*/ 	.word	0x00000000


	//----- nvinfo : EIATTR_REGCOUNT
	.align		4
.L_121:
        /*0228*/ 	.byte	0x04, 0x2f
        /*022a*/ 	.short	(.L_123 - .L_122)
	.align		4
.L_122:
        /*022c*/ 	.word	index@(_ZN50_GLOBAL__N__f31458b2_17_RangeFactories_cu_38772b0829elementwise_kernel_with_indexIlZZZN2at6native17logspace_cuda_outERKN3c106ScalarES6_ldRNS1_6TensorEENKUlvE_clEvENKUlvE_clEvEUllE_EEvT_T0_PN15function_traitsISD_E11result_typeE)
        /*0230*/ 	.word	0x00000008


	//----- nvinfo : EIATTR_FRAME_SIZE
	.align		4
.L_123:
        /*0234*/ 	.byte	0x04, 0x11
        /*0236*/ 	.short	(.L_125 - .L_124)
	.align		4
.L_124:
        /*0238*/ 	.word	index@(_ZN50_GLOBAL__N__f31458b2_17_RangeFactories_cu_38772b0829elementwise_kernel_with_indexIlZZZN2at6native17logspace_cuda_outERKN3c106ScalarES6_ldRNS1_6TensorEENKUlvE_clEvENKUlvE_clEvEUllE_EEvT_T0_PN15function_traitsISD_E11result_typeE)
        /*023c*/ 	.word	0x00000000


	//----- nvinfo : EIATTR_REGCOUNT
	.align		4
.L_125:
        /*0240*/ 	.byte	0x04, 0x2f
        /*0242*/ 	.short	(.L_127 - .L_126)
	.align		4
.L_126:
        /*0244*/ 	.word	index@(_ZN50_GLOBAL__N__f31458b2_17_RangeFactories_cu_38772b0829elementwise_kernel_with_indexIiZZZN2at6native17logspace_cuda_outERKN3c106ScalarES6_ldRNS1_6TensorEENKUlvE_clEvENKUlvE0_clEvEUllE_EEvT_T0_PN15function_traitsISD_E11result_typeE)
        /*0248*/ 	.word	0x00000009


	//----- nvinfo : EIATTR_FRAME_SIZE
	.align		4
.L_127:
        /*024c*/ 	.byte	0x04, 0x11
        /*024e*/ 	.short	(.L_129 - .L_128)
	.align		4
.L_128:
        /*0250*/ 	.word	index@(_ZN50_GLOBAL__N__f31458b2_17_RangeFactories_cu_38772b0829elementwise_kernel_with_indexIiZZZN2at6native17logspace_cuda_outERKN3c106ScalarES6_ldRNS1_6TensorEENKUlvE_clEvENKUlvE0_clEvEUllE_EEvT_T0_PN15function_traitsISD_E11result_typeE)
        /*0254*/ 	.word	0x00000000


	//----- nvinfo : EIATTR_REGCOUNT
	.align		4
.L_129:
        /*0258*/ 	.byte	0x04, 0x2f
        /*025a*/ 	.short	(.L_131 - .L_130)
	.align		4
.L_130:
        /*025c*/ 	.word	index@(_ZN50_GLOBAL__N__f31458b2_17_RangeFactories_cu_38772b0829elementwise_kernel_with_indexIlZZZN2at6native17logspace_cuda_outERKN3c106ScalarES6_ldRNS1_6TensorEENKUlvE_clEvENKUlvE0_clEvEUllE_EEvT_T0_PN15function_traitsISD_E11result_typeE)
        /*0260*/ 	.word	0x00000008


	//----- nvinfo : EIATTR_FRAME_SIZE
	.align		4
.L_131:
        /*0264*/ 	.byte	0x04, 0x11
        /*0266*/ 	.short	(.L_133 - .L_132)
	.align		4
.L_132:
        /*0268*/ 	.word	index@(_ZN50_GLOBAL__N__f31458b2_17_RangeFactories_cu_38772b0829elementwise_kernel_with_indexIlZZZN2at6native17logspace_cuda_outERKN3c106ScalarES6_ldRNS1_6TensorEENKUlvE_clEvENKUlvE0_clEvEUllE_EEvT_T0_PN15function_traitsISD_E11result_typeE)
        /*026c*/ 	.word	0x00000000


	//----- nvinfo : EIATTR_REGCOUNT
	.align		4
.L_133:
        /*0270*/ 	.byte	0x04, 0x2f
        /*0272*/ 	.short	(.L_135 - .L_134)
	.align		4
.L_134:
        /*0274*/ 	.word	index@(_ZN50_GLOBAL__N__f31458b2_17_RangeFactories_cu_38772b0829elementwise_kernel_with_indexIiZZZN2at6native17logspace_cuda_outERKN3c106ScalarES6_ldRNS1_6TensorEENKUlvE_clEvENKUlvE1_clEvEUllE_EEvT_T0_PN15function_traitsISD_E11result_typeE)
        /*0278*/ 	.word	0x0000000a


	//----- nvinfo : EIATTR_FRAME_SIZE
	.align		4
.L_135:
        /*027c*/ 	.byte	0x04, 0x11
        /*027e*/ 	.short	(.L_137 - .L_136)
	.align		4
.L_136:
        /*0280*/ 	.word	index@(_ZN50_GLOBAL__N__f31458b2_17_RangeFactories_cu_38772b0829elementwise_kernel_with_indexIiZZZN2at6native17logspace_cuda_outERKN3c106ScalarES6_ldRNS1_6TensorEENKUlvE_clEvENKUlvE1_clEvEUllE_EEvT_T0_PN15function_traitsISD_E11result_typeE)
        /*0284*/ 	.word	0x00000000


	//----- nvinfo : EIATTR_REGCOUNT
	.align		4
.L_137:
        /*0288*/ 	.byte	0x04, 0x2f
        /*028a*/ 	.short	(.L_139 - .L_138)
	.align		4
.L_138:
        /*028c*/ 	.word	index@(_ZN50_GLOBAL__N__f31458b2_17_RangeFactories_cu_38772b0829elementwise_kernel_with_indexIlZZZN2at6native17logspace_cuda_outERKN3c106ScalarES6_ldRNS1_6TensorEENKUlvE_clEvENKUlvE1_clEvEUllE_EEvT_T0_PN15function_traitsISD_E11result_typeE)
        /*0290*/ 	.word	0x00000008


	//----- nvinfo : EIATTR_FRAME_SIZE
	.align		4
.L_139:
        /*0294*/ 	.byte	0x04, 0x11
        /*0296*/ 	.short	(.L_141 - .L_140)
	.align		4
.L_140:
        /*0298*/ 	.word	index@(_ZN50_GLOBAL__N__f31458b2_17_RangeFactories_cu_38772b0829elementwise_kernel_with_indexIlZZZN2at6native17logspace_cuda_outERKN3c106ScalarES6_ldRNS1_6TensorEENKUlvE_clEvENKUlvE1_clEvEUllE_EEvT_T0_PN15function_traitsISD_E11result_typeE)
        /*029c*/ 	.word	0x00000000


	//----- nvinfo : EIATTR_REGCOUNT
	.align		4
.L_141:
        /*02a0*/ 	.byte	0x04, 0x2f
        /*02a2*/ 	.short	(.L_143 - .L_142)
	.align		4
.L_142:
        /*02a4*/ 	.word	index@(_ZN50_GLOBAL__N__f31458b2_17_RangeFactories_cu_38772b0829elementwise_kernel_with_indexIiZZZN2at6native17logspace_cuda_outERKN3c106ScalarES6_ldRNS1_6TensorEENKUlvE_clEvENKUlvE2_clEvEUllE_EEvT_T0_PN15function_traitsISD_E11result_typeE)
        /*02a8*/ 	.word	0x00000009


	//----- nvinfo : EIATTR_FRAME_SIZE
	.align		4
.L_143:
        /*02ac*/ 	.byte	0x04, 0x11
        /*02ae*/ 	.short	(.L_145 - .L_144)
	.align		4
.L_144:
        /*02b0*/ 	.word	index@(_ZN50_GLOBAL__N__f31458b2_17_RangeFactories_cu_38772b0829elementwise_kernel_with_indexIiZZZN2at6native17logspace_cuda_outERKN3c106ScalarES6_ldRNS1_6TensorEENKUlvE_clEvENKUlvE2_clEvEUllE_EEvT_T0_PN15function_traitsISD_E11result_typeE)
        /*02b4*/ 	.word	0x00000000


	//----- nvinfo : EIATTR_REGCOUNT
	.align		4
.L_145:
        /*02b8*/ 	.byte	0x04, 0x2f
        /*02ba*/ 	.short	(.L_147 - .L_146)
	.align		4
.L_146:
        /*02bc*/ 	.word	index@(_ZN50_GLOBAL__N__f31458b2_17_RangeFactories_cu_38772b0829elementwise_kernel_with_indexIlZZZN2at6native17logspace_cuda_outERKN3c106ScalarES6_ldRNS1_6TensorEENKUlvE_clEvENKUlvE2_clEvEUllE_EEvT_T0_PN15function_traitsISD_E11result_typeE)
        /*02c0*/ 	.word	0x00000009


	//----- nvinfo : EIATTR_FRAME_SIZE
	.align		4
.L_147:
        /*02c4*/ 	.byte	0x04, 0x11
        /*02c6*/ 	.short	(.L_149 - .L_148)
	.align		4
.L_148:
        /*02c8*/ 	.word	index@(_ZN50_GLOBAL__N__f31458b2_17_RangeFactories_cu_38772b0829elementwise_kernel_with_indexIlZZZN2at6native17logspace_cuda_outERKN3c106ScalarES6_ldRNS1_6TensorEENKUlvE_clEvENKUlvE2_clEvEUllE_EEvT_T0_PN15function_traitsISD_E11result_typeE)
        /*02cc*/ 	.word	0x00000000


	//----- nvinfo : EIATTR_REGCOUNT
	.align		4
.L_149:
        /*02d0*/ 	.byte	0x04, 0x2f
        /*02d2*/ 	.short	(.L_151 - .L_150)
	.align		4
.L_150:
        /*02d4*/ 	.word	index@(_ZN50_GLOBAL__N__f31458b2_17_RangeFactories_cu_38772b0829elementwise_kernel_with_indexIiZZZN2at6native17logspace_cuda_outERKN3c106ScalarES6_ldRNS1_6TensorEENKUlvE_clEvENKUlvE3_clEvEUllE_EEvT_T0_PN15function_traitsISD_E11result_typeE)
        /*02d8*/ 	.word	0x0000000a


	//----- nvinfo : EIATTR_FRAME_SIZE
	.align		4
.L_151:
        /*02dc*/ 	.byte	0x04, 0x11
        /*02de*/ 	.short	(.L_153 - .L_152)
	.align		4
.L_152:
        /*02e0*/ 	.word	index@(_ZN50_GLOBAL__N__f31458b2_17_RangeFactories_cu_38772b0829elementwise_kernel_with_indexIiZZZN2at6native17logspace_cuda_outERKN3c106ScalarES6_ldRNS1_6TensorEENKUlvE_clEvENKUlvE3_clEvEUllE_EEvT_T0_PN15function_traitsISD_E11result_typeE)
        /*02e4*/ 	.word	0x00000000


	//----- nvinfo : EIATTR_REGCOUNT
	.align		4
.L_153:
        /*02e8*/ 	.byte	0x04, 0x2f
        /*02ea*/ 	.short	(.L_155 - .L_154)
	.align		4
.L_154:
        /*02ec*/ 	.word	index@(_ZN50_GLOBAL__N__f31458b2_17_RangeFactories_cu_38772b0829elementwise_kernel_with_indexIlZZZN2at6native17logspace_cuda_outERKN3c106ScalarES6_ldRNS1_6TensorEENKUlvE_clEvENKUlvE3_clEvEUllE_EEvT_T0_PN15function_traitsISD_E11result_typeE)
        /*02f0*/ 	.word	0x00000008


	//----- nvinfo : EIATTR_FRAME_SIZE
	.align		4
.L_155:
        /*02f4*/ 	.byte	0x04, 0x11
        /*02f6*/ 	.short	(.L_157 - .L_156)
	.align		4
.L_156:
        /*02f8*/ 	.word	index@(_ZN50_GLOBAL__N__f31458b2_17_RangeFactories_cu_38772b0829elementwise_kernel_with_indexIlZZZN2at6native17logspace_cuda_outERKN3c106ScalarES6_ldRNS1_6TensorEENKUlvE_clEvENKUlvE3_clEvEUllE_EEvT_T0_PN15function_traitsISD_E11result_typeE)
        /*02fc*/ 	.word	0x00000000


	//----- nvinfo : EIATTR_REGCOUNT
	.align		4
.L_157:
        /*0300*/ 	.byte	0x04, 0x2f
        /*0302*/ 	.short	(.L_159 - .L_158)
	.align		4
.L_158:
        /*0304*/ 	.word	index@(_ZN50_GLOBAL__N__f31458b2_17_RangeFactories_cu_38772b0829elementwise_kernel_with_indexIiZZZN2at6native17logspace_cuda_outERKN3c106ScalarES6_ldRNS1_6TensorEENKUlvE0_clEvENKUlvE_clEvEUllE_EEvT_T0_PN15function_traitsISD_E11result_typeE)
        /*0308*/ 	.word	0x0000001d


	//----- nvinfo : EIATTR_FRAME_SIZE
	.align		4
.L_159:
        /*030c*/ 	.byte	0x04, 0x11
        /*030e*/ 	.short	(.L_161 - .L_160)
	.align		4
.L_160:
        /*0310*/ 	.word	index@($_ZN50_GLOBAL__N__f31458b2_17_RangeFactories_cu_38772b0829elementwise_kernel_with_indexIiZZZN2at6native17logspace_cuda_outERKN3c106ScalarES6_ldRNS1_6TensorEENKUlvE0_clEvENKUlvE_clEvEUllE_EEvT_T0_PN15function_traitsISD_E11result_typeE$__internal_accurate_pow)
        /*0314*/ 	.word	0x00000000


	//----- nvinfo : EIATTR_FRAME_SIZE
	.align		4
.L_161:
        /*0318*/ 	.byte	0x04, 0x11
        /*031a*/ 	.short	(.L_163 - .L_162)
	.align		4
.L_162:
        /*031c*/ 	.word	index@(_ZN50_GLOBAL__N__f31458b2_17_RangeFactories_cu_38772b0829elementwise_kernel_with_indexIiZZZN2at6native17logspace_cuda_outERKN3c106ScalarES6_ldRNS1_6TensorEENKUlvE0_clEvENKUlvE_clEvEUllE_EEvT_T0_PN15function_traitsISD_E11result_typeE)
        /*0320*/ 	.word	0x00000000


	//----- nvinfo : EIATTR_REGCOUNT
	.align		4
.L_163:
        /*0324*/ 	.byte	0x04, 0x2f
        /*0326*/ 	.short	(.L_165 - .L_164)
	.align		4
.L_164:
        /*0328*/ 	.word	index@(_ZN50_GLOBAL__N__f31458b2_17_RangeFactories_cu_38772b0829elementwise_kernel_with_indexIlZZZN2at6native17logspace_cuda_outERKN3c106ScalarES6_ldRNS1_6TensorEENKUlvE0_clEvENKUlvE_clEvEUllE_EEvT_T0_PN15function_traitsISD_E11result_typeE)
        /*032c*/ 	.word	0x00000020


	//----- nvinfo : EIATTR_FRAME_SIZE
	.align		4
.L_165:
        /*0330*/ 	.byte	0x04, 0x11
        /*0332*/ 	.short	(.L_167 - .L_166)
	.align		4
.L_166:
        /*0334*/ 	.word	index@($_ZN50_GLOBAL__N__f31458b2_17_RangeFactories_cu_38772b0829elementwise_kernel_with_indexIlZZZN2at6native17logspace_cuda_outERKN3c106ScalarES6_ldRNS1_6TensorEENKUlvE0_clEvENKUlvE_clEvEUllE_EEvT_T0_PN15function_traitsISD_E11result_typeE$__internal_accurate_pow)
        /*0338*/ 	.word	0x00000000


	//----- nvinfo : EIATTR_FRAME_SIZE
	.align		4
.L_167:
        /*033c*/ 	.byte	0x04, 0x11
        /*033e*/ 	.short	(.L_169 - .L_168)
	.align		4
.L_168:
        /*0340*/ 	.word	index@(_ZN50_GLOBAL__N__f31458b2_17_RangeFactories_cu_38772b0829elementwise_kernel_with_indexIlZZZN2at6native17logspace_cuda_outERKN3c106ScalarES6_ldRNS1_6TensorEENKUlvE0_clEvENKUlvE_clEvEUllE_EEvT_T0_PN15function_traitsISD_E11result_typeE)
        /*0344*/ 	.word	0x00000000


	//----- nvinfo : EIATTR_REGCOUNT
	.align		4
.L_169:
        /*0348*/ 	.byte	0x04, 0x2f
        /*034a*/ 	.short	(.L_171 - .L_170)
	.align		4
.L_170:
        /*034c*/ 	.word	index@(_ZN50_GLOBAL__N__f31458b2_17_RangeFactories_cu_38772b0829elementwise_kernel_with_indexIiZZZN2at6native17logspace_cuda_outERKN3c106ScalarES6_ldRNS1_6TensorEENKUlvE0_clEvENKUlvE0_clEvEUllE_EEvT_T0_PN15function_traitsISD_E11result_typeE)
        /*0350*/ 	.word	0x0000000a


	//----- nvinfo : EIATTR_FRAME_SIZE
	.align		4
.L_171:
        /*0354*/ 	.byte	0x04, 0x11
        /*0356*/ 	.short	(.L_173 - .L_172)
	.align		4
.L_172:
        /*0358*/ 	.word	index@(_ZN50_GLOBAL__N__f31458b2_17_RangeFactories_cu_38772b0829elementwise_kernel_with_indexIiZZZN2at6native17logspace_cuda_outERKN3c106ScalarES6_ldRNS1_6TensorEENKUlvE0_clEvENKUlvE0_clEvEUllE_EEvT_T0_PN15function_traitsISD_E11result_typeE)
        /*035c*/ 	.word	0x00000000


	//----- nvinfo : EIATTR_REGCOUNT
	.align		4
.L_173:
        /*0360*/ 	.byte	0x04, 0x2f
        /*0362*/ 	.short	(.L_175 - .L_174)
	.align		4
.L_174:
        /*0364*/ 	.word	index@(_ZN50_GLOBAL__N__f31458b2_17_RangeFactories_cu_38772b0829elementwise_kernel_with_indexIlZZZN2at6native17logspace_cuda_outERKN3c106ScalarES6_ldRNS1_6TensorEENKUlvE0_clEvENKUlvE0_clEvEUllE_EEvT_T0_PN15function_traitsISD_E11result_typeE)
        /*0368*/ 	.word	0x0000000a


	//----- nvinfo : EIATTR_FRAME_SIZE
	.align		4
.L_175:
        /*036c*/ 	.byte	0x04, 0x11
        /*036e*/ 	.short	(.L_177 - .L_176)
	.align		4
.L_176:
        /*0370*/ 	.word	index@(_ZN50_GLOBAL__N__f31458b2_17_RangeFactories_cu_38772b0829elementwise_kernel_with_indexIlZZZN2at6native17logspace_cuda_outERKN3c106ScalarES6_ldRNS1_6TensorEENKUlvE0_clEvENKUlvE0_clEvEUllE_EEvT_T0_PN15function_traitsISD_E11result_typeE)
        /*0374*/ 	.word	0x00000000


	//----- nvinfo : EIATTR_REGCOUNT
	.align		4
.L_177:
        /*0378*/ 	.byte	0x04, 0x2f
        /*037a*/ 	.short	(.L_179 - .L_178)
	.align		4
.L_178:
        /*037c*/ 	.word	index@(_ZN50_GLOBAL__N__f31458b2_17_RangeFactories_cu_38772b0829elementwise_kernel_with_indexIiZZZN2at6native17logspace_cuda_outERKN3c106ScalarES6_ldRNS1_6TensorEENKUlvE0_clEvENKUlvE1_clEvEUllE_EEvT_T0_PN15function_traitsISD_E11result_typeE)
        /*0380*/ 	.word	0x0000002a


	//----- nvinfo : EIATTR_FRAME_SIZE
	.align		4
.L_179:
        /*0384*/ 	.byte	0x04, 0x11
        /*0386*/ 	.short	(.L_181 - .L_180)
	.align		4
.L_180:
        /*0388*/ 	.word	index@($_ZN50_GLOBAL__N__f31458b2_17_RangeFactories_cu_38772b0829elementwise_kernel_with_indexIiZZZN2at6native17logspace_cuda_outERKN3c106ScalarES6_ldRNS1_6TensorEENKUlvE0_clEvENKUlvE1_clEvEUllE_EEvT_T0_PN15function_traitsISD_E11result_typeE$__internal_trig_reduction_slowpathd)
        /*038c*/ 	.word	0x00000000


	//----- nvinfo : EIATTR_FRAME_SIZE
	.align		4
.L_181:
        /*0390*/ 	.byte	0x04, 0x11
        /*0392*/ 	.short	(.L_183 - .L_182)
	.align		4
.L_182:
        /*0394*/ 	.word	index@($__internal_3_$__cuda_sm20_div_rn_f64_full)
        /*0398*/ 	.word	0x00000000


	//----- nvinfo : EIATTR_FRAME_SIZE
	.align		4
.L_183:
        /*039c*/ 	.byte	0x04, 0x11
        /*039e*/ 	.short	(.L_185 - .L_184)
	.align		4
.L_184:
        /*03a0*/ 	.word	index@(_ZN50_GLOBAL__N__f31458b2_17_RangeFactories_cu_38772b0829elementwise_kernel_with_indexIiZZZN2at6native17logspace_cuda_outERKN3c106ScalarES6_ldRNS1_6TensorEENKUlvE0_clEvENKUlvE1_clEvEUllE_EEvT_T0_PN15function_traitsISD_E11result_typeE)
        /*03a4*/ 	.word	0x00000028


	//----- nvinfo : EIATTR_REGCOUNT
	.align		4
.L_185:
        /*03a8*/ 	.byte	0x04, 0x2f
        /*03aa*/ 	.short	(.L_187 - .L_186)
	.align		4
.L_186:
        /*03ac*/ 	.word	index@(_ZN50_GLOBAL__N__f31458b2_17_RangeFactories_cu_38772b0829elementwise_kernel_with_indexIlZZZN2at6native17logspace_cuda_outERKN3c106ScalarES6_ldRNS1_6TensorEENKUlvE0_clEvENKUlvE1_clEvEUllE_EEvT_T0_PN15function_traitsISD_E11result_typeE)
        /*03b0*/ 	.word	0x0000002a


	//----- nvinfo : EIATTR_FRAME_SIZE
	.align		4
.L_187:
        /*03b4*/ 	.byte	0x04, 0x11
        /*03b6*/ 	.short	(.L_189 - .L_188)
	.align		4
.L_188:
        /*03b8*/ 	.word	index@($_ZN50_GLOBAL__N__f31458b2_17_RangeFactories_cu_38772b0829elementwise_kernel_with_indexIlZZZN2at6native17logspace_cuda_outERKN3c106ScalarES6_ldRNS1_6TensorEENKUlvE0_clEvENKUlvE1_clEvEUllE_EEvT_T0_PN15function_traitsISD_E11result_typeE$__internal_trig_reduction_slowpathd)
        /*03bc*/ 	.word	0x00000000


	//----- nvinfo : EIATTR_FRAME_SIZE
	.align		4
.L_189:
        /*03c0*/ 	.byte	0x04, 0x11
        /*03c2*/ 	.short	(.L_191 - .L_190)
	.align		4
.L_190:
        /*03c4*/ 	.word	index@($__internal_2_$__cuda_sm20_div_rn_f64_full)
        /*03c8*/ 	.word	0x00000000


	//----- nvinfo : EIATTR_FRAME_SIZE
	.align		4
.L_191:
        /*03cc*/ 	.byte	0x04, 0x11
        /*03ce*/ 	.short	(.L_193 - .L_192)
	.align		4
.L_192:
        /*03d0*/ 	.word	index@(_ZN50_GLOBAL__N__f31458b2_17_RangeFactories_cu_38772b0829elementwise_kernel_with_indexIlZZZN2at6native17logspace_cuda_outERKN3c106ScalarES6_ldRNS1_6TensorEENKUlvE0_clEvENKUlvE1_clEvEUllE_EEvT_T0_PN15function_traitsISD_E11result_typeE)
        /*03d4*/ 	.word	0x00000028


	//----- nvinfo : EIATTR_REGCOUNT
	.align		4
.L_193:
        /*03d8*/ 	.byte	0x04, 0x2f
        /*03da*/ 	.short	(.L_195 - .L_194)
	.align		4
.L_194:
        /*03dc*/ 	.word	index@(_ZN50_GLOBAL__N__f31458b2_17_RangeFactories_cu_38772b0829elementwise_kernel_with_indexIiZZZN2at6native17logspace_cuda_outERKN3c106ScalarES6_ldRNS1_6TensorEENKUlvE0_clEvENKUlvE2_clEvEUllE_EEvT_T0_PN15function_traitsISD_E11result_typeE)
        /*03e0*/ 	.word	0x0000001d


	//----- nvinfo : EIATTR_FRAME_SIZE
	.align		4
.L_195:
        /*03e4*/ 	.byte	0x04, 0x11
        /*03e6*/ 	.short	(.L_197 - .L_196)
	.align		4
.L_196:
        /*03e8*/ 	.word	index@($__internal_1_$__cuda_sm3x_div_rn_ftz_f32_slowpath)
        /*03ec*/ 	.word	0x00000000


	//----- nvinfo : EIATTR_FRAME_SIZE
	.align		4
.L_197:
        /*03f0*/ 	.byte	0x04, 0x11
        /*03f2*/ 	.short	(.L_199 - .L_198)
	.align		4
.L_198:
        /*03f4*/ 	.word	index@(_ZN50_GLOBAL__N__f31458b2_17_RangeFactories_cu_38772b0829elementwise_kernel_with_indexIiZZZN2at6native17logspace_cuda_outERKN3c106ScalarES6_ldRNS1_6TensorEENKUlvE0_clEvENKUlvE2_clEvEUllE_EEvT_T0_PN15function_traitsISD_E11result_typeE)
        /*03f8*/ 	.word	0x00000000


	//----- nvinfo : EIATTR_REGCOUNT
	.align		4
.L_199:
        /*03fc*/ 	.byte	0x04, 0x2f
        /*03fe*/ 	.short	(.L_201 - .L_200)
	.align		4
.L_200:
        /*0400*/ 	.word	index@(_ZN50_GLOBAL__N__f31458b2_17_RangeFactories_cu_38772b0829elementwise_kernel_with_indexIlZZZN2at6native17logspace_cuda_outERKN3c106ScalarES6_ldRNS1_6TensorEENKUlvE0_clEvENKUlvE2_clEvEUllE_EEvT_T0_PN15function_traitsISD_E11result_typeE)
        /*0404*/ 	.word	0x0000001d


	//----- nvinfo : EIATTR_FRAME_SIZE
	.align		4
.L_201:
        /*0408*/ 	.byte	0x04, 0x11
        /*040a*/ 	.short	(.L_203 - .L_202)
	.align		4
.L_202:
        /*040c*/ 	.word	index@($__internal_0_$__cuda_sm3x_div_rn_ftz_f32_slowpath)
        /*0410*/ 	.word	0x00000000


	//----- nvinfo : EIATTR_FRAME_SIZE
	.align		4
.L_203:
        /*0414*/ 	.byte	0x04, 0x11
        /*0416*/ 	.short	(.L_205 - .L_204)
	.align		4
.L_204:
        /*0418*/ 	.word	index@(_ZN50_GLOBAL__N__f31458b2_17_RangeFactories_cu_38772b0829elementwise_kernel_with_indexIlZZZN2at6native17logspace_cuda_outERKN3c106ScalarES6_ldRNS1_6TensorEENKUlvE0_clEvENKUlvE2_clEvEUllE_EEvT_T0_PN15function_traitsISD_E11result_typeE)
        /*041c*/ 	.word	0x00000000


	//----- nvinfo : EIATTR_REGCOUNT
	.align		4
.L_205:
        /*0420*/ 	.byte	0x04, 0x2f
        /*0422*/ 	.short	(.L_207 - .L_206)
	.align		4
.L_206:
        /*0424*/ 	.word	index@(_ZN50_GLOBAL__N__f31458b2_17_RangeFactories_cu_38772b0829elementwise_kernel_with_indexIiZZZN2at6native17logspace_cuda_outERKN3c106ScalarES6_ldRNS1_6TensorEENKUlvE0_clEvENKUlvE3_clEvEUllE_EEvT_T0_PN15function_traitsISD_E11result_typeE)
        /*0428*/ 	.word	0x0000000c


	//----- nvinfo : EIATTR_FRAME_SIZE
	.align		4
.L_207:
        /*042c*/ 	.byte	0x04, 0x11
        /*042e*/ 	.short	(.L_209 - .L_208)
	.align		4
.L_208:
        /*0430*/ 	.word	index@(_ZN50_GLOBAL__N__f31458b2_17_RangeFactories_cu_38772b0829elementwise_kernel_with_indexIiZZZN2at6native17logspace_cuda_outERKN3c106ScalarES6_ldRNS1_6TensorEENKUlvE0_clEvENKUlvE3_clEvEUllE_EEvT_T0_PN15function_traitsISD_E11result_typeE)
        /*0434*/ 	.word	0x00000000


	//----- nvinfo : EIATTR_REGCOUNT
	.align		4
.L_209:
        /*0438*/ 	.byte	0x04, 0x2f
        /*043a*/ 	.short	(.L_211 - .L_210)
	.align		4
.L_210:
        /*043c*/ 	.word	index@(_ZN50_GLOBAL__N__f31458b2_17_RangeFactories_cu_38772b0829elementwise_kernel_with_indexIlZZZN2at6native17logspace_cuda_outERKN3c106ScalarES6_ldRNS1_6TensorEENKUlvE0_clEvENKUlvE3_clEvEUllE_EEvT_T0_PN15function_traitsISD_E11result_typeE)
        /*0440*/ 	.word	0x0000000a


	//----- nvinfo : EIATTR_FRAME_SIZE
	.align		4
.L_211:
        /*0444*/ 	.byte	0x04, 0x11
        /*0446*/ 	.short	(.L_213 - .L_212)
	.align		4
.L_212:
        /*0448*/ 	.word	index@(_ZN50_GLOBAL__N__f31458b2_17_RangeFactories_cu_38772b0829elementwise_kernel_with_indexIlZZZN2at6native17logspace_cuda_outERKN3c106ScalarES6_ldRNS1_6TensorEENKUlvE0_clEvENKUlvE3_clEvEUllE_EEvT_T0_PN15function_traitsISD_E11result_typeE)
        /*044c*/ 	.word	0x00000000


	//----- nvinfo : EIATTR_REGCOUNT
	.align		4
.L_213:
        /*0450*/ 	.byte	0x04, 0x2f
        /*0452*/ 	.short	(.L_215 - .L_214)
	.align		4
.L_214:
        /*0454*/ 	.word	index@(_ZN50_GLOBAL__N__f31458b2_17_RangeFactories_cu_38772b0829elementwise_kernel_with_indexIiZZZN2at6native17logspace_cuda_outERKN3c106ScalarES6_ldRNS1_6TensorEENKUlvE0_clEvENKUlvE4_clEvEUllE_EEvT_T0_PN15function_traitsISD_E11result_typeE)
        /*0458*/ 	.word	0x0000000a


	//----- nvinfo : EIATTR_FRAME_SIZE
	.align		4
.L_215:
        /*045c*/ 	.byte	0x04, 0x11
        /*045e*/ 	.short	(.L_217 - .L_216)
	.align		4
.L_216:
        /*0460*/ 	.word	index@(_ZN50_GLOBAL__N__f31458b2_17_RangeFactories_cu_38772b0829elementwise_kernel_with_indexIiZZZN2at6native17logspace_cuda_outERKN3c106ScalarES6_ldRNS1_6TensorEENKUlvE0_clEvENKUlvE4_clEvEUllE_EEvT_T0_PN15function_traitsISD_E11result_typeE)
        /*0464*/ 	.word	0x00000000


	//----- nvinfo : EIATTR_REGCOUNT
	.align		4
.L_217:
        /*0468*/ 	.byte	0x04, 0x2f
        /*046a*/ 	.short	(.L_219 - .L_218)
	.align		4
.L_218:
        /*046c*/ 	.word	index@(_ZN50_GLOBAL__N__f31458b2_17_RangeFactories_cu_38772b0829elementwise_kernel_with_indexIlZZZN2at6native17logspace_cuda_outERKN3c106ScalarES6_ldRNS1_6TensorEENKUlvE0_clEvENKUlvE4_clEvEUllE_EEvT_T0_PN15function_traitsISD_E11result_typeE)
        /*0470*/ 	.word	0x00000008


	//----- nvinfo : EIATTR_FRAME_SIZE
	.align		4
.L_219:
        /*0474*/ 	.byte	0x04, 0x11
        /*0476*/ 	.short	(.L_221 - .L_220)
	.align		4
.L_220:
        /*0478*/ 	.word	index@(_ZN50_GLOBAL__N__f31458b2_17_RangeFactories_cu_38772b0829elementwise_kernel_with_indexIlZZZN2at6native17logspace_cuda_outERKN3c106ScalarES6_ldRNS1_6TensorEENKUlvE0_clEvENKUlvE4_clEvEUllE_EEvT_T0_PN15function_traitsISD_E11result_typeE)
        /*047c*/ 	.word	0x00000000


	//----- nvinfo : EIATTR_REGCOUNT
	.align		4
.L_221:
        /*0480*/ 	.byte	0x04, 0x2f
        /*0482*/ 	.short	(.L_223 - .L_222)
	.align		4
.L_222:
        /*0484*/ 	.word	index@(_ZN50_GLOBAL__N__f31458b2_17_RangeFactories_cu_38772b0829elementwise_kernel_with_indexIiZZZN2at6native14range_cuda_outERKN3c106ScalarES6_S6_RNS1_6TensorEENKUlvE_clEvENKUlvE_clEvEUllE_EEvT_T0_PN15function_traitsISD_E11result_typeE)
        /*0488*/ 	.word	0x00000008


	//----- nvinfo : EIATTR_FRAME_SIZE
	.align		4
.L_223:
        /*048c*/ 	.byte	0x04, 0x11
        /*048e*/ 	.short	(.L_225 - .L_224)
	.align		4
.L_224:
        /*0490*/ 	.word	index@(_ZN50_GLOBAL__N__f31458b2_17_RangeFactories_cu_38772b0829elementwise_kernel_with_indexIiZZZN2at6native14range_cuda_outERKN3c106ScalarES6_S6_RNS1_6TensorEENKUlvE_clEvENKUlvE_clEvEUllE_EEvT_T0_PN15function_traitsISD_E11result_typeE)
        /*0494*/ 	.word	0x00000000


	//----- nvinfo : EIATTR_REGCOUNT
	.align		4
.L_225:
        /*0498*/ 	.byte	0x04, 0x2f
        /*049a*/ 	.short	(.L_227 - .L_226)
	.align		4
.L_226:
        /*049c*/ 	.word	index@(_ZN50_GLOBAL__N__f31458b2_17_RangeFactories_cu_38772b0829elementwise_kernel_with_indexIlZZZN2at6native14range_cuda_outERKN3c106ScalarES6_S6_RNS1_6TensorEENKUlvE_clEvENKUlvE_clEvEUllE_EEvT_T0_PN15function_traitsISD_E11result_typeE)
        /*04a0*/ 	.word	0x00000008


	//----- nvinfo : EIATTR_FRAME_SIZE
	.align		4
.L_227:
        /*04a4*/ 	.byte	0x04, 0x11
        /*04a6*/ 	.short	(.L_229 - .L_228)
	.align		4
.L_228:
        /*04a8*/ 	.word	index@(_ZN50_GLOBAL__N__f31458b2_17_RangeFactories_cu_38772b0829elementwise_kernel_with_indexIlZZZN2at6native14range_cuda_outERKN3c106ScalarES6_S6_RNS1_6TensorEENKUlvE_clEvENKUlvE_clEvEUllE_EEvT_T0_PN15function_traitsISD_E11result_typeE)
        /*04ac*/ 	.word	0x00000000


	//----- nvinfo : EIATTR_REGCOUNT
	.align		4
.L_229:
        /*04b0*/ 	.byte	0x04, 0x2f
        /*04b2*/ 	.short	(.L_231 - .L_230)
	.align		4
.L_230:
        /*04b4*/ 	.word	index@(_ZN50_GLOBAL__N__f31458b2_17_RangeFactories_cu_38772b0829elementwise_kernel_with_indexIiZZZN2at6native14range_cuda_outERKN3c106ScalarES6_S6_RNS1_6TensorEENKUlvE_clEvENKUlvE0_clEvEUllE_EEvT_T0_PN15function_traitsISD_E11result_typeE)
        /*04b8*/ 	.word	0x00000008


	//----- nvinfo : EIATTR_FRAME_SIZE
	.align		4
.L_231:
        /*04bc*/ 	.byte	0x04, 0x11
        /*04be*/ 	.short	(.L_233 - .L_232)
	.align		4
.L_232:
        /*04c0*/ 	.word	index@(_ZN50_GLOBAL__N__f31458b2_17_RangeFactories_cu_38772b0829elementwise_kernel_with_indexIiZZZN2at6native14range_cuda_outERKN3c106ScalarES6_S6_RNS1_6TensorEENKUlvE_clEvENKUlvE0_clEvEUllE_EEvT_T0_PN15function_traitsISD_E11result_typeE)
        /*04c4*/ 	.word	0x00000000


	//----- nvinfo : EIATTR_REGCOUNT
	.align		4
.L_233:
        /*04c8*/ 	.byte	0x04, 0x2f
        /*04ca*/ 	.short	(.L_235 - .L_234)
	.align		4
.L_234:
        /*04cc*/ 	.word	index@(_ZN50_GLOBAL__N__f31458b2_17_RangeFactories_cu_38772b0829elementwise_kernel_with_indexIlZZZN2at6native14range_cuda_outERKN3c106ScalarES6_S6_RNS1_6TensorEENKUlvE_clEvENKUlvE0_clEvEUllE_EEvT_T0_PN15function_traitsISD_E11result_typeE)
        /*04d0*/ 	.word	0x00000008


	//----- nvinfo : EIATTR_FRAME_SIZE
	.align		4
.L_235:
        /*04d4*/ 	.byte	0x04, 0x11
        /*04d6*/ 	.short	(.L_237 - .L_236)
	.align		4
.L_236:
        /*04d8*/ 	.word	index@(_ZN50_GLOBAL__N__f31458b2_17_RangeFactories_cu_38772b0829elementwise_kernel_with_indexIlZZZN2at6native14range_cuda_outERKN3c106ScalarES6_S6_RNS1_6TensorEENKUlvE_clEvENKUlvE0_clEvEUllE_EEvT_T0_PN15function_traitsISD_E11result_typeE)
        /*04dc*/ 	.word	0x00000000


	//----- nvinfo : EIATTR_REGCOUNT
	.align		4
.L_237:
        /*04e0*/ 	.byte	0x04, 0x2f
        /*04e2*/ 	.short	(.L_239 - .L_238)
	.align		4
.L_238:
        /*04e4*/ 	.word	index@(_ZN50_GLOBAL__N__f31458b2_17_RangeFactories_cu_38772b0829elementwise_kernel_with_indexIiZZZN2at6native14range_cuda_outERKN3c106ScalarES6_S6_RNS1_6TensorEENKUlvE_clEvENKUlvE1_clEvEUllE_EEvT_T0_PN15function_traitsISD_E11result_typeE)
        /*04e8*/ 	.word	0x00000008


	//----- nvinfo : EIATTR_FRAME_SIZE
	.align		4
.L_239:
        /*04ec*/ 	.byte	0x04, 0x11
        /*04ee*/ 	.short	(.L_241 - .L_240)
	.align		4
.L_240:
        /*04f0*/ 	.word	index@(_ZN50_GLOBAL__N__f31458b2_17_RangeFactories_cu_38772b0829elementwise_kernel_with_indexIiZZZN2at6native14range_cuda_outERKN3c106ScalarES6_S6_RNS1_6TensorEENKUlvE_clEvENKUlvE1_clEvEUllE_EEvT_T0_PN15function_traitsISD_E11result_typeE)
        /*04f4*/ 	.word	0x00000000


	//----- nvinfo : EIATTR_REGCOUNT
	.align		4
.L_241:
        /*04f8*/ 	.byte	0x04, 0x2f
        /*04fa*/ 	.short	(.L_243 - .L_242)
	.align		4
.L_242:
        /*04fc*/ 	.word	index@(_ZN50_GLOBAL__N__f31458b2_17_RangeFactories_cu_38772b0829elementwise_kernel_with_indexIlZZZN2at6native14range_cuda_outERKN3c106ScalarES6_S6_RNS1_6TensorEENKUlvE_clEvENKUlvE1_clEvEUllE_EEvT_T0_PN15function_traitsISD_E11result_typeE)
        /*0500*/ 	.word	0x00000008


	//----- nvinfo : EIATTR_FRAME_SIZE
	.align		4
.L_243:
        /*0504*/ 	.byte	0x04, 0x11
        /*0506*/ 	.short	(.L_245 - .L_244)
	.align		4
.L_244:
        /*0508*/ 	.word	index@(_ZN50_GLOBAL__N__f31458b2_17_RangeFactories_cu_38772b0829elementwise_kernel_with_indexIlZZZN2at6native14range_cuda_outERKN3c106ScalarES6_S6_RNS1_6TensorEENKUlvE_clEvENKUlvE1_clEvEUllE_EEvT_T0_PN15function_traitsISD_E11result_typeE)
        /*050c*/ 	.word	0x00000000


	//----- nvinfo : EIATTR_REGCOUNT
	.align		4
.L_245:
        /*0510*/ 	.byte	0x04, 0x2f
        /*0512*/ 	.short	(.L_247 - .L_246)
	.align		4
.L_246:
        /*0514*/ 	.word	index@(_ZN50_GLOBAL__N__f31458b2_17_RangeFactories_cu_38772b0829elementwise_kernel_with_indexIiZZZN2at6native14range_cuda_outERKN3c106ScalarES6_S6_RNS1_6TensorEENKUlvE_clEvENKUlvE2_clEvEUllE_EEvT_T0_PN15function_traitsISD_E11result_typeE)
        /*0518*/ 	.word	0x0000000a


	//----- nvinfo : EIATTR_FRAME_SIZE
	.align		4
.L_247:
        /*051c*/ 	.byte	0x04, 0x11
        /*051e*/ 	.short	(.L_249 - .L_248)
	.align		4
.L_248:
        /*0520*/ 	.word	index@(_ZN50_GLOBAL__N__f31458b2_17_RangeFactories_cu_38772b0829elementwise_kernel_with_indexIiZZZN2at6native14range_cuda_outERKN3c106ScalarES6_S6_RNS1_6TensorEENKUlvE_clEvENKUlvE2_clEvEUllE_EEvT_T0_PN15function_traitsISD_E11result_typeE)
        /*0524*/ 	.word	0x00000000


	//----- nvinfo : EIATTR_REGCOUNT
	.align		4
.L_249:
        /*0528*/ 	.byte	0x04, 0x2f
        /*052a*/ 	.short	(.L_251 - .L_250)
	.align		4
.L_250:
        /*052c*/ 	.word	index@(_ZN50_GLOBAL__N__f31458b2_17_RangeFactories_cu_38772b0829elementwise_kernel_with_indexIlZZZN2at6native14range_cuda_outERKN3c106ScalarES6_S6_RNS1_6TensorEENKUlvE_clEvENKUlvE2_clEvEUllE_EEvT_T0_PN15function_traitsISD_E11result_typeE)
        /*0530*/ 	.word	0x0000000a


	//----- nvinfo : EIATTR_FRAME_SIZE
	.align		4
.L_251:
        /*0534*/ 	.byte	0x04, 0x11
        /*0536*/ 	.short	(.L_253 - .L_252)
	.align		4
.L_252:
        /*0538*/ 	.word	index@(_ZN50_GLOBAL__N__f31458b2_17_RangeFactories_cu_38772b0829elementwise_kernel_with_indexIlZZZN2at6native14range_cuda_outERKN3c106ScalarES6_S6_RNS1_6TensorEENKUlvE_clEvENKUlvE2_clEvEUllE_EEvT_T0_PN15function_traitsISD_E11result_typeE)
        /*053c*/ 	.word	0x00000000


	//----- nvinfo : EIATTR_REGCOUNT
	.align		4
.L_253:
        /*0540*/ 	.byte	0x04, 0x2f
        /*0542*/ 	.short	(.L_255 - .L_254)
	.align		4
.L_254:
        /*0544*/ 	.word	index@(_ZN50_GLOBAL__N__f31458b2_17_RangeFactories_cu_38772b0829elementwise_kernel_with_indexIiZZZN2at6native14range_cuda_outERKN3c106ScalarES6_S6_RNS1_6TensorEENKUlvE_clEvENKUlvE3_clEvEUllE_EEvT_T0_PN15function_traitsISD_E11result_typeE)
        /*0548*/ 	.word	0x00000008


	//----- nvinfo : EIATTR_FRAME_SIZE
	.align		4
.L_255:
        /*054c*/ 	.byte	0x04, 0x11
        /*054e*/ 	.short	(.L_257 - .L_256)
	.align		4
.L_256:
        /*0550*/ 	.word	index@(_ZN50_GLOBAL__N__f31458b2_17_RangeFactories_cu_38772b0829elementwise_kernel_with_indexIiZZZN2at6native14range_cuda_outERKN3c106ScalarES6_S6_RNS1_6TensorEENKUlvE_clEvENKUlvE3_clEvEUllE_EEvT_T0_PN15function_traitsISD_E11result_typeE)
        /*0554*/ 	.word	0x00000000


	//----- nvinfo : EIATTR_REGCOUNT
	.align		4
.L_257:
        /*0558*/ 	.byte	0x04, 0x2f
        /*055a*/ 	.short	(.L_259 - .L_258)
	.align		4
.L_258:
        /*055c*/ 	.word	index@(_ZN50_GLOBAL__N__f31458b2_17_RangeFactories_cu_38772b0829elementwise_kernel_with_indexIlZZZN2at6native14range_cuda_outERKN3c106ScalarES6_S6_RNS1_6TensorEENKUlvE_clEvENKUlvE3_clEvEUllE_EEvT_T0_PN15function_traitsISD_E11result_typeE)
        /*0560*/ 	.word	0x00000008


	//----- nvinfo : EIATTR_FRAME_SIZE
	.align		4
.L_259:
        /*0564*/ 	.byte	0x04, 0x11
        /*0566*/ 	.short	(.L_261 - .L_260)
	.align		4
.L_260:
        /*0568*/ 	.word	index@(_ZN50_GLOBAL__N__f31458b2_17_RangeFactories_cu_38772b0829elementwise_kernel_with_indexIlZZZN2at6native14range_cuda_outERKN3c106ScalarES6_S6_RNS1_6TensorEENKUlvE_clEvENKUlvE3_clEvEUllE_EEvT_T0_PN15function_traitsISD_E11result_typeE)
        /*056c*/ 	.word	0x00000000


	//----- nvinfo : EIATTR_REGCOUNT
	.align		4
.L_261:
        /*0570*/ 	.byte	0x04, 0x2f
        /*0572*/ 	.short	(.L_263 - .L_262)
	.align		4
.L_262:
        /*0574*/ 	.word	index@(_ZN50_GLOBAL__N__f31458b2_17_RangeFactories_cu_38772b0829elementwise_kernel_with_indexIiZZZN2at6native14range_cuda_outERKN3c106ScalarES6_S6_RNS1_6TensorEENKUlvE_clEvENKUlvE4_clEvEUllE_EEvT_T0_PN15function_traitsISD_E11result_typeE)
        /*0578*/ 	.word	0x0000000a


	//----- nvinfo : EIATTR_FRAME_SIZE
	.align		4
.L_263:
        /*057c*/ 	.byte	0x04, 0x11
        /*057e*/ 	.short	(.L_265 - .L_264)
	.align		4
.L_264:
        /*0580*/ 	.word	index@(_ZN50_GLOBAL__N__f31458b2_17_RangeFactories_cu_38772b0829elementwise_kernel_with_indexIiZZZN2at6native14range_cuda_outERKN3c106ScalarES6_S6_RNS1_6TensorEENKUlvE_clEvENKUlvE4_clEvEUllE_EEvT_T0_PN15function_traitsISD_E11result_typeE)
        /*0584*/ 	.word	0x00000000


	//----- nvinfo : EIATTR_REGCOUNT
	.align		4
.L_265:
        /*0588*/ 	.byte	0x04, 0x2f
        /*058a*/ 	.short	(.L_267 - .L_266)
	.align		4
.L_266:
        /*058c*/ 	.word	index@(_ZN50_GLOBAL__N__f31458b2_17_RangeFactories_cu_38772b0829elementwise_kernel_with_indexIlZZZN2at6native14range_cuda_outERKN3c106ScalarES6_S6_RNS1_6TensorEENKUlvE_clEvENKUlvE4_clEvEUllE_EEvT_T0_PN15function_traitsISD_E11result_typeE)
        /*0590*/ 	.word	0x0000000a


	//----- nvinfo : EIATTR_FRAME_SIZE
	.align		4
.L_267:
        /*0594*/ 	.byte	0x04, 0x11
        /*0596*/ 	.short	(.L_269 - .L_268)
	.align		4
.L_268:
        /*0598*/ 	.word	index@(_ZN50_GLOBAL__N__f31458b2_17_RangeFactories_cu_38772b0829elementwise_kernel_with_indexIlZZZN2at6native14range_cuda_outERKN3c106ScalarES6_S6_RNS1_6TensorEENKUlvE_clEvENKUlvE4_clEvEUllE_EEvT_T0_PN15function_traitsISD_E11result_typeE)
        /*059c*/ 	.word	0x00000000


	//----- nvinfo : EIATTR_REGCOUNT
	.align		4
.L_269:
        /*05a0*/ 	.byte	0x04, 0x2f
        /*05a2*/ 	.short	(.L_271 - .L_270)
	.align		4
.L_270:
        /*05a4*/ 	.word	index@(_ZN50_GLOBAL__N__f31458b2_17_RangeFactories_cu_38772b0829elementwise_kernel_with_indexIiZZZN2at6native14range_cuda_outERKN3c106ScalarES6_S6_RNS1_6TensorEENKUlvE_clEvENKUlvE5_clEvEUllE_EEvT_T0_PN15function_traitsISD_E11result_typeE)
        /*05a8*/ 	.word	0x00000008


	//----- nvinfo : EIATTR_FRAME_SIZE
	.align		4
.L_271:
        /*05ac*/ 	.byte	0x04, 0x11
        /*05ae*/ 	.short	(.L_273 - .L_272)
	.align		4
.L_272:
        /*05b0*/ 	.word	index@(_ZN50_GLOBAL__N__f31458b2_17_RangeFactories_cu_38772b0829elementwise_kernel_with_indexIiZZZN2at6native14range_cuda_outERKN3c106ScalarES6_S6_RNS1_6TensorEENKUlvE_clEvENKUlvE5_clEvEUllE_EEvT_T0_PN15function_traitsISD_E11result_typeE)
        /*05b4*/ 	.word	0x00000000


	//----- nvinfo : EIATTR_REGCOUNT
	.align		4
.L_273:
        /*05b8*/ 	.byte	0x04, 0x2f
        /*05ba*/ 	.short	(.L_275 - .L_274)
	.align		4
.L_274:
        /*05bc*/ 	.word	index@(_ZN50_GLOBAL__N__f31458b2_17_RangeFactories_cu_38772b0829elementwise_kernel_with_indexIlZZZN2at6native14range_cuda_outERKN3c106ScalarES6_S6_RNS1_6TensorEENKUlvE_clEvENKUlvE5_clEvEUllE_EEvT_T0_PN15function_traitsISD_E11result_typeE)
        /*05c0*/ 	.word	0x00000008


	//----- nvinfo : EIATTR_FRAME_SIZE
	.align		4
.L_275:
        /*05c4*/ 	.byte	0x04, 0x11
        /*05c6*/ 	.short	(.L_277 - .L_276)
	.align		4
.L_276:
        /*05c8*/ 	.word	index@(_ZN50_GLOBAL__N__f31458b2_17_RangeFactories_cu_38772b0829elementwise_kernel_with_indexIlZZZN2at6native14range_cuda_outERKN3c106ScalarES6_S6_RNS1_6TensorEENKUlvE_clEvENKUlvE5_clEvEUllE_EEvT_T0_PN15function_traitsISD_E11result_typeE)
        /*05cc*/ 	.word	0x00000000


	//----- nvinfo : EIATTR_REGCOUNT
	.align		4
.L_277:
        /*05d0*/ 	.byte	0x04, 0x2f
        /*05d2*/ 	.short	(.L_279 - .L_278)
	.align		4
.L_278:
        /*05d4*/ 	.word	index@(_ZN50_GLOBAL__N__f31458b2_17_RangeFactories_cu_38772b0829elementwise_kernel_with_indexIiZZZN2at6native14range_cuda_outERKN3c106ScalarES6_S6_RNS1_6TensorEENKUlvE_clEvENKUlvE6_clEvEUllE_EEvT_T0_PN15function_traitsISD_E11result_typeE)
        /*05d8*/ 	.word	0x00000007


	//----- nvinfo : EIATTR_FRAME_SIZE
	.align		4
.L_279:
        /*05dc*/ 	.byte	0x04, 0x11
        /*05de*/ 	.short	(.L_281 - .L_280)
	.align		4
.L_280:
        /*05e0*/ 	.word	index@(_ZN50_GLOBAL__N__f31458b2_17_RangeFactories_cu_38772b0829elementwise_kernel_with_indexIiZZZN2at6native14range_cuda_outERKN3c106ScalarES6_S6_RNS1_6TensorEENKUlvE_clEvENKUlvE6_clEvEUllE_EEvT_T0_PN15function_traitsISD_E11result_typeE)
        /*05e4*/ 	.word	0x00000000


	//----- nvinfo : EIATTR_REGCOUNT
	.align		4
.L_281:
        /*05e8*/ 	.byte	0x04, 0x2f
        /*05ea*/ 	.short	(.L_283 - .L_282)
	.align		4
.L_282:
        /*05ec*/ 	.word	index@(_ZN50_GLOBAL__N__f31458b2_17_RangeFactories_cu_38772b0829elementwise_kernel_with_indexIlZZZN2at6native14range_cuda_outERKN3c106ScalarES6_S6_RNS1_6TensorEENKUlvE_clEvENKUlvE6_clEvEUllE_EEvT_T0_PN15function_traitsISD_E11result_typeE)
        /*05f0*/ 	.word	0x00000007


	//----- nvinfo : EIATTR_FRAME_SIZE
	.align		4
.L_283:
        /*05f4*/ 	.byte	0x04, 0x11
        /*05f6*/ 	.short	(.L_285 - .L_284)
	.align		4
.L_284:
        /*05f8*/ 	.word	index@(_ZN50_GLOBAL__N__f31458b2_17_RangeFactories_cu_38772b0829elementwise_kernel_with_indexIlZZZN2at6native14range_cuda_outERKN3c106ScalarES6_S6_RNS1_6TensorEENKUlvE_clEvENKUlvE6_clEvEUllE_EEvT_T0_PN15function_traitsISD_E11result_typeE)
        /*05fc*/ 	.word	0x00000000


	//----- nvinfo : EIATTR_REGCOUNT
	.align		4
.L_285:
        /*0600*/ 	.byte	0x04, 0x2f
        /*0602*/ 	.short	(.L_287 - .L_286)
	.align		4
.L_286:
        /*0604*/ 	.word	index@(_ZN50_GLOBAL__N__f31458b2_17_RangeFactories_cu_38772b0829elementwise_kernel_with_indexIiZZZN2at6native15arange_cuda_outERKN3c106ScalarES6_S6_RNS1_6TensorEENKUlvE_clEvENKUlvE_clEvEUllE_EEvT_T0_PN15function_traitsISD_E11result_typeE)
        /*0608*/ 	.word	0x00000008


	//----- nvinfo : EIATTR_FRAME_SIZE
	.align		4
.L_287:
        /*060c*/ 	.byte	0x04, 0x11
        /*060e*/ 	.short	(.L_289 - .L_288)
	.align		4
.L_288:
        /*0610*/ 	.word	index@(_ZN50_GLOBAL__N__f31458b2_17_RangeFactories_cu_38772b0829elementwise_kernel_with_indexIiZZZN2at6native15arange_cuda_outERKN3c106ScalarES6_S6_RNS1_6TensorEENKUlvE_clEvENKUlvE_clEvEUllE_EEvT_T0_PN15function_traitsISD_E11result_typeE)
        /*0614*/ 	.word	0x00000000


	//----- nvinfo : EIATTR_REGCOUNT
	.align		4
.L_289:
        /*0618*/ 	.byte	0x04, 0x2f
        /*061a*/ 	.short	(.L_291 - .L_290)
	.align		4
.L_290:
        /*061c*/ 	.word	index@(_ZN50_GLOBAL__N__f31458b2_17_RangeFactories_cu_38772b0829elementwise_kernel_with_indexIlZZZN2at6native15arange_cuda_outERKN3c106ScalarES6_S6_RNS1_6TensorEENKUlvE_clEvENKUlvE_clEvEUllE_EEvT_T0_PN15function_traitsISD_E11result_typeE)
        /*0620*/ 	.word	0x00000008


	//----- nvinfo : EIATTR_FRAME_SIZE
	.align		4
.L_291:
        /*0624*/ 	.byte	0x04, 0x11
        /*0626*/ 	.short	(.L_293 - .L_292)
	.align		4
.L_292:
        /*0628*/ 	.word	index@(_ZN50_GLOBAL__N__f31458b2_17_RangeFactories_cu_38772b0829elementwise_kernel_with_indexIlZZZN2at6native15arange_cuda_outERKN3c106ScalarES6_S6_RNS1_6TensorEENKUlvE_clEvENKUlvE_clEvEUllE_EEvT_T0_PN15function_traitsISD_E11result_typeE)
        /*062c*/ 	.word	0x00000000


	//----- nvinfo : EIATTR_REGCOUNT
	.align		4
.L_293:
        /*0630*/ 	.byte	0x04, 0x2f
        /*0632*/ 	.short	(.L_295 - .L_294)
	.align		4
.L_294:
        /*0634*/ 	.word	index@(_ZN50_GLOBAL__N__f31458b2_17_RangeFactories_cu_38772b0829elementwise_kernel_with_indexIiZZZN2at6native15arange_cuda_outERKN3c106ScalarES6_S6_RNS1_6TensorEENKUlvE_clEvENKUlvE0_clEvEUllE_EEvT_T0_PN15function_traitsISD_E11result_typeE)
        /*0638*/ 	.word	0x00000008


	//----- nvinfo : EIATTR_FRAME_SIZE
	.align		4
.L_295:
        /*063c*/ 	.byte	0x04, 0x11
        /*063e*/ 	.short	(.L_297 - .L_296)
	.align		4
.L_296:
        /*0640*/ 	.word	index@(_ZN50_GLOBAL__N__f31458b2_17_RangeFactories_cu_38772b0829elementwise_kernel_with_indexIiZZZN2at6native15arange_cuda_outERKN3c106ScalarES6_S6_RNS1_6TensorEENKUlvE_clEvENKUlvE0_clEvEUllE_EEvT_T0_PN15function_traitsISD_E11result_typeE)
        /*0644*/ 	.word	0x00000000


	//----- nvinfo : EIATTR_REGCOUNT
	.align		4
.L_297:
        /*0648*/ 	.byte	0x04, 0x2f
        /*064a*/ 	.short	(.L_299 - .L_298)
	.align		4
.L_298:
        /*064c*/ 	.word	index@(_ZN50_GLOBAL__N__f31458b2_17_RangeFactories_cu_38772b0829elementwise_kernel_with_indexIlZZZN2at6native15arange_cuda_outERKN3c106ScalarES6_S6_RNS1_6TensorEENKUlvE_clEvENKUlvE0_clEvEUllE_EEvT_T0_PN15function_traitsISD_E11result_typeE)
        /*0650*/ 	.word	0x00000008


	//----- nvinfo : EIATTR_FRAME_SIZE
	.align		4
.L_299:
        /*0654*/ 	.byte	0x04, 0x11
        /*0656*/ 	.short	(.L_301 - .L_300)
	.align		4
.L_300:
        /*0658*/ 	.word	index@(_ZN50_GLOBAL__N__f31458b2_17_RangeFactories_cu_38772b0829elementwise_kernel_with_indexIlZZZN2at6native15arange_cuda_outERKN3c106ScalarES6_S6_RNS1_6TensorEENKUlvE_clEvENKUlvE0_clEvEUllE_EEvT_T0_PN15function_traitsISD_E11result_typeE)
        /*065c*/ 	.word	0x00000000


	//----- nvinfo : EIATTR_REGCOUNT
	.align		4
.L_301:
        /*0660*/ 	.byte	0x04, 0x2f
        /*0662*/ 	.short	(.L_303 - .L_302)
	.align		4
.L_302:
        /*0664*/ 	.word	index@(_ZN50_GLOBAL__N__f31458b2_17_RangeFactories_cu_38772b0829elementwise_kernel_with_indexIiZZZN2at6native15arange_cuda_outERKN3c106ScalarES6_S6_RNS1_6TensorEENKUlvE_clEvENKUlvE1_clEvEUllE_EEvT_T0_PN15function_traitsISD_E11result_typeE)
        /*0668*/ 	.word	0x00000008


	//----- nvinfo : EIATTR_FRAME_SIZE
	.align		4
.L_303:
        /*066c*/ 	.byte	0x04, 0x11
        /*066e*/ 	.short	(.L_305 - .L_304)
	.align		4
.L_304:
        /*0670*/ 	.word	index@(_ZN50_GLOBAL__N__f31458b2_17_RangeFactories_cu_38772b0829elementwise_kernel_with_indexIiZZZN2at6native15arange_cuda_outERKN3c106ScalarES6_S6_RNS1_6TensorEENKUlvE_clEvENKUlvE1_clEvEUllE_EEvT_T0_PN15function_traitsISD_E11result_typeE)
        /*0674*/ 	.word	0x00000000


	//----- nvinfo : EIATTR_REGCOUNT
	.align		4
.L_305:
        /*0678*/ 	.byte	0x04, 0x2f
        /*067a*/ 	.short	(.L_307 - .L_306)
	.align		4
.L_306:
        /*067c*/ 	.word	index@(_ZN50_GLOBAL__N__f31458b2_17_RangeFactories_cu_38772b0829elementwise_kernel_with_indexIlZZZN2at6native15arange_cuda_outERKN3c106ScalarES6_S6_RNS1_6TensorEENKUlvE_clEvENKUlvE1_clEvEUllE_EEvT_T0_PN15function_traitsISD_E11result_typeE)
        /*0680*/ 	.word	0x00000008


	//----- nvinfo : EIATTR_FRAME_SIZE
	.align		4
.L_307:
        /*0684*/ 	.byte	0x04, 0x11
        /*0686*/ 	.short	(.L_309 - .L_308)
	.align		4
.L_308:
        /*0688*/ 	.word	index@(_ZN50_GLOBAL__N__f31458b2_17_RangeFactories_cu_38772b0829elementwise_kernel_with_indexIlZZZN2at6native15arange_cuda_outERKN3c106ScalarES6_S6_RNS1_6TensorEENKUlvE_clEvENKUlvE1_clEvEUllE_EEvT_T0_PN15function_traitsISD_E11result_typeE)
        /*068c*/ 	.word	0x00000000


	//----- nvinfo : EIATTR_REGCOUNT
	.align		4
.L_309:
        /*0690*/ 	.byte	0x04, 0x2f
        /*0692*/ 	.short	(.L_311 - .L_310)
	.align		4
.L_310:
        /*0694*/ 	.word	index@(_ZN50_GLOBAL__N__f31458b2_17_RangeFactories_cu_38772b0829elementwise_kernel_with_indexIiZZZN2at6native15arange_cuda_outERKN3c106ScalarES6_S6_RNS1_6TensorEENKUlvE_clEvENKUlvE2_clEvEUllE_EEvT_T0_PN15function_traitsISD_E11result_typeE)
        /*0698*/ 	.word	0x0000000a


	//----- nvinfo : EIATTR_FRAME_SIZE
	.align		4
.L_311:
        /*069c*/ 	.byte	0x04, 0x11
        /*069e*/ 	.short	(.L_313 - .L_312)
	.align		4
.L_312:
        /*06a0*/ 	.word	index@(_ZN50_GLOBAL__N__f31458b2_17_RangeFactories_cu_38772b0829elementwise_kernel_with_indexIiZZZN2at6native15arange_cuda_outERKN3c106ScalarES6_S6_RNS1_6TensorEENKUlvE_clEvENKUlvE2_clEvEUllE_EEvT_T0_PN15function_traitsISD_E11result_typeE)
        /*06a4*/ 	.word	0x00000000


	//----- nvinfo : EIATTR_REGCOUNT
	.align		4
.L_313:
        /*06a8*/ 	.byte	0x04, 0x2f
        /*06aa*/ 	.short	(.L_315 - .L_314)
	.align		4
.L_314:
        /*06ac*/ 	.word	index@(_ZN50_GLOBAL__N__f31458b2_17_RangeFactories_cu_38772b0829elementwise_kernel_with_indexIlZZZN2at6native15arange_cuda_outERKN3c106ScalarES6_S6_RNS1_6TensorEENKUlvE_clEvENKUlvE2_clEvEUllE_EEvT_T0_PN15function_traitsISD_E11result_typeE)
        /*06b0*/ 	.word	0x0000000a


	//----- nvinfo : EIATTR_FRAME_SIZE
	.align		4
.L_315:
        /*06b4*/ 	.byte	0x04, 0x11
        /*06b6*/ 	.short	(.L_317 - .L_316)
	.align		4
.L_316:
        /*06b8*/ 	.word	index@(_ZN50_GLOBAL__N__f31458b2_17_RangeFactories_cu_38772b0829elementwise_kernel_with_indexIlZZZN2at6native15arange_cuda_outERKN3c106ScalarES6_S6_RNS1_6TensorEENKUlvE_clEvENKUlvE2_clEvEUllE_EEvT_T0_PN15function_traitsISD_E11result_typeE)
        /*06bc*/ 	.word	0x00000000


	//----- nvinfo : EIATTR_REGCOUNT
	.align		4
.L_317:
        /*06c0*/ 	.byte	0x04, 0x2f
        /*06c2*/ 	.short	(.L_319 - .L_318)
	.align		4
.L_318:
        /*06c4*/ 	.word	index@(_ZN50_GLOBAL__N__f31458b2_17_RangeFactories_cu_38772b0829elementwise_kernel_with_indexIiZZZN2at6native15arange_cuda_outERKN3c106ScalarES6_S6_RNS1_6TensorEENKUlvE_clEvENKUlvE3_clEvEUllE_EEvT_T0_PN15function_traitsISD_E11result_typeE)
        /*06c8*/ 	.word	0x00000008


	//----- nvinfo : EIATTR_FRAME_SIZE
	.align		4
.L_319:
        /*06cc*/ 	.byte	0x04, 0x11
        /*06ce*/ 	.short	(.L_321 - .L_320)
	.align		4
.L_320:
        /*06d0*/ 	.word	index@(_ZN50_GLOBAL__N__f31458b2_17_RangeFactories_cu_38772b0829elementwise_kernel_with_indexIiZZZN2at6native15arange_cuda_outERKN3c106ScalarES6_S6_RNS1_6TensorEENKUlvE_clEvENKUlvE3_clEvEUllE_EEvT_T0_PN15function_traitsISD_E11result_typeE)
        /*06d4*/ 	.word	0x00000000


	//----- nvinfo : EIATTR_REGCOUNT
	.align		4
.L_321:
        /*06d8*/ 	.byte	0x04, 0x2f
        /*06da*/ 	.short	(.L_323 - .L_322)
	.align		4
.L_322:
        /*06dc*/ 	.word	index@(_ZN50_GLOBAL__N__f31458b2_17_RangeFactories_cu_38772b0829elementwise_kernel_with_indexIlZZZN2at6native15arange_cuda_outERKN3c106ScalarES6_S6_RNS1_6TensorEENKUlvE_clEvENKUlvE3_clEvEUllE_EEvT_T0_PN15function_traitsISD_E11result_typeE)
        /*06e0*/ 	.word	0x00000008


	//----- nvinfo : EIATTR_FRAME_SIZE
	.align		4
.L_323:
        /*06e4*/ 	.byte	0x04, 0x11
        /*06e6*/ 	.short	(.L_325 - .L_324)
	.align		4
.L_324:
        /*06e8*/ 	.word	index@(_ZN50_GLOBAL__N__f31458b2_17_RangeFactories_cu_38772b0829elementwise_kernel_with_indexIlZZZN2at6native15arange_cuda_outERKN3c106ScalarES6_S6_RNS1_6TensorEENKUlvE_clEvENKUlvE3_clEvEUllE_EEvT_T0_PN15function_traitsISD_E11result_typeE)
        /*06ec*/ 	.word	0x00000000


	//----- nvinfo : EIATTR_REGCOUNT
	.align		4
.L_325:
        /*06f0*/ 	.byte	0x04, 0x2f
        /*06f2*/ 	.short	(.L_327 - .L_326)
	.align		4
.L_326:
        /*06f4*/ 	.word	index@(_ZN50_GLOBAL__N__f31458b2_17_RangeFactories_cu_38772b0829elementwise_kernel_with_indexIiZZZN2at6native15arange_cuda_outERKN3c106ScalarES6_S6_RNS1_6TensorEENKUlvE_clEvENKUlvE4_clEvEUllE_EEvT_T0_PN15function_traitsISD_E11result_typeE)
        /*06f8*/ 	.word	0x0000000a


	//----- nvinfo : EIATTR_FRAME_SIZE
	.align		4
.L_327:
        /*06fc*/ 	.byte	0x04, 0x11
        /*06fe*/ 	.short	(.L_329 - .L_328)
	.align		4
.L_328:
        /*0700*/ 	.word	index@(_ZN50_GLOBAL__N__f31458b2_17_RangeFactories_cu_38772b0829elementwise_kernel_with_indexIiZZZN2at6native15arange_cuda_outERKN3c106ScalarES6_S6_RNS1_6TensorEENKUlvE_clEvENKUlvE4_clEvEUllE_EEvT_T0_PN15function_traitsISD_E11result_typeE)
        /*0704*/ 	.word	0x00000000


	//----- nvinfo : EIATTR_REGCOUNT
	.align		4
.L_329:
        /*0708*/ 	.byte	0x04, 0x2f
        /*070a*/ 	.short	(.L_331 - .L_330)
	.align		4
.L_330:
        /*070c*/ 	.word	index@(_ZN50_GLOBAL__N__f31458b2_17_RangeFactories_cu_38772b0829elementwise_kernel_with_indexIlZZZN2at6native15arange_cuda_outERKN3c106ScalarES6_S6_RNS1_6TensorEENKUlvE_clEvENKUlvE4_clEvEUllE_EEvT_T0_PN15function_traitsISD_E11result_typeE)
        /*0710*/ 	.word	0x0000000a


	//----- nvinfo : EIATTR_FRAME_SIZE
	.align		4
.L_331:
        /*0714*/ 	.byte	0x04, 0x11
        /*0716*/ 	.short	(.L_333 - .L_332)
	.align		4
.L_332:
        /*0718*/ 	.word	index@(_ZN50_GLOBAL__N__f31458b2_17_RangeFactories_cu_38772b0829elementwise_kernel_with_indexIlZZZN2at6native15arange_cuda_outERKN3c106ScalarES6_S6_RNS1_6TensorEENKUlvE_clEvENKUlvE4_clEvEUllE_EEvT_T0_PN15function_traitsISD_E11result_typeE)
        /*071c*/ 	.word	0x00000000


	//----- nvinfo : EIATTR_REGCOUNT
	.align		4
.L_333:
        /*0720*/ 	.byte	0x04, 0x2f
        /*0722*/ 	.short	(.L_335 - .L_334)
	.align		4
.L_334:
        /*0724*/ 	.word	index@(_ZN50_GLOBAL__N__f31458b2_17_RangeFactories_cu_38772b0829elementwise_kernel_with_indexIiZZZN2at6native15arange_cuda_outERKN3c106ScalarES6_S6_RNS1_6TensorEENKUlvE_clEvENKUlvE5_clEvEUllE_EEvT_T0_PN15function_traitsISD_E11result_typeE)
        /*0728*/ 	.word	0x00000008


	//----- nvinfo : EIATTR_FRAME_SIZE
	.align		4
.L_335:
        /*072c*/ 	.byte	0x04, 0x11
        /*072e*/ 	.short	(.L_337 - .L_336)
	.align		4
.L_336:
        /*0730*/ 	.word	index@(_ZN50_GLOBAL__N__f31458b2_17_RangeFactories_cu_38772b0829elementwise_kernel_with_indexIiZZZN2at6native15arange_cuda_outERKN3c106ScalarES6_S6_RNS1_6TensorEENKUlvE_clEvENKUlvE5_clEvEUllE_EEvT_T0_PN15function_traitsISD_E11result_typeE)
        /*0734*/ 	.word	0x00000000


	//----- nvinfo : EIATTR_REGCOUNT
	.align		4
.L_337:
        /*0738*/ 	.byte	0x04, 0x2f
        /*073a*/ 	.short	(.L_339 - .L_338)
	.align		4
.L_338:
        /*073c*/ 	.word	index@(_ZN50_GLOBAL__N__f31458b2_17_RangeFactories_cu_38772b0829elementwise_kernel_with_indexIlZZZN2at6native15arange_cuda_outERKN3c106ScalarES6_S6_RNS1_6TensorEENKUlvE_clEvENKUlvE5_clEvEUllE_EEvT_T0_PN15function_traitsISD_E11result_typeE)
        /*0740*/ 	.word	0x00000008


	//----- nvinfo : EIATTR_FRAME_SIZE
	.align		4
.L_339:
        /*0744*/ 	.byte	0x04, 0x11
        /*0746*/ 	.short	(.L_341 - .L_340)
	.align		4
.L_340:
        /*0748*/ 	.word	index@(_ZN50_GLOBAL__N__f31458b2_17_RangeFactories_cu_38772b0829elementwise_kernel_with_indexIlZZZN2at6native15arange_cuda_outERKN3c106ScalarES6_S6_RNS1_6TensorEENKUlvE_clEvENKUlvE5_clEvEUllE_EEvT_T0_PN15function_traitsISD_E11result_typeE)
        /*074c*/ 	.word	0x00000000


	//----- nvinfo : EIATTR_REGCOUNT
	.align		4
.L_341:
        /*0750*/ 	.byte	0x04, 0x2f
        /*0752*/ 	.short	(.L_343 - .L_342)
	.align		4
.L_342:
        /*0754*/ 	.word	index@(_ZN50_GLOBAL__N__f31458b2_17_RangeFactories_cu_38772b0829elementwise_kernel_with_indexIiZZZN2at6native15arange_cuda_outERKN3c106ScalarES6_S6_RNS1_6TensorEENKUlvE_clEvENKUlvE6_clEvEUllE_EEvT_T0_PN15function_traitsISD_E11result_typeE)
        /*0758*/ 	.word	0x00000007


	//----- nvinfo : EIATTR_FRAME_SIZE
	.align		4
.L_343:
        /*075c*/ 	.byte	0x04, 0x11
        /*075e*/ 	.short	(.L_345 - .L_344)
	.align		4
.L_344:
        /*0760*/ 	.word	index@(_ZN50_GLOBAL__N__f31458b2_17_RangeFactories_cu_38772b0829elementwise_kernel_with_indexIiZZZN2at6native15arange_cuda_outERKN3c106ScalarES6_S6_RNS1_6TensorEENKUlvE_clEvENKUlvE6_clEvEUllE_EEvT_T0_PN15function_traitsISD_E11result_typeE)
        /*0764*/ 	.word	0x00000000


	//----- nvinfo : EIATTR_REGCOUNT
	.align		4
.L_345:
        /*0768*/ 	.byte	0x04, 0x2f
        /*076a*/ 	.short	(.L_347 - .L_346)
	.align		4
.L_346:
        /*076c*/ 	.word	index@(_ZN50_GLOBAL__N__f31458b2_17_RangeFactories_cu_38772b0829elementwise_kernel_with_indexIlZZZN2at6native15arange_cuda_outERKN3c106ScalarES6_S6_RNS1_6TensorEENKUlvE_clEvENKUlvE6_clEvEUllE_EEvT_T0_PN15function_traitsISD_E11result_typeE)
        /*0770*/ 	.word	0x00000007


	//----- nvinfo : EIATTR_FRAME_SIZE
	.align		4
.L_347:
        /*0774*/ 	.byte	0x04, 0x11
        /*0776*/ 	.short	(.L_349 - .L_348)
	.align		4
.L_348:
        /*0778*/ 	.word	index@(_ZN50_GLOBAL__N__f31458b2_17_RangeFactories_cu_38772b0829elementwise_kernel_with_indexIlZZZN2at6native15arange_cuda_outERKN3c106ScalarES6_S6_RNS1_6TensorEENKUlvE_clEvENKUlvE6_clEvEUllE_EEvT_T0_PN15function_traitsISD_E11result_typeE)
        /*077c*/ 	.word	0x00000000


	//----- nvinfo : EIATTR_REGCOUNT
	.align		4
.L_349:
        /*0780*/ 	.byte	0x04, 0x2f
        /*0782*/ 	.short	(.L_351 - .L_350)
	.align		4
.L_350:
        /*0784*/ 	.word	index@(_ZN50_GLOBAL__N__f31458b2_17_RangeFactories_cu_38772b0829elementwise_kernel_with_indexIiZZZN2at6native15arange_cuda_outERKN3c106ScalarES6_S6_RNS1_6TensorEENKUlvE_clEvENKUlvE7_clEvEUllE_EEvT_T0_PN15function_traitsISD_E11result_typeE)
        /*0788*/ 	.word	0x00000007


	//----- nvinfo : EIATTR_FRAME_SIZE
	.align		4
.L_351:
        /*078c*/ 	.byte	0x04, 0x11
        /*078e*/ 	.short	(.L_353 - .L_352)
	.align		4
.L_352:
        /*0790*/ 	.word	index@(_ZN50_GLOBAL__N__f31458b2_17_RangeFactories_cu_38772b0829elementwise_kernel_with_indexIiZZZN2at6native15arange_cuda_outERKN3c106ScalarES6_S6_RNS1_6TensorEENKUlvE_clEvENKUlvE7_clEvEUllE_EEvT_T0_PN15function_traitsISD_E11result_typeE)
        /*0794*/ 	.word	0x00000000


	//----- nvinfo : EIATTR_REGCOUNT
	.align		4
.L_353:
        /*0798*/ 	.byte	0x04, 0x2f
        /*079a*/ 	.short	(.L_355 - .L_354)
	.align		4
.L_354:
        /*079c*/ 	.word	index@(_ZN50_GLOBAL__N__f31458b2_17_RangeFactories_cu_38772b0829elementwise_kernel_with_indexIlZZZN2at6native15arange_cuda_outERKN3c106ScalarES6_S6_RNS1_6TensorEENKUlvE_clEvENKUlvE7_clEvEUllE_EEvT_T0_PN15function_traitsISD_E11result_typeE)
        /*07a0*/ 	.word	0x00000007


	//----- nvinfo : EIATTR_FRAME_SIZE
	.align		4
.L_355:
        /*07a4*/ 	.byte	0x04, 0x11
        /*07a6*/ 	.short	(.L_357 - .L_356)
	.align		4
.L_356:
        /*07a8*/ 	.word	index@(_ZN50_GLOBAL__N__f31458b2_17_RangeFactories_cu_38772b0829elementwise_kernel_with_indexIlZZZN2at6native15arange_cuda_outERKN3c106ScalarES6_S6_RNS1_6TensorEENKUlvE_clEvENKUlvE7_clEvEUllE_EEvT_T0_PN15function_traitsISD_E11result_typeE)
        /*07ac*/ 	.word	0x00000000


	//----- nvinfo : EIATTR_MIN_STACK_SIZE
	.align		4
.L_357:
        /*07b0*/ 	.byte	0x04, 0x12
        /*07b2*/ 	.short	(.L_359 - .L_358)
	.align		4
.L_358:
        /*07b4*/ 	.word	index@(_ZN50_GLOBAL__N__f31458b2_17_RangeFactories_cu_38772b0829elementwise_kernel_with_indexIlZZZN2at6native15arange_cuda_outERKN3c106ScalarES6_S6_RNS1_6TensorEENKUlvE_clEvENKUlvE7_clEvEUllE_EEvT_T0_PN15function_traitsISD_E11result_typeE)
        /*07b8*/ 	.word	0x00000000


	//----- nvinfo : EIATTR_MIN_STACK_SIZE
	.align		4
.L_359:
        /*07bc*/ 	.byte	0x04, 0x12
        /*07be*/ 	.short	(.L_361 - .L_360)
	.align		4
.L_360:
        /*07c0*/ 	.word	index@(_ZN50_GLOBAL__N__f31458b2_17_RangeFactories_cu_38772b0829elementwise_kernel_with_indexIiZZZN2at6native15arange_cuda_outERKN3c106ScalarES6_S6_RNS1_6TensorEENKUlvE_clEvENKUlvE7_clEvEUllE_EEvT_T0_PN15function_traitsISD_E11result_typeE)
        /*07c4*/ 	.word	0x00000000


	//----- nvinfo : EIATTR_MIN_STACK_SIZE
	.align		4
.L_361:
        /*07c8*/ 	.byte	0x04, 0x12
        /*07ca*/ 	.short	(.L_363 - .L_362)
	.align		4
.L_362:
        /*07cc*/ 	.word	index@(_ZN50_GLOBAL__N__f31458b2_17_RangeFactories_cu_38772b0829elementwise_kernel_with_indexIlZZZN2at6native15arange_cuda_outERKN3c106ScalarES6_S6_RNS1_6TensorEENKUlvE_clEvENKUlvE6_clEvEUllE_EEvT_T0_PN15function_traitsISD_E11result_typeE)
        /*07d0*/ 	.word	0x00000000


	//----- nvinfo : EIATTR_MIN_STACK_SIZE
	.align		4
.L_363:
        /*07d4*/ 	.byte	0x04, 0x12
        /*07d6*/ 	.short	(.L_365 - .L_364)
	.align		4
.L_364:
        /*07d8*/ 	.word	index@(_ZN50_GLOBAL__N__f31458b2_17_RangeFactories_cu_38772b0829elementwise_kernel_with_indexIiZZZN2at6native15arange_cuda_outERKN3c106ScalarES6_S6_RNS1_6TensorEENKUlvE_clEvENKUlvE6_clEvEUllE_EEvT_T0_PN15function_traitsISD_E11result_typeE)
        /*07dc*/ 	.word	0x00000000


	//----- nvinfo : EIATTR_MIN_STACK_SIZE
	.align		4
.L_365:
        /*07e0*/ 	.byte	0x04, 0x12
        /*07e2*/ 	.short	(.L_367 - .L_366)
	.align		4
.L_366:
        /*07e4*/ 	.word	index@(_ZN50_GLOBAL__N__f31458b2_17_RangeFactories_cu_38772b0829elementwise_kernel_with_indexIlZZZN2at6native15arange_cuda_outERKN3c106ScalarES6_S6_RNS1_6TensorEENKUlvE_clEvENKUlvE5_clEvEUllE_EEvT_T0_PN15function_traitsISD_E11result_typeE)
        /*07e8*/ 	.word	0x00000000


	//----- nvinfo : EIATTR_MIN_STACK_SIZE
	.align		4
.L_367:
        /*07ec*/ 	.byte	0x04, 0x12
        /*07ee*/ 	.short	(.L_369 - .L_368)
	.align		4
.L_368:
        /*07f0*/ 	.word	index@(_ZN50_GLOBAL__N__f31458b2_17_RangeFactories_cu_38772b0829elementwise_kernel_with_indexIiZZZN2at6native15arange_cuda_outERKN3c106ScalarES6_S6_RNS1_6TensorEENKUlvE_clEvENKUlvE5_clEvEUllE_EEvT_T0_PN15function_traitsISD_E11result_typeE)
        /*07f4*/ 	.word	0x00000000


	//----- nvinfo : EIATTR_MIN_STACK_SIZE
	.align		4
.L_369:
        /*07f8*/ 	.byte	0x04, 0x12
        /*07fa*/ 	.short	(.L_371 - .L_370)
	.align		4
.L_370:
        /*07fc*/ 	.word	index@(_ZN50_GLOBAL__N__f31458b2_17_RangeFactories_cu_38772b0829elementwise_kernel_with_indexIlZZZN2at6native15arange_cuda_outERKN3c106ScalarES6_S6_RNS1_6TensorEENKUlvE_clEvENKUlvE4_clEvEUllE_EEvT_T0_PN15function_traitsISD_E11result_typeE)
        /*0800*/ 	.word	0x00000000


	//----- nvinfo : EIATTR_MIN_STACK_SIZE
	.align		4
.L_371:
        /*0804*/ 	.byte	0x04, 0x12
        /*0806*/ 	.short	(.L_373 - .L_372)
	.align		4
.L_372:
        /*0808*/ 	.word	index@(_ZN50_GLOBAL__N__f31458b2_17_RangeFactories_cu_38772b0829elementwise_kernel_with_indexIiZZZN2at6native15arange_cuda_outERKN3c106ScalarES6_S6_RNS1_6TensorEENKUlvE_clEvENKUlvE4_clEvEUllE_EEvT_T0_PN15function_traitsISD_E11result_typeE)
        /*080c*/ 	.word	0x00000000


	//----- nvinfo : EIATTR_MIN_STACK_SIZE
	.align		4
.L_373:
        /*0810*/ 	.byte	0x04, 0x12
        /*0812*/ 	.short	(.L_375 - .L_374)
	.align		4
.L_374:
        /*0814*/ 	.word	index@(_ZN50_GLOBAL__N__f31458b2_17_RangeFactories_cu_38772b0829elementwise_kernel_with_indexIlZZZN2at6native15arange_cuda_outERKN3c106ScalarES6_S6_RNS1_6TensorEENKUlvE_clEvENKUlvE3_clEvEUllE_EEvT_T0_PN15function_traitsISD_E11result_typeE)
        /*0818*/ 	.word	0x00000000


	//----- nvinfo : EIATTR_MIN_STACK_SIZE
	.align		4
.L_375:
        /*081c*/ 	.byte	0x04, 0x12
        /*081e*/ 	.short	(.L_377 - .L_376)
	.align		4
.L_376:
        /*0820*/ 	.word	index@(_ZN50_GLOBAL__N__f31458b2_17_RangeFactories_cu_38772b0829elementwise_kernel_with_indexIiZZZN2at6native15arange_cuda_outERKN3c106ScalarES6_S6_RNS1_6TensorEENKUlvE_clEvENKUlvE3_clEvEUllE_EEvT_T0_PN15function_traitsISD_E11result_typeE)
        /*0824*/ 	.word	0x00000000


	//----- nvinfo : EIATTR_MIN_STACK_SIZE
	.align		4
.L_377:
        /*0828*/ 	.byte	0x04, 0x12
        /*082a*/ 	.short	(.L_379 - .L_378)
	.align		4
.L_378:
        /*082c*/ 	.word	index@(_ZN50_GLOBAL__N__f31458b2_17_RangeFactories_cu_38772b0829elementwise_kernel_with_indexIlZZZN2at6native15arange_cuda_outERKN3c106ScalarES6_S6_RNS1_6TensorEENKUlvE_clEvENKUlvE2_clEvEUllE_EEvT_T0_PN15function_traitsISD_E11result_typeE)
        /*0830*/ 	.word	0x00000000


	//----- nvinfo : EIATTR_MIN_STACK_SIZE
	.align		4
.L_379:
        /*0834*/ 	.byte	0x04, 0x12
        /*0836*/ 	.short	(.L_381 - .L_380)
	.align		4
.L_380:
        /*0838*/ 	.word	index@(_ZN50_GLOBAL__N__f31458b2_17_RangeFactories_cu_38772b0829elementwise_kernel_with_indexIiZZZN2at6native15arange_cuda_outERKN3c106ScalarES6_S6_RNS1_6TensorEENKUlvE_clEvENKUlvE2_clEvEUllE_EEvT_T0_PN15function_traitsISD_E11result_typeE)
        /*083c*/ 	.word	0x00000000


	//----- nvinfo : EIATTR_MIN_STACK_SIZE
	.align		4
.L_381:
        /*0840*/ 	.byte	0x04, 0x12
        /*0842*/ 	.short	(.L_383 - .L_382)
	.align		4
.L_382:
        /*0844*/ 	.word	index@(_ZN50_GLOBAL__N__f31458b2_17_RangeFactories_cu_38772b0829elementwise_kernel_with_indexIlZZZN2at6native15arange_cuda_outERKN3c106ScalarES6_S6_RNS1_6TensorEENKUlvE_clEvENKUlvE1_clEvEUllE_EEvT_T0_PN15function_traitsISD_E11result_typeE)
        /*0848*/ 	.word	0x00000000


	//----- nvinfo : EIATTR_MIN_STACK_SIZE
	.align		4
.L_383:
        /*084c*/ 	.byte	0x04, 0x12
        /*084e*/ 	.short	(.L_385 - .L_384)
	.align		4
.L_384:
        /*0850*/ 	.word	index@(_ZN50_GLOBAL__N__f31458b2_17_RangeFactories_cu_38772b0829elementwise_kernel_with_indexIiZZZN2at6native15arange_cuda_outERKN3c106ScalarES6_S6_RNS1_6TensorEENKUlvE_clEvENKUlvE1_clEvEUllE_EEvT_T0_PN15function_traitsISD_E11result_typeE)
        /*0854*/ 	.word	0x00000000


	//----- nvinfo : EIATTR_MIN_STACK_SIZE
	.align		4
.L_385:
        /*0858*/ 	.byte	0x04, 0x12
        /*085a*/ 	.short	(.L_387 - .L_386)
	.align		4
.L_386:
        /*085c*/ 	.word	index@(_ZN50_GLOBAL__N__f31458b2_17_RangeFactories_cu_38772b0829elementwise_kernel_with_indexIlZZZN2at6native15arange_cuda_outERKN3c106ScalarES6_S6_RNS1_6TensorEENKUlvE_clEvENKUlvE0_clEvEUllE_EEvT_T0_PN15function_traitsISD_E11result_typeE)
        /*0860*/ 	.word	0x00000000


	//----- nvinfo : EIATTR_MIN_STACK_SIZE
	.align		4
.L_387:
        /*0864*/ 	.byte	0x04, 0x12
        /*0866*/ 	.short	(.L_389 - .L_388)
	.align		4
.L_388:
        /*0868*/ 	.word	index@(_ZN50_GLOBAL__N__f31458b2_17_RangeFactories_cu_38772b0829elementwise_kernel_with_indexIiZZZN2at6native15arange_cuda_outERKN3c106ScalarES6_S6_RNS1_6TensorEENKUlvE_clEvENKUlvE0_clEvEUllE_EEvT_T0_PN15function_traitsISD_E11result_typeE)
        /*086c*/ 	.word	0x00000000


	//----- nvinfo : EIATTR_MIN_STACK_SIZE
	.align		4
.L_389:
        /*0870*/ 	.byte	0x04, 0x12
        /*0872*/ 	.short	(.L_391 - .L_390)
	.align		4
.L_390:
        /*0874*/ 	.word	index@(_ZN50_GLOBAL__N__f31458b2_17_RangeFactories_cu_38772b0829elementwise_kernel_with_indexIlZZZN2at6native15arange_cuda_outERKN3c106ScalarES6_S6_RNS1_6TensorEENKUlvE_clEvENKUlvE_clEvEUllE_EEvT_T0_PN15function_traitsISD_E11result_typeE)
        /*0878*/ 	.word	0x00000000


	//----- nvinfo : EIATTR_MIN_STACK_SIZE
	.align		4
.L_391:
        /*087c*/ 	.byte	0x04, 0x12
        /*087e*/ 	.short	(.L_393 - .L_392)
	.align		4
.L_392:
        /*0880*/ 	.word	index@(_ZN50_GLOBAL__N__f31458b2_17_RangeFactories_cu_38772b0829elementwise_kernel_with_indexIiZZZN2at6native15arange_cuda_outERKN3c106ScalarES6_S6_RNS1_6TensorEENKUlvE_clEvENKUlvE_clEvEUllE_EEvT_T0_PN15function_traitsISD_E11result_typeE)
        /*0884*/ 	.word	0x00000000


	//----- nvinfo : EIATTR_MIN_STACK_SIZE
	.align		4
.L_393:
        /*0888*/ 	.byte	0x04, 0x12
        /*088a*/ 	.short	(.L_395 - .L_394)
	.align		4
.L_394:
        /*088c*/ 	.word	index@(_ZN50_GLOBAL__N__f31458b2_17_RangeFactories_cu_38772b0829elementwise_kernel_with_indexIlZZZN2at6native14range_cuda_outERKN3c106ScalarES6_S6_RNS1_6TensorEENKUlvE_clEvENKUlvE6_clEvEUllE_EEvT_T0_PN15function_traitsISD_E11result_typeE)
        /*0890*/ 	.word	0x00000000


	//----- nvinfo : EIATTR_MIN_STACK_SIZE
	.align		4
.L_395:
        /*0894*/ 	.byte	0x04, 0x12
        /*0896*/ 	.short	(.L_397 - .L_396)
	.align		4
.L_396:
        /*0898*/ 	.word	index@(_ZN50_GLOBAL__N__f31458b2_17_RangeFactories_cu_38772b0829elementwise_kernel_with_indexIiZZZN2at6native14range_cuda_outERKN3c106ScalarES6_S6_RNS1_6TensorEENKUlvE_clEvENKUlvE6_clEvEUllE_EEvT_T0_PN15function_traitsISD_E11result_typeE)
        /*089c*/ 	.word	0x00000000


	//----- nvinfo : EIATTR_MIN_STACK_SIZE
	.align		4
.L_397:
        /*08a0*/ 	.byte	0x04, 0x12
        /*08a2*/ 	.short	(.L_399 - .L_398)
	.align		4
.L_398:
        /*08a4*/ 	.word	index@(_ZN50_GLOBAL__N__f31458b2_17_RangeFactories_cu_38772b0829elementwise_kernel_with_indexIlZZZN2at6native14range_cuda_outERKN3c106ScalarES6_S6_RNS1_6TensorEENKUlvE_clEvENKUlvE5_clEvEUllE_EEvT_T0_PN15function_traitsISD_E11result_typeE)
        /*08a8*/ 	.word	0x00000000


	//----- nvinfo : EIATTR_MIN_STACK_SIZE
	.align		4
.L_399:
        /*08ac*/ 	.byte	0x04, 0x12
        /*08ae*/ 	.short	(.L_401 - .L_400)
	.align		4
.L_400:
        /*08b0*/ 	.word	index@(_ZN50_GLOBAL__N__f31458b2_17_RangeFactories_cu_38772b0829elementwise_kernel_with_indexIiZZZN2at6native14range_cuda_outERKN3c106ScalarES6_S6_RNS1_6TensorEENKUlvE_clEvENKUlvE5_clEvEUllE_EEvT_T0_PN15function_traitsISD_E11result_typeE)
        /*08b4*/ 	.word	0x00000000


	//----- nvinfo : EIATTR_MIN_STACK_SIZE
	.align		4
.L_401:
        /*08b8*/ 	.byte	0x04, 0x12
        /*08ba*/ 	.short	(.L_403 - .L_402)
	.align		4
.L_402:
        /*08bc*/ 	.word	index@(_ZN50_GLOBAL__N__f31458b2_17_RangeFactories_cu_38772b0829elementwise_kernel_with_indexIlZZZN2at6native14range_cuda_outERKN3c106ScalarES6_S6_RNS1_6TensorEENKUlvE_clEvENKUlvE4_clEvEUllE_EEvT_T0_PN15function_traitsISD_E11result_typeE)
        /*08c0*/ 	.word	0x00000000


	//----- nvinfo : EIATTR_MIN_STACK_SIZE
	.align		4
.L_403:
        /*08c4*/ 	.byte	0x04, 0x12
        /*08c6*/ 	.short	(.L_405 - .L_404)
	.align		4
.L_404:
        /*08c8*/ 	.word	index@(_ZN50_GLOBAL__N__f31458b2_17_RangeFactories_cu_38772b0829elementwise_kernel_with_indexIiZZZN2at6native14range_cuda_outERKN3c106ScalarES6_S6_RNS1_6TensorEENKUlvE_clEvENKUlvE4_clEvEUllE_EEvT_T0_PN15function_traitsISD_E11result_typeE)
        /*08cc*/ 	.word	0x00000000


	//----- nvinfo : EIATTR_MIN_STACK_SIZE
	.align		4
.L_405:
        /*08d0*/ 	.byte	0x04, 0x12
        /*08d2*/ 	.short	(.L_407 - .L_406)
	.align		4
.L_406:
        /*08d4*/ 	.word	index@(_ZN50_GLOBAL__N__f31458b2_17_RangeFactories_cu_38772b0829elementwise_kernel_with_indexIlZZZN2at6native14range_cuda_outERKN3c106ScalarES6_S6_RNS1_6TensorEENKUlvE_clEvENKUlvE3_clEvEUllE_EEvT_T0_PN15function_traitsISD_E11result_typeE)
        /*08d8*/ 	.word	0x00000000


	//----- nvinfo : EIATTR_MIN_STACK_SIZE
	.align		4
.L_407:
        /*08dc*/ 	.byte	0x04, 0x12
        /*08de*/ 	.short	(.L_409 - .L_408)
	.align		4
.L_408:
        /*08e0*/ 	.word	index@(_ZN50_GLOBAL__N__f31458b2_17_RangeFactories_cu_38772b0829elementwise_kernel_with_indexIiZZZN2at6native14range_cuda_outERKN3c106ScalarES6_S6_RNS1_6TensorEENKUlvE_clEvENKUlvE3_clEvEUllE_EEvT_T0_PN15function_traitsISD_E11result_typeE)
        /*08e4*/ 	.word	0x00000000


	//----- nvinfo : EIATTR_MIN_STACK_SIZE
	.align		4
.L_409:
        /*08e8*/ 	.byte	0x04, 0x12
        /*08ea*/ 	.short	(.L_411 - .L_410)
	.align		4
.L_410:
        /*08ec*/ 	.word	index@(_ZN50_GLOBAL__N__f31458b2_17_RangeFactories_cu_38772b0829elementwise_kernel_with_indexIlZZZN2at6native14range_cuda_outERKN3c106ScalarES6_S6_RNS1_6TensorEENKUlvE_clEvENKUlvE2_clEvEUllE_EEvT_T0_PN15function_traitsISD_E11result_typeE)
        /*08f0*/ 	.word	0x00000000


	//----- nvinfo : EIATTR_MIN_STACK_SIZE
	.align		4
.L_411:
        /*08f4*/ 	.byte	0x04, 0x12
        /*08f6*/ 	.short	(.L_413 - .L_412)
	.align		4
.L_412:
        /*08f8*/ 	.word	index@(_ZN50_GLOBAL__N__f31458b2_17_RangeFactories_cu_38772b0829elementwise_kernel_with_indexIiZZZN2at6native14range_cuda_outERKN3c106ScalarES6_S6_RNS1_6TensorEENKUlvE_clEvENKUlvE2_clEvEUllE_EEvT_T0_PN15function_traitsISD_E11result_typeE)
        /*08fc*/ 	.word	0x00000000


	//----- nvinfo : EIATTR_MIN_STACK_SIZE
	.align		4
.L_413:
        /*0900*/ 	.byte	0x04, 0x12
        /*0902*/ 	.short	(.L_415 - .L_414)
	.align		4
.L_414:
        /*0904*/ 	.word	index@(_ZN50_GLOBAL__N__f31458b2_17_RangeFactories_cu_38772b0829elementwise_kernel_with_indexIlZZZN2at6native14range_cuda_outERKN3c106ScalarES6_S6_RNS1_6TensorEENKUlvE_clEvENKUlvE1_clEvEUllE_EEvT_T0_PN15function_traitsISD_E11result_typeE)
        /*0908*/ 	.word	0x00000000


	//----- nvinfo : EIATTR_MIN_STACK_SIZE
	.align		4
.L_415:
        /*090c*/ 	.byte	0x04, 0x12
        /*090e*/ 	.short	(.L_417 - .L_416)
	.align		4
.L_416:
        /*0910*/ 	.word	index@(_ZN50_GLOBAL__N__f31458b2_17_RangeFactories_cu_38772b0829elementwise_kernel_with_indexIiZZZN2at6native14range_cuda_outERKN3c106ScalarES6_S6_RNS1_6TensorEENKUlvE_clEvENKUlvE1_clEvEUllE_EEvT_T0_PN15function_traitsISD_E11result_typeE)
        /*0914*/ 	.word	0x00000000


	//----- nvinfo : EIATTR_MIN_STACK_SIZE
	.align		4
.L_417:
        /*0918*/ 	.byte	0x04, 0x12
        /*091a*/ 	.short	(.L_419 - .L_418)
	.align		4
.L_418:
        /*091c*/ 	.word	index@(_ZN50_GLOBAL__N__f31458b2_17_RangeFactories_cu_38772b0829elementwise_kernel_with_indexIlZZZN2at6native14range_cuda_outERKN3c106ScalarES6_S6_RNS1_6TensorEENKUlvE_clEvENKUlvE0_clEvEUllE_EEvT_T0_PN15function_traitsISD_E11result_typeE)
        /*0920*/ 	.word	0x00000000


	//----- nvinfo : EIATTR_MIN_STACK_SIZE
	.align		4
.L_419:
        /*0924*/ 	.byte	0x04, 0x12
        /*0926*/ 	.short	(.L_421 - .L_420)
	.align		4
.L_420:
        /*0928*/ 	.word	index@(_ZN50_GLOBAL__N__f31458b2_17_RangeFactories_cu_38772b0829elementwise_kernel_with_indexIiZZZN2at6native14range_cuda_outERKN3c106ScalarES6_S6_RNS1_6TensorEENKUlvE_clEvENKUlvE0_clEvEUllE_EEvT_T0_PN15function_traitsISD_E11result_typeE)
        /*092c*/ 	.word	0x00000000


	//----- nvinfo : EIATTR_MIN_STACK_SIZE
	.align		4
.L_421:
        /*0930*/ 	.byte	0x04, 0x12
        /*0932*/ 	.short	(.L_423 - .L_422)
	.align		4
.L_422:
        /*0934*/ 	.word	index@(_ZN50_GLOBAL__N__f31458b2_17_RangeFactories_cu_38772b0829elementwise_kernel_with_indexIlZZZN2at6native14range_cuda_outERKN3c106ScalarES6_S6_RNS1_6TensorEENKUlvE_clEvENKUlvE_clEvEUllE_EEvT_T0_PN15function_traitsISD_E11result_typeE)
        /*0938*/ 	.word	0x00000000


	//----- nvinfo : EIATTR_MIN_STACK_SIZE
	.align		4
.L_423:
        /*093c*/ 	.byte	0x04, 0x12
        /*093e*/ 	.short	(.L_425 - .L_424)
	.align		4
.L_424:
        /*0940*/ 	.word	index@(_ZN50_GLOBAL__N__f31458b2_17_RangeFactories_cu_38772b0829elementwise_kernel_with_indexIiZZZN2at6native14range_cuda_outERKN3c106ScalarES6_S6_RNS1_6TensorEENKUlvE_clEvENKUlvE_clEvEUllE_EEvT_T0_PN15function_traitsISD_E11result_typeE)
        /*0944*/ 	.word	0x00000000


	//----- nvinfo : EIATTR_MIN_STACK_SIZE
	.align		4
.L_425:
        /*0948*/ 	.byte	0x04, 0x12
        /*094a*/ 	.short	(.L_427 - .L_426)
	.align		4
.L_426:
        /*094c*/ 	.word	index@(_ZN50_GLOBAL__N__f31458b2_17_RangeFactories_cu_38772b0829elementwise_kernel_with_indexIlZZZN2at6native17logspace_cuda_outERKN3c106ScalarES6_ldRNS1_6TensorEENKUlvE0_clEvENKUlvE4_clEvEUllE_EEvT_T0_PN15function_traitsISD_E11result_typeE)
        /*0950*/ 	.word	0x00000000


	//----- nvinfo : EIATTR_MIN_STACK_SIZE
	.align		4
.L_427:
        /*0954*/ 	.byte	0x04, 0x12
        /*0956*/ 	.short	(.L_429 - .L_428)
	.align		4
.L_428:
        /*0958*/ 	.word	index@(_ZN50_GLOBAL__N__f31458b2_17_RangeFactories_cu_38772b0829elementwise_kernel_with_indexIiZZZN2at6native17logspace_cuda_outERKN3c106ScalarES6_ldRNS1_6TensorEENKUlvE0_clEvENKUlvE4_clEvEUllE_EEvT_T0_PN15function_traitsISD_E11result_typeE)
        /*095c*/ 	.word	0x00000000


	//----- nvinfo : EIATTR_MIN_STACK_SIZE
	.align		4
.L_429:
        /*0960*/ 	.byte	0x04, 0x12
        /*0962*/ 	.short	(.L_431 - .L_430)
	.align		4
.L_430:
        /*0964*/ 	.word	index@(_ZN50_GLOBAL__N__f31458b2_17_RangeFactories_cu_38772b0829elementwise_kernel_with_indexIlZZZN2at6native17logspace_cuda_outERKN3c106ScalarES6_ldRNS1_6TensorEENKUlvE0_clEvENKUlvE3_clEvEUllE_EEvT_T0_PN15function_traitsISD_E11result_typeE)
        /*0968*/ 	.word	0x00000000


	//----- nvinfo : EIATTR_MIN_STACK_SIZE
	.align		4
.L_431:
        /*096c*/ 	.byte	0x04, 0x12
        /*096e*/ 	.short	(.L_433 - .L_432)
	.align		4
.L_432:
        /*0970*/ 	.word	index@(_ZN50_GLOBAL__N__f31458b2_17_RangeFactories_cu_38772b0829elementwise_kernel_with_indexIiZZZN2at6native17logspace_cuda_outERKN3c106ScalarES6_ldRNS1_6TensorEENKUlvE0_clEvENKUlvE3_clEvEUllE_EEvT_T0_PN15function_traitsISD_E11result_typeE)
        /*0974*/ 	.word	0x00000000


	//----- nvinfo : EIATTR_MIN_STACK_SIZE
	.align		4
.L_433:
        /*0978*/ 	.byte	0x04, 0x12
        /*097a*/ 	.short	(.L_435 - .L_434)
	.align		4
.L_434:
        /*097c*/ 	.word	index@(_ZN50_GLOBAL__N__f31458b2_17_RangeFactories_cu_38772b0829elementwise_kernel_with_indexIlZZZN2at6native17logspace_cuda_outERKN3c106ScalarES6_ldRNS1_6TensorEENKUlvE0_clEvENKUlvE2_clEvEUllE_EEvT_T0_PN15function_traitsISD_E11result_typeE)
        /*0980*/ 	.word	0x00000000


	//----- nvinfo : EIATTR_MIN_STACK_SIZE
	.align		4
.L_435:
        /*0984*/ 	.byte	0x04, 0x12
        /*0986*/ 	.short	(.L_437 - .L_436)
	.align		4
.L_436:
        /*0988*/ 	.word	index@(_ZN50_GLOBAL__N__f31458b2_17_RangeFactories_cu_38772b0829elementwise_kernel_with_indexIiZZZN2at6native17logspace_cuda_outERKN3c106ScalarES6_ldRNS1_6TensorEENKUlvE0_clEvENKUlvE2_clEvEUllE_EEvT_T0_PN15function_traitsISD_E11result_typeE)
        /*098c*/ 	.word	0x00000000


	//----- nvinfo : EIATTR_MIN_STACK_SIZE
	.align		4
.L_437:
        /*0990*/ 	.byte	0x04, 0x12
        /*0992*/ 	.short	(.L_439 - .L_438)
	.align		4
.L_438:
        /*0994*/ 	.word	index@(_ZN50_GLOBAL__N__f31458b2_17_RangeFactories_cu_38772b0829elementwise_kernel_with_indexIlZZZN2at6native17logspace_cuda_outERKN3c106ScalarES6_ldRNS1_6TensorEENKUlvE0_clEvENKUlvE1_clEvEUllE_EEvT_T0_PN15function_traitsISD_E11result_typeE)
        /*0998*/ 	.word	0x00000028


	//----- nvinfo : EIATTR_MIN_STACK_SIZE
	.align		4
.L_439:
        /*099c*/ 	.byte	0x04, 0x12
        /*099e*/ 	.short	(.L_441 - .L_440)
	.align		4
.L_440:
        /*09a0*/ 	.word	index@(_ZN50_GLOBAL__N__f31458b2_17_RangeFactories_cu_38772b0829elementwise_kernel_with_indexIiZZZN2at6native17logspace_cuda_outERKN3c106ScalarES6_ldRNS1_6TensorEENKUlvE0_clEvENKUlvE1_clEvEUllE_EEvT_T0_PN15function_traitsISD_E11result_typeE)
        /*09a4*/ 	.word	0x00000028


	//----- nvinfo : EIATTR_MIN_STACK_SIZE
	.align		4
.L_441:
        /*09a8*/ 	.byte	0x04, 0x12
        /*09aa*/ 	.short	(.L_443 - .L_442)
	.align		4
.L_442:
        /*09ac*/ 	.word	index@(_ZN50_GLOBAL__N__f31458b2_17_RangeFactories_cu_38772b0829elementwise_kernel_with_indexIlZZZN2at6native17logspace_cuda_outERKN3c106ScalarES6_ldRNS1_6TensorEENKUlvE0_clEvENKUlvE0_clEvEUllE_EEvT_T0_PN15function_traitsISD_E11result_typeE)
        /*09b0*/ 	.word	0x00000000


	//----- nvinfo : EIATTR_MIN_STACK_SIZE
	.align		4
.L_443:
        /*09b4*/ 	.byte	0x04, 0x12
        /*09b6*/ 	.short	(.L_445 - .L_444)
	.align		4
.L_444:
        /*09b8*/ 	.word	index@(_ZN50_GLOBAL__N__f31458b2_17_RangeFactories_cu_38772b0829elementwise_kernel_with_indexIiZZZN2at6native17logspace_cuda_outERKN3c106ScalarES6_ldRNS1_6TensorEENKUlvE0_clEvENKUlvE0_clEvEUllE_EEvT_T0_PN15function_traitsISD_E11result_typeE)
        /*09bc*/ 	.word	0x00000000


	//----- nvinfo : EIATTR_MIN_STACK_SIZE
	.align		4
.L_445:
        /*09c0*/ 	.byte	0x04, 0x12
        /*09c2*/ 	.short	(.L_447 - .L_446)
	.align		4
.L_446:
        /*09c4*/ 	.word	index@(_ZN50_GLOBAL__N__f31458b2_17_RangeFactories_cu_38772b0829elementwise_kernel_with_indexIlZZZN2at6native17logspace_cuda_outERKN3c106ScalarES6_ldRNS1_6TensorEENKUlvE0_clEvENKUlvE_clEvEUllE_EEvT_T0_PN15function_traitsISD_E11result_typeE)
        /*09c8*/ 	.word	0x00000000


	//----- nvinfo : EIATTR_MIN_STACK_SIZE
	.align		4
.L_447:
        /*09cc*/ 	.byte	0x04, 0x12
        /*09ce*/ 	.short	(.L_449 - .L_448)
	.align		4
.L_448:
        /*09d0*/ 	.word	index@(_ZN50_GLOBAL__N__f31458b2_17_RangeFactories_cu_38772b0829elementwise_kernel_with_indexIiZZZN2at6native17logspace_cuda_outERKN3c106ScalarES6_ldRNS1_6TensorEENKUlvE0_clEvENKUlvE_clEvEUllE_EEvT_T0_PN15function_traitsISD_E11result_typeE)
        /*09d4*/ 	.word	0x00000000


	//----- nvinfo : EIATTR_MIN_STACK_SIZE
	.align		4
.L_449:
        /*09d8*/ 	.byte	0x04, 0x12
        /*09da*/ 	.short	(.L_451 - .L_450)
	.align		4
.L_450:
        /*09dc*/ 	.word	index@(_ZN50_GLOBAL__N__f31458b2_17_RangeFactories_cu_38772b0829elementwise_kernel_with_indexIlZZZN2at6native17logspace_cuda_outERKN3c106ScalarES6_ldRNS1_6TensorEENKUlvE_clEvENKUlvE3_clEvEUllE_EEvT_T0_PN15function_traitsISD_E11result_typeE)
        /*09e0*/ 	.word	0x00000000


	//----- nvinfo : EIATTR_MIN_STACK_SIZE
	.align		4
.L_451:
        /*09e4*/ 	.byte	0x04, 0x12
        /*09e6*/ 	.short	(.L_453 - .L_452)
	.align		4
.L_452:
        /*09e8*/ 	.word	index@(_ZN50_GLOBAL__N__f31458b2_17_RangeFactories_cu_38772b0829elementwise_kernel_with_indexIiZZZN2at6native17logspace_cuda_outERKN3c106ScalarES6_ldRNS1_6TensorEENKUlvE_clEvENKUlvE3_clEvEUllE_EEvT_T0_PN15function_traitsISD_E11result_typeE)
        /*09ec*/ 	.word	0x00000000


	//----- nvinfo : EIATTR_MIN_STACK_SIZE
	.align		4
.L_453:
        /*09f0*/ 	.byte	0x04, 0x12
        /*09f2*/ 	.short	(.L_455 - .L_454)
	.align		4
.L_454:
        /*09f4*/ 	.word	index@(_ZN50_GLOBAL__N__f31458b2_17_RangeFactories_cu_38772b0829elementwise_kernel_with_indexIlZZZN2at6native17logspace_cuda_outERKN3c106ScalarES6_ldRNS1_6TensorEENKUlvE_clEvENKUlvE2_clEvEUllE_EEvT_T0_PN15function_traitsISD_E11result_typeE)
        /*09f8*/ 	.word	0x00000000


	//----- nvinfo : EIATTR_MIN_STACK_SIZE
	.align		4
.L_455:
        /*09fc*/ 	.byte	0x04, 0x12
        /*09fe*/ 	.short	(.L_457 - .L_456)
	.align		4
.L_456:
        /*0a00*/ 	.word	index@(_ZN50_GLOBAL__N__f31458b2_17_RangeFactories_cu_38772b0829elementwise_kernel_with_indexIiZZZN2at6native17logspace_cuda_outERKN3c106ScalarES6_ldRNS1_6TensorEENKUlvE_clEvENKUlvE2_clEvEUllE_EEvT_T0_PN15function_traitsISD_E11result_typeE)
        /*0a04*/ 	.word	0x00000000


	//----- nvinfo : EIATTR_MIN_STACK_SIZE
	.align		4
.L_457:
        /*0a08*/ 	.byte	0x04, 0x12
        /*0a0a*/ 	.short	(.L_459 - .L_458)
	.align		4
.L_458:
        /*0a0c*/ 	.word	index@(_ZN50_GLOBAL__N__f31458b2_17_RangeFactories_cu_38772b0829elementwise_kernel_with_indexIlZZZN2at6native17logspace_cuda_outERKN3c106ScalarES6_ldRNS1_6TensorEENKUlvE_clEvENKUlvE1_clEvEUllE_EEvT_T0_PN15function_traitsISD_E11result_typeE)
        /*0a10*/ 	.word	0x00000000


	//----- nvinfo : EIATTR_MIN_STACK_SIZE
	.align		4
.L_459:
        /*0a14*/ 	.byte	0x04, 0x12
        /*0a16*/ 	.short	(.L_461 - .L_460)
	.align		4
.L_460:
        /*0a18*/ 	.word	index@(_ZN50_GLOBAL__N__f31458b2_17_RangeFactories_cu_38772b0829elementwise_kernel_with_indexIiZZZN2at6native17logspace_cuda_outERKN3c106ScalarES6_ldRNS1_6TensorEENKUlvE_clEvENKUlvE1_clEvEUllE_EEvT_T0_PN15function_traitsISD_E11result_typeE)
        /*0a1c*/ 	.word	0x00000000


	//----- nvinfo : EIATTR_MIN_STACK_SIZE
	.align		4
.L_461:
        /*0a20*/ 	.byte	0x04, 0x12
        /*0a22*/ 	.short	(.L_463 - .L_462)
	.align		4
.L_462:
        /*0a24*/ 	.word	index@(_ZN50_GLOBAL__N__f31458b2_17_RangeFactories_cu_38772b0829elementwise_kernel_with_indexIlZZZN2at6native17logspace_cuda_outERKN3c106ScalarES6_ldRNS1_6TensorEENKUlvE_clEvENKUlvE0_clEvEUllE_EEvT_T0_PN15function_traitsISD_E11result_typeE)
        /*0a28*/ 	.word	0x00000000


	//----- nvinfo : EIATTR_MIN_STACK_SIZE
	.align		4
.L_463:
        /*0a2c*/ 	.byte	0x04, 0x12
        /*0a2e*/ 	.short	(.L_465 - .L_464)
	.align		4
.L_464:
        /*0a30*/ 	.word	index@(_ZN50_GLOBAL__N__f31458b2_17_RangeFactories_cu_38772b0829elementwise_kernel_with_indexIiZZZN2at6native17logspace_cuda_outERKN3c106ScalarES6_ldRNS1_6TensorEENKUlvE_clEvENKUlvE0_clEvEUllE_EEvT_T0_PN15function_traitsISD_E11result_typeE)
        /*0a34*/ 	.word	0x00000000


	//----- nvinfo : EIATTR_MIN_STACK_SIZE
	.align		4
.L_465:
        /*0a38*/ 	.byte	0x04, 0x12
        /*0a3a*/ 	.short	(.L_467 - .L_466)
	.align		4
.L_466:
        /*0a3c*/ 	.word	index@(_ZN50_GLOBAL__N__f31458b2_17_RangeFactories_cu_38772b0829elementwise_kernel_with_indexIlZZZN2at6native17logspace_cuda_outERKN3c106ScalarES6_ldRNS1_6TensorEENKUlvE_clEvENKUlvE_clEvEUllE_EEvT_T0_PN15function_traitsISD_E11result_typeE)
        /*0a40*/ 	.word	0x00000000


	//----- nvinfo : EIATTR_MIN_STACK_SIZE
	.align		4
.L_467:
        /*0a44*/ 	.byte	0x04, 0x12
        /*0a46*/ 	.short	(.L_469 - .L_468)
	.align		4
.L_468:
        /*0a48*/ 	.word	index@(_ZN50_GLOBAL__N__f31458b2_17_RangeFactories_cu_38772b0829elementwise_kernel_with_indexIiZZZN2at6native17logspace_cuda_outERKN3c106ScalarES6_ldRNS1_6TensorEENKUlvE_clEvENKUlvE_clEvEUllE_EEvT_T0_PN15function_traitsISD_E11result_typeE)
        /*0a4c*/ 	.word	0x00000000


	//----- nvinfo : EIATTR_MIN_STACK_SIZE
	.align		4
.L_469:
        /*0a50*/ 	.byte	0x04, 0x12
        /*0a52*/ 	.short	(.L_471 - .L_470)
	.align		4
.L_470:
        /*0a54*/ 	.word	index@(_ZN50_GLOBAL__N__f31458b2_17_RangeFactories_cu_38772b0829elementwise_kernel_with_indexIlZZZN2at6native17linspace_cuda_outERKN3c106ScalarES6_lRNS1_6TensorEENKUlvE0_clEvENKUlvE4_clEvEUllE_EEvT_T0_PN15function_traitsISD_E11result_typeE)
        /*0a58*/ 	.word	0x00000000


	//----- nvinfo : EIATTR_MIN_STACK_SIZE
	.align		4
.L_471:
        /*0a5c*/ 	.byte	0x04, 0x12
        /*0a5e*/ 	.short	(.L_473 - .L_472)
	.align		4
.L_472:
        /*0a60*/ 	.word	index@(_ZN50_GLOBAL__N__f31458b2_17_RangeFactories_cu_38772b0829elementwise_kernel_with_indexIiZZZN2at6native17linspace_cuda_outERKN3c106ScalarES6_lRNS1_6TensorEENKUlvE0_clEvENKUlvE4_clEvEUllE_EEvT_T0_PN15function_traitsISD_E11result_typeE)
        /*0a64*/ 	.word	0x00000000


	//----- nvinfo : EIATTR_MIN_STACK_SIZE
	.align		4
.L_473:
        /*0a68*/ 	.byte	0x04, 0x12
        /*0a6a*/ 	.short	(.L_475 - .L_474)
	.align		4
.L_474:
        /*0a6c*/ 	.word	index@(_ZN50_GLOBAL__N__f31458b2_17_RangeFactories_cu_38772b0829elementwise_kernel_with_indexIlZZZN2at6native17linspace_cuda_outERKN3c106ScalarES6_lRNS1_6TensorEENKUlvE0_clEvENKUlvE3_clEvEUllE_EEvT_T0_PN15function_traitsISD_E11result_typeE)
        /*0a70*/ 	.word	0x00000000


	//----- nvinfo : EIATTR_MIN_STACK_SIZE
	.align		4
.L_475:
        /*0a74*/ 	.byte	0x04, 0x12
        /*0a76*/ 	.short	(.L_477 - .L_476)
	.align		4
.L_476:
        /*0a78*/ 	.word	index@(_ZN50_GLOBAL__N__f31458b2_17_RangeFactories_cu_38772b0829elementwise_kernel_with_indexIiZZZN2at6native17linspace_cuda_outERKN3c106ScalarES6_lRNS1_6TensorEENKUlvE0_clEvENKUlvE3_clEvEUllE_EEvT_T0_PN15function_traitsISD_E11result_typeE)
        /*0a7c*/ 	.word	0x00000000


	//----- nvinfo : EIATTR_MIN_STACK_SIZE
	.align		4
.L_477:
        /*0a80*/ 	.byte	0x04, 0x12
        /*0a82*/ 	.short	(.L_479 - .L_478)
	.align		4
.L_478:
        /*0a84*/ 	.word	index@(_ZN50_GLOBAL__N__f31458b2_17_RangeFactories_cu_38772b0829elementwise_kernel_with_indexIlZZZN2at6native17linspace_cuda_outERKN3c106ScalarES6_lRNS1_6TensorEENKUlvE0_clEvENKUlvE2_clEvEUllE_EEvT_T0_PN15function_traitsISD_E11result_typeE)
        /*0a88*/ 	.word	0x00000000


	//----- nvinfo : EIATTR_MIN_STACK_SIZE
	.align		4
.L_479:
        /*0a8c*/ 	.byte	0x04, 0x12
        /*0a8e*/ 	.short	(.L_481 - .L_480)
	.align		4
.L_480:
        /*0a90*/ 	.word	index@(_ZN50_GLOBAL__N__f31458b2_17_RangeFactories_cu_38772b0829elementwise_kernel_with_indexIiZZZN2at6native17linspace_cuda_outERKN3c106ScalarES6_lRNS1_6TensorEENKUlvE0_clEvENKUlvE2_clEvEUllE_EEvT_T0_PN15function_traitsISD_E11result_typeE)
        /*0a94*/ 	.word	0x00000000


	//----- nvinfo : EIATTR_MIN_STACK_SIZE
	.align		4
.L_481:
        /*0a98*/ 	.byte	0x04, 0x12
        /*0a9a*/ 	.short	(.L_483 - .L_482)
	.align		4
.L_482:
        /*0a9c*/ 	.word	index@(_ZN50_GLOBAL__N__f31458b2_17_RangeFactories_cu_38772b0829elementwise_kernel_with_indexIlZZZN2at6native17linspace_cuda_outERKN3c106ScalarES6_lRNS1_6TensorEENKUlvE0_clEvENKUlvE1_clEvEUllE_EEvT_T0_PN15function_traitsISD_E11result_typeE)
        /*0aa0*/ 	.word	0x00000000


	//----- nvinfo : EIATTR_MIN_STACK_SIZE
	.align		4
.L_483:
        /*0aa4*/ 	.byte	0x04, 0x12
        /*0aa6*/ 	.short	(.L_485 - .L_484)
	.align		4
.L_484:
        /*0aa8*/ 	.word	index@(_ZN50_GLOBAL__N__f31458b2_17_RangeFactories_cu_38772b0829elementwise_kernel_with_indexIiZZZN2at6native17linspace_cuda_outERKN3c106ScalarES6_lRNS1_6TensorEENKUlvE0_clEvENKUlvE1_clEvEUllE_EEvT_T0_PN15function_traitsISD_E11result_typeE)
        /*0aac*/ 	.word	0x00000000


	//----- nvinfo : EIATTR_MIN_STACK_SIZE
	.align		4
.L_485:
        /*0ab0*/ 	.byte	0x04, 0x12
        /*0ab2*/ 	.short	(.L_487 - .L_486)
	.align		4
.L_486:
        /*0ab4*/ 	.word	index@(_ZN50_GLOBAL__N__f31458b2_17_RangeFactories_cu_38772b0829elementwise_kernel_with_indexIlZZZN2at6native17linspace_cuda_outERKN3c106ScalarES6_lRNS1_6TensorEENKUlvE0_clEvENKUlvE0_clEvEUllE_EEvT_T0_PN15function_traitsISD_E11result_typeE)
        /*0ab8*/ 	.word	0x00000000


	//----- nvinfo : EIATTR_MIN_STACK_SIZE
	.align		4
.L_487:
        /*0abc*/ 	.byte	0x04, 0x12
        /*0abe*/ 	.short	(.L_489 - .L_488)
	.align		4
.L_488:
        /*0ac0*/ 	.word	index@(_ZN50_GLOBAL__N__f31458b2_17_RangeFactories_cu_38772b0829elementwise_kernel_with_indexIiZZZN2at6native17linspace_cuda_outERKN3c106ScalarES6_lRNS1_6TensorEENKUlvE0_clEvENKUlvE0_clEvEUllE_EEvT_T0_PN15function_traitsISD_E11result_typeE)
        /*0ac4*/ 	.word	0x00000000


	//----- nvinfo : EIATTR_MIN_STACK_SIZE
	.align		4
.L_489:
        /*0ac8*/ 	.byte	0x04, 0x12
        /*0aca*/ 	.short	(.L_491 - .L_490)
	.align		4
.L_490:
        /*0acc*/ 	.word	index@(_ZN50_GLOBAL__N__f31458b2_17_RangeFactories_cu_38772b0829elementwise_kernel_with_indexIlZZZN2at6native17linspace_cuda_outERKN3c106ScalarES6_lRNS1_6TensorEENKUlvE0_clEvENKUlvE_clEvEUllE_EEvT_T0_PN15function_traitsISD_E11result_typeE)
        /*0ad0*/ 	.word	0x00000000


	//----- nvinfo : EIATTR_MIN_STACK_SIZE
	.align		4
.L_491:
        /*0ad4*/ 	.byte	0x04, 0x12
        /*0ad6*/ 	.short	(.L_493 - .L_492)
	.align		4
.L_492:
        /*0ad8*/ 	.word	index@(_ZN50_GLOBAL__N__f31458b2_17_RangeFactories_cu_38772b0829elementwise_kernel_with_indexIiZZZN2at6native17linspace_cuda_outERKN3c106ScalarES6_lRNS1_6TensorEENKUlvE0_clEvENKUlvE_clEvEUllE_EEvT_T0_PN15function_traitsISD_E11result_typeE)
        /*0adc*/ 	.word	0x00000000


	//----- nvinfo : EIATTR_MIN_STACK_SIZE
	.align		4
.L_493:
        /*0ae0*/ 	.byte	0x04, 0x12
        /*0ae2*/ 	.short	(.L_495 - .L_494)
	.align		4
.L_494:
        /*0ae4*/ 	.word	index@(_ZN50_GLOBAL__N__f31458b2_17_RangeFactories_cu_38772b0829elementwise_kernel_with_indexIlZZZN2at6native17linspace_cuda_outERKN3c106ScalarES6_lRNS1_6TensorEENKUlvE_clEvENKUlvE3_clEvEUllE_EEvT_T0_PN15function_traitsISD_E11result_typeE)
        /*0ae8*/ 	.word	0x00000000


	//----- nvinfo : EIATTR_MIN_STACK_SIZE
	.align		4
.L_495:
        /*0aec*/ 	.byte	0x04, 0x12
        /*0aee*/ 	.short	(.L_497 - .L_496)
	.align		4
.L_496:
        /*0af0*/ 	.word	index@(_ZN50_GLOBAL__N__f31458b2_17_RangeFactories_cu_38772b0829elementwise_kernel_with_indexIiZZZN2at6native17linspace_cuda_outERKN3c106ScalarES6_lRNS1_6TensorEENKUlvE_clEvENKUlvE3_clEvEUllE_EEvT_T0_PN15function_traitsISD_E11result_typeE)
        /*0af4*/ 	.word	0x00000000


	//----- nvinfo : EIATTR_MIN_STACK_SIZE
	.align		4
.L_497:
        /*0af8*/ 	.byte	0x04, 0x12
        /*0afa*/ 	.short	(.L_499 - .L_498)
	.align		4
.L_498:
        /*0afc*/ 	.word	index@(_ZN50_GLOBAL__N__f31458b2_17_RangeFactories_cu_38772b0829elementwise_kernel_with_indexIlZZZN2at6native17linspace_cuda_outERKN3c106ScalarES6_lRNS1_6TensorEENKUlvE_clEvENKUlvE2_clEvEUllE_EEvT_T0_PN15function_traitsISD_E11result_typeE)
        /*0b00*/ 	.word	0x00000000


	//----- nvinfo : EIATTR_MIN_STACK_SIZE
	.align		4
.L_499:
        /*0b04*/ 	.byte	0x04, 0x12
        /*0b06*/ 	.short	(.L_501 - .L_500)
	.align		4
.L_500:
        /*0b08*/ 	.word	index@(_ZN50_GLOBAL__N__f31458b2_17_RangeFactories_cu_38772b0829elementwise_kernel_with_indexIiZZZN2at6native17linspace_cuda_outERKN3c106ScalarES6_lRNS1_6TensorEENKUlvE_clEvENKUlvE2_clEvEUllE_EEvT_T0_PN15function_traitsISD_E11result_typeE)
        /*0b0c*/ 	.word	0x00000000


	//----- nvinfo : EIATTR_MIN_STACK_SIZE
	.align		4
.L_501:
        /*0b10*/ 	.byte	0x04, 0x12
        /*0b12*/ 	.short	(.L_503 - .L_502)
	.align		4
.L_502:
        /*0b14*/ 	.word	index@(_ZN50_GLOBAL__N__f31458b2_17_RangeFactories_cu_38772b0829elementwise_kernel_with_indexIlZZZN2at6native17linspace_cuda_outERKN3c106ScalarES6_lRNS1_6TensorEENKUlvE_clEvENKUlvE1_clEvEUllE_EEvT_T0_PN15function_traitsISD_E11result_typeE)
        /*0b18*/ 	.word	0x00000000


	//----- nvinfo : EIATTR_MIN_STACK_SIZE
	.align		4
.L_503:
        /*0b1c*/ 	.byte	0x04, 0x12
        /*0b1e*/ 	.short	(.L_505 - .L_504)
	.align		4
.L_504:
        /*0b20*/ 	.word	index@(_ZN50_GLOBAL__N__f31458b2_17_RangeFactories_cu_38772b0829elementwise_kernel_with_indexIiZZZN2at6native17linspace_cuda_outERKN3c106ScalarES6_lRNS1_6TensorEENKUlvE_clEvENKUlvE1_clEvEUllE_EEvT_T0_PN15function_traitsISD_E11result_typeE)
        /*0b24*/ 	.word	0x00000000


	//----- nvinfo : EIATTR_MIN_STACK_SIZE
	.align		4
.L_505:
        /*0b28*/ 	.byte	0x04, 0x12
        /*0b2a*/ 	.short	(.L_507 - .L_506)
	.align		4
.L_506:
        /*0b2c*/ 	.word	index@(_ZN50_GLOBAL__N__f31458b2_17_RangeFactories_cu_38772b0829elementwise_kernel_with_indexIlZZZN2at6native17linspace_cuda_outERKN3c106ScalarES6_lRNS1_6TensorEENKUlvE_clEvENKUlvE0_clEvEUllE_EEvT_T0_PN15function_traitsISD_E11result_typeE)
        /*0b30*/ 	.word	0x00000000


	//----- nvinfo : EIATTR_MIN_STACK_SIZE
	.align		4
.L_507:
        /*0b34*/ 	.byte	0x04, 0x12
        /*0b36*/ 	.short	(.L_509 - .L_508)
	.align		4
.L_508:
        /*0b38*/ 	.word	index@(_ZN50_GLOBAL__N__f31458b2_17_RangeFactories_cu_38772b0829elementwise_kernel_with_indexIiZZZN2at6native17linspace_cuda_outERKN3c106ScalarES6_lRNS1_6TensorEENKUlvE_clEvENKUlvE0_clEvEUllE_EEvT_T0_PN15function_traitsISD_E11result_typeE)
        /*0b3c*/ 	.word	0x00000000


	//----- nvinfo : EIATTR_MIN_STACK_SIZE
	.align		4
.L_509:
        /*0b40*/ 	.byte	0x04, 0x12
        /*0b42*/ 	.short	(.L_511 - .L_510)
	.align		4
.L_510:
        /*0b44*/ 	.word	index@(_ZN50_GLOBAL__N__f31458b2_17_RangeFactories_cu_38772b0829elementwise_kernel_with_indexIlZZZN2at6native17linspace_cuda_outERKN3c106ScalarES6_lRNS1_6TensorEENKUlvE_clEvENKUlvE_clEvEUllE_EEvT_T0_PN15function_traitsISD_E11result_typeE)
        /*0b48*/ 	.word	0x00000000


	//----- nvinfo : EIATTR_MIN_STACK_SIZE
	.align		4
.L_511:
        /*0b4c*/ 	.byte	0x04, 0x12
        /*0b4e*/ 	.short	(.L_513 - .L_512)
	.align		4
.L_512:
        /*0b50*/ 	.word	index@(_ZN50_GLOBAL__N__f31458b2_17_RangeFactories_cu_38772b0829elementwise_kernel_with_indexIiZZZN2at6native17linspace_cuda_outERKN3c106ScalarES6_lRNS1_6TensorEENKUlvE_clEvENKUlvE_clEvEUllE_EEvT_T0_PN15function_traitsISD_E11result_typeE)
        /*0b54*/ 	.word	0x00000000
.L_513:


//--------------------- .nv.info._ZN50_GLOBAL__N__f31458b2_17_RangeFactories_cu_38772b0829elementwise_kernel_with_indexIlZZZN2at6native15arange_cuda_outERKN3c106ScalarES6_S6_RNS1_6TensorEENKUlvE_clEvENKUlvE7_clEvEUllE_EEvT_T0_PN15function_traitsISD_E11result_typeE --------------------------
	.section	.nv.info._ZN50_GLOBAL__N__f31458b2_17_RangeFactories_cu_38772b0829elementwise_kernel_with_indexIlZZZN2at6native15arange_cuda_outERKN3c106ScalarES6_S6_RNS1_6TensorEENKUlvE_clEvENKUlvE7_clEvEUllE_EEvT_T0_PN15function_traitsISD_E11result_typeE,"",@"SHT_CUDA_INFO"
	.sectionflags	@""
	.align	4


	//----- nvinfo : EIATTR_CUDA_API_VERSION
	.align		4
        /*0000*/ 	.byte	0x04, 0x37
        /*0002*/ 	.short	(.L_515 - .L_514)
.L_514:
        /*0004*/ 	.word	0x00000082


	//----- nvinfo : EIATTR_SW2861232_WAR
	.align		4
.L_515:
        /*0008*/ 	.byte	0x01, 0x35
	.zero		2


	//----- nvinfo : EIATTR_PARAM_CBANK
	.align		4
        /*000c*/ 	.byte	0x04, 0x0a
        /*000e*/ 	.short	(.L_517 - .L_516)
	.align		4
.L_516:
        /*0010*/ 	.word	index@(.nv.constant0._ZN50_GLOBAL__N__f31458b2_17_RangeFactories_cu_38772b0829elementwise_kernel_with_indexIlZZZN2at6native15arange_cuda_outERKN3c106ScalarES6_S6_RNS1_6TensorEENKUlvE_clEvENKUlvE7_clEvEUllE_EEvT_T0_PN15function_traitsISD_E11result_typeE)
        /*0014*/ 	.short	0x0160
        /*0016*/ 	.short	0x0020


	//----- nvinfo : EIATTR_CBANK_PARAM_SIZE
	.align		4
.L_517:
        /*0018*/ 	.byte	0x03, 0x19
        /*001a*/ 	.short	0x0020


	//----- nvinfo : EIATTR_KPARAM_INFO
	.align		4
        /*001c*/ 	.byte	0x04, 0x17
        /*001e*/ 	.short	(.L_519 - .L_518)
.L_518:
        /*0020*/ 	.word	0x00000000
        /*0024*/ 	.short	0x0002
        /*0026*/ 	.short	0x0018
        /*0028*/ 	.byte	0x00, 0xf0, 0x21, 0x00


	//----- nvinfo : EIATTR_KPARAM_INFO
	.align		4
.L_519:
        /*002c*/ 	.byte	0x04, 0x17
        /*002e*/ 	.short	(.L_521 - .L_520)
.L_520:
        /*0030*/ 	.word	0x00000000
        /*0034*/ 	.short	0x0001
        /*0036*/ 	.short	0x0008
        /*0038*/ 	.byte	0x00, 0xf0, 0x41, 0x00


	//----- nvinfo : EIATTR_KPARAM_INFO
	.align		4
.L_521:
        /*003c*/ 	.byte	0x04, 0x17
        /*003e*/ 	.short	(.L_523 - .L_522)
.L_522:
        /*0040*/ 	.word	0x00000000
        /*0044*/ 	.short	0x0000
        /*0046*/ 	.short	0x0000
        /*0048*/ 	.byte	0x00, 0xf0, 0x21, 0x00


	//----- nvinfo : EIATTR_MAXREG_COUNT
	.align		4
.L_523:
        /*004c*/ 	.byte	0x03, 0x1b
        /*004e*/ 	.short	0x00ff


	//----- nvinfo : EIATTR_MERCURY_ISA_VERSION
	.align		4
        /*0050*/ 	.byte	0x03, 0x5f
        /*0052*/ 	.short	0x0000


	//----- nvinfo : EIATTR_EXIT_INSTR_OFFSETS
	.align		4
        /*0054*/ 	.byte	0x04, 0x1c
        /*0056*/ 	.short	(.L_525 - .L_524)


	//   ....[0]....
.L_524:
        /*0058*/ 	.word	0x00000060


	//   ....[1]....
        /*005c*/ 	.word	0x000000f0


	//----- nvinfo : EIATTR_MAX_THREADS
	.align		4
.L_525:
        /*0060*/ 	.byte	0x04, 0x05
        /*0062*/ 	.short	(.L_527 - .L_526)
.L_526:
        /*0064*/ 	.word	0x00000040
        /*0068*/ 	.word	0x00000001
        /*006c*/ 	.word	0x00000001
.L_527:


//--------------------- .nv.info._ZN50_GLOBAL__N__f31458b2_17_RangeFactories_cu_38772b0829elementwise_kernel_with_indexIiZZZN2at6native15arange_cuda_outERKN3c106ScalarES6_S6_RNS1_6TensorEENKUlvE_clEvENKUlvE7_clEvEUllE_EEvT_T0_PN15function_traitsISD_E11result_typeE --------------------------
	.section	.nv.info._ZN50_GLOBAL__N__f31458b2_17_RangeFactories_cu_38772b0829elementwise_kernel_with_indexIiZZZN2at6native15arange_cuda_outERKN3c106ScalarES6_S6_RNS1_6TensorEENKUlvE_clEvENKUlvE7_clEvEUllE_EEvT_T0_PN15function_traitsISD_E11result_typeE,"",@"SHT_CUDA_INFO"
	.sectionflags	@""
	.align	4


	//----- nvinfo : EIATTR_CUDA_API_VERSION
	.align		4
        /*0000*/ 	.byte	0x04, 0x37
        /*0002*/ 	.short	(.L_529 - .L_528)
.L_528:
        /*0004*/ 	.word	0x00000082


	//----- nvinfo : EIATTR_SW2861232_WAR
	.align		4
.L_529:
        /*0008*/ 	.byte	0x01, 0x35
	.zero		2


	//----- nvinfo : EIATTR_PARAM_CBANK
	.align		4
        /*000c*/ 	.byte	0x04, 0x0a
        /*000e*/ 	.short	(.L_531 - .L_530)
	.align		4
.L_530:
        /*0010*/ 	.word	index@(.nv.constant0._ZN50_GLOBAL__N__f31458b2_17_RangeFactories_cu_38772b0829elementwise_kernel_with_indexIiZZZN2at6native15arange_cuda_outERKN3c106ScalarES6_S6_RNS1_6TensorEENKUlvE_clEvENKUlvE7_clEvEUllE_EEvT_T0_PN15function_traitsISD_E11result_typeE)
        /*0014*/ 	.short	0x0160
        /*0016*/ 	.short	0x0020


	//----- nvinfo : EIATTR_CBANK_PARAM_SIZE
	.align		4
.L_531:
        /*0018*/ 	.byte	0x03, 0x19
        /*001a*/ 	.short	0x0020


	//----- nvinfo : EIATTR_KPARAM_INFO
	.align		4
        /*001c*/ 	.byte	0x04, 0x17
        /*001e*/ 	.short	(.L_533 - .L_532)
.L_532:
        /*0020*/ 	.word	0x00000000
        /*0024*/ 	.short	0x0002
        /*0026*/ 	.short	0x0018
        /*0028*/ 	.byte	0x00, 0xf0, 0x21, 0x00


	//----- nvinfo : EIATTR_KPARAM_INFO
	.align		4
.L_533:
        /*002c*/ 	.byte	0x04, 0x17
        /*002e*/ 	.short	(.L_535 - .L_534)
.L_534:
        /*0030*/ 	.word	0x00000000
        /*0034*/ 	.short	0x0001
        /*0036*/ 	.short	0x0008
        /*0038*/ 	.byte	0x00, 0xf0, 0x41, 0x00


	//----- nvinfo : EIATTR_KPARAM_INFO
	.align		4
.L_535:
        /*003c*/ 	.byte	0x04, 0x17
        /*003e*/ 	.short	(.L_537 - .L_536)
.L_536:
        /*0040*/ 	.word	0x00000000
        /*0044*/ 	.short	0x0000
        /*0046*/ 	.short	0x0000
        /*0048*/ 	.byte	0x00, 0xf0, 0x11, 0x00


	//----- nvinfo : EIATTR_MAXREG_COUNT
	.align		4
.L_537:
        /*004c*/ 	.byte	0x03, 0x1b
        /*004e*/ 	.short	0x00ff


	//----- nvinfo : EIATTR_MERCURY_ISA_VERSION
	.align		4
        /*0050*/ 	.byte	0x03, 0x5f
        /*0052*/ 	.short	0x0000


	//----- nvinfo : EIATTR_EXIT_INSTR_OFFSETS
	.align		4
        /*0054*/ 	.byte	0x04, 0x1c
        /*0056*/ 	.short	(.L_539 - .L_538)


	//   ....[0]....
.L_538:
        /*0058*/ 	.word	0x00000050


	//   ....[1]....
        /*005c*/ 	.word	0x000000e0


	//----- nvinfo : EIATTR_MAX_THREADS
	.align		4
.L_539:
        /*0060*/ 	.byte	0x04, 0x05
        /*0062*/ 	.short	(.L_541 - .L_540)
.L_540:
        /*0064*/ 	.word	0x00000040
        /*0068*/ 	.word	0x00000001
        /*006c*/ 	.word	0x00000001
.L_541:


//--------------------- .nv.info._ZN50_GLOBAL__N__f31458b2_17_RangeFactories_cu_38772b0829elementwise_kernel_with_indexIlZZZN2at6native15arange_cuda_outERKN3c106ScalarES6_S6_RNS1_6TensorEENKUlvE_clEvENKUlvE6_clEvEUllE_EEvT_T0_PN15function_traitsISD_E11result_typeE --------------------------
	.section	.nv.info._ZN50_GLOBAL__N__f31458b2_17_RangeFactories_cu_38772b0829elementwise_kernel_with_indexIlZZZN2at6native15arange_cuda_outERKN3c106ScalarES6_S6_RNS1_6TensorEENKUlvE_clEvENKUlvE6_clEvEUllE_EEvT_T0_PN15function_traitsISD_E11result_typeE,"",@"SHT_CUDA_INFO"
	.sectionflags	@""
	.align	4


	//----- nvinfo : EIATTR_CUDA_API_VERSION
	.align		4
        /*0000*/ 	.byte	0x04, 0x37
        /*0002*/ 	.short	(.L_543 - .L_542)
.L_542:
        /*0004*/ 	.word	0x00000082


	//----- nvinfo : EIATTR_SW2861232_WAR
	.align		4
.L_543:
        /*0008*/ 	.byte	0x01, 0x35
	.zero		2


	//----- nvinfo : EIATTR_PARAM_CBANK
	.align		4
        /*000c*/ 	.byte	0x04, 0x0a
        /*000e*/ 	.short	(.L_545 - .L_544)
	.align		4
.L_544:
        /*0010*/ 	.word	index@(.nv.constant0._ZN50_GLOBAL__N__f31458b2_17_RangeFactories_cu_38772b0829elementwise_kernel_with_indexIlZZZN2at6native15arange_cuda_outERKN3c106ScalarES6_S6_RNS1_6TensorEENKUlvE_clEvENKUlvE6_clEvEUllE_EEvT_T0_PN15function_traitsISD_E11result_typeE)
        /*0014*/ 	.short	0x0160
        /*0016*/ 	.short	0x0020


	//----- nvinfo : EIATTR_CBANK_PARAM_SIZE
	.align		4
.L_545:
        /*0018*/ 	.byte	0x03, 0x19
        /*001a*/ 	.short	0x0020


	//----- nvinfo : EIATTR_KPARAM_INFO
	.align		4
        /*001c*/ 	.byte	0x04, 0x17
        /*001e*/ 	.short	(.L_547 - .L_546)
.L_546:
        /*0020*/ 	.word	0x00000000
        /*0024*/ 	.short	0x0002
        /*0026*/ 	.short	0x0018
        /*0028*/ 	.byte	0x00, 0xf0, 0x21, 0x00


	//----- nvinfo : EIATTR_KPARAM_INFO
	.align		4
.L_547:
        /*002c*/ 	.byte	0x04, 0x17
        /*002e*/ 	.short	(.L_549 - .L_548)
.L_548:
        /*0030*/ 	.word	0x00000000
        /*0034*/ 	.short	0x0001
        /*0036*/ 	.short	0x0008
        /*0038*/ 	.byte	0x00, 0xf0, 0x41, 0x00


	//----- nvinfo : EIATTR_KPARAM_INFO
	.align		4
.L_549:
        /*003c*/ 	.byte	0x04, 0x17
        /*003e*/ 	.short	(.L_551 - .L_550)
.L_550:
        /*0040*/ 	.word	0x00000000
        /*0044*/ 	.short	0x0000
        /*0046*/ 	.short	0x0000
        /*0048*/ 	.byte	0x00, 0xf0, 0x21, 0x00


	//----- nvinfo : EIATTR_MAXREG_COUNT
	.align		4
.L_551:
        /*004c*/ 	.byte	0x03, 0x1b
        /*004e*/ 	.short	0x00ff


	//----- nvinfo : EIATTR_MERCURY_ISA_VERSION
	.align		4
        /*0050*/ 	.byte	0x03, 0x5f
        /*0052*/ 	.short	0x0000


	//----- nvinfo : EIATTR_EXIT_INSTR_OFFSETS
	.align		4
        /*0054*/ 	.byte	0x04, 0x1c
        /*0056*/ 	.short	(.L_553 - .L_552)


	//   ....[0]....
.L_552:
        /*0058*/ 	.word	0x00000060


	//   ....[1]....
        /*005c*/ 	.word	0x000000f0


	//----- nvinfo : EIATTR_MAX_THREADS
	.align		4
.L_553:
        /*0060*/ 	.byte	0x04, 0x05
        /*0062*/ 	.short	(.L_555 - .L_554)
.L_554:
        /*0064*/ 	.word	0x00000040
        /*0068*/ 	.word	0x00000001
        /*006c*/ 	.word	0x00000001
.L_555:


//--------------------- .nv.info._ZN50_GLOBAL__N__f31458b2_17_RangeFactories_cu_38772b0829elementwise_kernel_with_indexIiZZZN2at6native15arange_cuda_outERKN3c106ScalarES6_S6_RNS1_6TensorEENKUlvE_clEvENKUlvE6_clEvEUllE_EEvT_T0_PN15function_traitsISD_E11result_typeE --------------------------
	.section	.nv.info._ZN50_GLOBAL__N__f31458b2_17_RangeFactories_cu_38772b0829elementwise_kernel_with_indexIiZZZN2at6native15arange_cuda_outERKN3c106ScalarES6_S6_RNS1_6TensorEENKUlvE_clEvENKUlvE6_clEvEUllE_EEvT_T0_PN15function_traitsISD_E11result_typeE,"",@"SHT_CUDA_INFO"
	.sectionflags	@""
	.align	4


	//----- nvinfo : EIATTR_CUDA_API_VERSION
	.align		4
        /*0000*/ 	.byte	0x04, 0x37
        /*0002*/ 	.short	(.L_557 - .L_556)
.L_556:
        /*0004*/ 	.word	0x00000082


	//----- nvinfo : EIATTR_SW2861232_WAR
	.align		4
.L_557:
        /*0008*/ 	.byte	0x01, 0x35
	.zero		2


	//----- nvinfo : EIATTR_PARAM_CBANK
	.align		4
        /*000c*/ 	.byte	0x04, 0x0a
        /*000e*/ 	.short	(.L_559 - .L_558)
	.align		4
.L_558:
        /*0010*/ 	.word	index@(.nv.constant0._ZN50_GLOBAL__N__f31458b2_17_RangeFactories_cu_38772b0829elementwise_kernel_with_indexIiZZZN2at6native15arange_cuda_outERKN3c106ScalarES6_S6_RNS1_6TensorEENKUlvE_clEvENKUlvE6_clEvEUllE_EEvT_T0_PN15function_traitsISD_E11result_typeE)
        /*0014*/ 	.short	0x0160
        /*0016*/ 	.short	0x0020


	//----- nvinfo : EIATTR_CBANK_PARAM_SIZE
	.align		4
.L_559:
        /*0018*/ 	.byte	0x03, 0x19
        /*001a*/ 	.short	0x0020


	//----- nvinfo : EIATTR_KPARAM_INFO
	.align		4
        /*001c*/ 	.byte	0x04, 0x17
        /*001e*/ 	.short	(.L_561 - .L_560)
.L_560:
        /*0020*/ 	.word	0x00000000
        /*0024*/ 	.short	0x0002
        /*0026*/ 	.short	0x0018
        /*0028*/ 	.byte	0x00, 0xf0, 0x21, 0x00


	//----- nvinfo : EIATTR_KPARAM_INFO
	.align		4
.L_561:
        /*002c*/ 	.byte	0x04, 0x17
        /*002e*/ 	.short	(.L_563 - .L_562)
.L_562:
        /*0030*/ 	.word	0x00000000
        /*0034*/ 	.short	0x0001
        /*0036*/ 	.short	0x0008
        /*0038*/ 	.byte	0x00, 0xf0, 0x41, 0x00


	//----- nvinfo : EIATTR_KPARAM_INFO
	.align		4
.L_563:
        /*003c*/ 	.byte	0x04, 0x17
        /*003e*/ 	.short	(.L_565 - .L_564)
.L_564:
        /*0040*/ 	.word	0x00000000
        /*0044*/ 	.short	0x0000
        /*0046*/ 	.short	0x0000
        /*0048*/ 	.byte	0x00, 0xf0, 0x11, 0x00


	//----- nvinfo : EIATTR_MAXREG_COUNT
	.align		4
.L_565:
        /*004c*/ 	.byte	0x03, 0x1b
        /*004e*/ 	.short	0x00ff


	//----- nvinfo : EIATTR_MERCURY_ISA_VERSION
	.align		4
        /*0050*/ 	.byte	0x03, 0x5f
        /*0052*/ 	.short	0x0000


	//----- nvinfo : EIATTR_EXIT_INSTR_OFFSETS
	.align		4
        /*0054*/ 	.byte	0x04, 0x1c
        /*0056*/ 	.short	(.L_567 - .L_566)


	//   ....[0]....
.L_566:
        /*0058*/ 	.word	0x00000050


	//   ....[1]....
        /*005c*/ 	.word	0x000000e0


	//----- nvinfo : EIATTR_MAX_THREADS
	.align		4
.L_567:
        /*0060*/ 	.byte	0x04, 0x05
        /*0062*/ 	.short	(.L_569 - .L_568)
.L_568:
        /*0064*/ 	.word	0x00000040
        /*0068*/ 	.word	0x00000001
        /*006c*/ 	.word	0x00000001
.L_569:


//--------------------- .nv.info._ZN50_GLOBAL__N__f31458b2_17_RangeFactories_cu_38772b0829elementwise_kernel_with_indexIlZZZN2at6native15arange_cuda_outERKN3c106ScalarES6_S6_RNS1_6TensorEENKUlvE_clEvENKUlvE5_clEvEUllE_EEvT_T0_PN15function_traitsISD_E11result_typeE --------------------------
	.section	.nv.info._ZN50_GLOBAL__N__f31458b2_17_RangeFactories_cu_38772b0829elementwise_kernel_with_indexIlZZZN2at6native15arange_cuda_outERKN3c106ScalarES6_S6_RNS1_6TensorEENKUlvE_clEvENKUlvE5_clEvEUllE_EEvT_T0_PN15function_traitsISD_E11result_typeE,"",@"SHT_CUDA_INFO"
	.sectionflags	@""
	.align	4


	//----- nvinfo : EIATTR_CUDA_API_VERSION
	.align		4
        /*0000*/ 	.byte	0x04, 0x37
        /*0002*/ 	.short	(.L_571 - .L_570)
.L_570:
        /*0004*/ 	.word	0x00000082


	//----- nvinfo : EIATTR_SW2861232_WAR
	.align		4
.L_571:
        /*0008*/ 	.byte	0x01, 0x35
	.zero		2


	//----- nvinfo : EIATTR_PARAM_CBANK
	.align		4
        /*000c*/ 	.byte	0x04, 0x0a
        /*000e*/ 	.short	(.L_573 - .L_572)
	.align		4
.L_572:
        /*0010*/ 	.word	index@(.nv.constant0._ZN50_GLOBAL__N__f31458b2_17_RangeFactories_cu_38772b0829elementwise_kernel_with_indexIlZZZN2at6native15arange_cuda_outERKN3c106ScalarES6_S6_RNS1_6TensorEENKUlvE_clEvENKUlvE5_clEvEUllE_EEvT_T0_PN15function_traitsISD_E11result_typeE)
        /*0014*/ 	.short	0x0160
        /*0016*/ 	.short	0x0020


	//----- nvinfo : EIATTR_CBANK_PARAM_SIZE
	.align		4
.L_573:
        /*0018*/ 	.byte	0x03, 0x19
        /*001a*/ 	.short	0x0020


	//----- nvinfo : EIATTR_KPARAM_INFO
	.align		4
        /*001c*/ 	.byte	0x04, 0x17
        /*001e*/ 	.short	(.L_575 - .L_574)
.L_574:
        /*0020*/ 	.word	0x00000000
        /*0024*/ 	.short	0x0002
        /*0026*/ 	.short	0x0018
        /*0028*/ 	.byte	0x00, 0xf0, 0x21, 0x00


	//----- nvinfo : EIATTR_KPARAM_INFO
	.align		4
.L_575:
        /*002c*/ 	.byte	0x04, 0x17
        /*002e*/ 	.short	(.L_577 - .L_576)
.L_576:
        /*0030*/ 	.word	0x00000000
        /*0034*/ 	.short	0x0001
        /*0036*/ 	.short	0x0008
        /*0038*/ 	.byte	0x00, 0xf0, 0x41, 0x00


	//----- nvinfo : EIATTR_KPARAM_INFO
	.align		4
.L_577:
        /*003c*/ 	.byte	0x04, 0x17
        /*003e*/ 	.short	(.L_579 - .L_578)
.L_578:
        /*0040*/ 	.word	0x00000000
        /*0044*/ 	.short	0x0000
        /*0046*/ 	.short	0x0000
        /*0048*/ 	.byte	0x00, 0xf0, 0x21, 0x00


	//----- nvinfo : EIATTR_MAXREG_COUNT
	.align		4
.L_579:
        /*004c*/ 	.byte	0x03, 0x1b
        /*004e*/ 	.short	0x00ff


	//----- nvinfo : EIATTR_MERCURY_ISA_VERSION
	.align		4
        /*0050*/ 	.byte	0x03, 0x5f
        /*0052*/ 	.short	0x0000


	//----- nvinfo : EIATTR_EXIT_INSTR_OFFSETS
	.align		4
        /*0054*/ 	.byte	0x04, 0x1c
        /*0056*/ 	.short	(.L_581 - .L_580)


	//   ....[0]....
.L_580:
        /*0058*/ 	.word	0x00000060


	//   ....[1]....
        /*005c*/ 	.word	0x000000e0


	//----- nvinfo : EIATTR_MAX_THREADS
	.align		4
.L_581:
        /*0060*/ 	.byte	0x04, 0x05
        /*0062*/ 	.short	(.L_583 - .L_582)
.L_582:
        /*0064*/ 	.word	0x00000040
        /*0068*/ 	.word	0x00000001
        /*006c*/ 	.word	0x00000001
.L_583:


//--------------------- .nv.info._ZN50_GLOBAL__N__f31458b2_17_RangeFactories_cu_38772b0829elementwise_kernel_with_indexIiZZZN2at6native15arange_cuda_outERKN3c106ScalarES6_S6_RNS1_6TensorEENKUlvE_clEvENKUlvE5_clEvEUllE_EEvT_T0_PN15function_traitsISD_E11result_typeE --------------------------
	.section	.nv.info._ZN50_GLOBAL__N__f31458b2_17_RangeFactories_cu_38772b0829elementwise_kernel_with_indexIiZZZN2at6native15arange_cuda_outERKN3c106ScalarES6_S6_RNS1_6TensorEENKUlvE_clEvENKUlvE5_clEvEUllE_EEvT_T0_PN15function_traitsISD_E11result_typeE,"",@"SHT_CUDA_INFO"
	.sectionflags	@""
	.align	4


	//----- nvinfo : EIATTR_CUDA_API_VERSION
	.align		4
        /*0000*/ 	.byte	0x04, 0x37
        /*0002*/ 	.short	(.L_585 - .L_584)
.L_584:
        /*0004*/ 	.word	0x00000082


	//----- nvinfo : EIATTR_SW2861232_WAR
	.align		4
.L_585:
        /*0008*/ 	.byte	0x01, 0x35
	.zero		2


	//----- nvinfo : EIATTR_PARAM_CBANK
	.align		4
        /*000c*/ 	.byte	0x04, 0x0a
        /*000e*/ 	.short	(.L_587 - .L_586)
	.align		4
.L_586:
        /*0010*/ 	.word	index@(.nv.constant0._ZN50_GLOBAL__N__f31458b2_17_RangeFactories_cu_38772b0829elementwise_kernel_with_indexIiZZZN2at6native15arange_cuda_outERKN3c106ScalarES6_S6_RNS1_6TensorEENKUlvE_clEvENKUlvE5_clEvEUllE_EEvT_T0_PN15function_traitsISD_E11result_typeE)
        /*0014*/ 	.short	0x0160
        /*0016*/ 	.short	0x0020


	//----- nvinfo : EIATTR_CBANK_PARAM_SIZE
	.align		4
.L_587:
        /*0018*/ 	.byte	0x03, 0x19
        /*001a*/ 	.short	0x0020


	//----- nvinfo : EIATTR_KPARAM_INFO
	.align		4
        /*001c*/ 	.byte	0x04, 0x17
        /*001e*/ 	.short	(.L_589 - .L_588)
.L_588:
        /*0020*/ 	.word	0x00000000
        /*0024*/ 	.short	0x0002
        /*0026*/ 	.short	0x0018
        /*0028*/ 	.byte	0x00, 0xf0, 0x21, 0x00


	//----- nvinfo : EIATTR_KPARAM_INFO
	.align		4
.L_589:
        /*002c*/ 	.byte	0x04, 0x17
        /*002e*/ 	.short	(.L_591 - .L_590)
.L_590:
        /*0030*/ 	.word	0x00000000
        /*0034*/ 	.short	0x0001
        /*0036*/ 	.short	0x0008
        /*0038*/ 	.byte	0x00, 0xf0, 0x41, 0x00


	//----- nvinfo : EIATTR_KPARAM_INFO
	.align		4
.L_591:
        /*003c*/ 	.byte	0x04, 0x17
        /*003e*/ 	.short	(.L_593 - .L_592)
.L_592:
        /*0040*/ 	.word	0x00000000
        /*0044*/ 	.short	0x0000
        /*0046*/ 	.short	0x0000
        /*0048*/ 	.byte	0x00, 0xf0, 0x11, 0x00


	//----- nvinfo : EIATTR_MAXREG_COUNT
	.align		4
.L_593:
        /*004c*/ 	.byte	0x03, 0x1b
        /*004e*/ 	.short	0x00ff


	//----- nvinfo : EIATTR_MERCURY_ISA_VERSION
	.align		4
        /*0050*/ 	.byte	0x03, 0x5f
        /*0052*/ 	.short	0x0000


	//----- nvinfo : EIATTR_EXIT_INSTR_OFFSETS
	.align		4
        /*0054*/ 	.byte	0x04, 0x1c
        /*0056*/ 	.short	(.L_595 - .L_594)


	//   ....[0]....
.L_594:
        /*0058*/ 	.word	0x00000050


	//   ....[1]....
        /*005c*/ 	.word	0x000000d0


	//----- nvinfo : EIATTR_MAX_THREADS
	.align		4
.L_595:
        /*0060*/ 	.byte	0x04, 0x05
        /*0062*/ 	.short	(.L_597 - .L_596)
.L_596:
        /*0064*/ 	.word	0x00000040
        /*0068*/ 	.word	0x00000001
        /*006c*/ 	.word	0x00000001
.L_597:


//--------------------- .nv.info._ZN50_GLOBAL__N__f31458b2_17_RangeFactories_cu_38772b0829elementwise_kernel_with_indexIlZZZN2at6native15arange_cuda_outERKN3c106ScalarES6_S6_RNS1_6TensorEENKUlvE_clEvENKUlvE4_clEvEUllE_EEvT_T0_PN15function_traitsISD_E11result_typeE --------------------------
	.section	.nv.info._ZN50_GLOBAL__N__f31458b2_17_RangeFactories_cu_38772b0829elementwise_kernel_with_indexIlZZZN2at6native15arange_cuda_outERKN3c106ScalarES6_S6_RNS1_6TensorEENKUlvE_clEvENKUlvE4_clEvEUllE_EEvT_T0_PN15function_traitsISD_E11result_typeE,"",@"SHT_CUDA_INFO"
	.sectionflags	@""
	.align	4


	//----- nvinfo : EIATTR_CUDA_API_VERSION
	.align		4
        /*0000*/ 	.byte	0x04, 0x37
        /*0002*/ 	.short	(.L_599 - .L_598)
.L_598:
        /*0004*/ 	.word	0x00000082


	//----- nvinfo : EIATTR_SW2861232_WAR
	.align		4
.L_599:
        /*0008*/ 	.byte	0x01, 0x35
	.zero		2


	//----- nvinfo : EIATTR_PARAM_CBANK
	.align		4
        /*000c*/ 	.byte	0x04, 0x0a
        /*000e*/ 	.short	(.L_601 - .L_600)
	.align		4
.L_600:
        /*0010*/ 	.word	index@(.nv.constant0._ZN50_GLOBAL__N__f31458b2_17_RangeFactories_cu_38772b0829elementwise_kernel_with_indexIlZZZN2at6native15arange_cuda_outERKN3c106ScalarES6_S6_RNS1_6TensorEENKUlvE_clEvENKUlvE4_clEvEUllE_EEvT_T0_PN15function_traitsISD_E11result_typeE)
        /*0014*/ 	.short	0x0160
        /*0016*/ 	.short	0x0028


	//----- nvinfo : EIATTR_CBANK_PARAM_SIZE
	.align		4
.L_601:
        /*0018*/ 	.byte	0x03, 0x19
        /*001a*/ 	.short	0x0028


	//----- nvinfo : EIATTR_KPARAM_INFO
	.align		4
        /*001c*/ 	.byte	0x04, 0x17
        /*001e*/ 	.short	(.L_603 - .L_602)
.L_602:
        /*0020*/ 	.word	0x00000000
        /*0024*/ 	.short	0x0002
        /*0026*/ 	.short	0x0020
        /*0028*/ 	.byte	0x00, 0xf0, 0x21, 0x00


	//----- nvinfo : EIATTR_KPARAM_INFO
	.align		4
.L_603:
        /*002c*/ 	.byte	0x04, 0x17
        /*002e*/ 	.short	(.L_605 - .L_604)
.L_604:
        /*0030*/ 	.word	0x00000000
        /*0034*/ 	.short	0x0001
        /*0036*/ 	.short	0x0008
        /*0038*/ 	.byte	0x00, 0xf0, 0x61, 0x00


	//----- nvinfo : EIATTR_KPARAM_INFO
	.align		4
.L_605:
        /*003c*/ 	.byte	0x04, 0x17
        /*003e*/ 	.short	(.L_607 - .L_606)
.L_606:
        /*0040*/ 	.word	0x00000000
        /*0044*/ 	.short	0x0000
        /*0046*/ 	.short	0x0000
        /*0048*/ 	.byte	0x00, 0xf0, 0x21, 0x00


	//----- nvinfo : EIATTR_MAXREG_COUNT
	.align		4
.L_607:
        /*004c*/ 	.byte	0x03, 0x1b
        /*004e*/ 	.short	0x00ff


	//----- nvinfo : EIATTR_MERCURY_ISA_VERSION
	.align		4
        /*0050*/ 	.byte	0x03, 0x5f
        /*0052*/ 	.short	0x0000


	//----- nvinfo : EIATTR_EXIT_INSTR_OFFSETS
	.align		4
        /*0054*/ 	.byte	0x04, 0x1c
        /*0056*/ 	.short	(.L_609 - .L_608)


	//   ....[0]....
.L_608:
        /*0058*/ 	.word	0x00000060


	//   ....[1]....
        /*005c*/ 	.word	0x000000f0


	//----- nvinfo : EIATTR_MAX_THREADS
	.align		4
.L_609:
        /*0060*/ 	.byte	0x04, 0x05
        /*0062*/ 	.short	(.L_611 - .L_610)
.L_610:
        /*0064*/ 	.word	0x00000040
        /*0068*/ 	.word	0x00000001
        /*006c*/ 	.word	0x00000001
.L_611:


//--------------------- .nv.info._ZN50_GLOBAL__N__f31458b2_17_RangeFactories_cu_38772b0829elementwise_kernel_with_indexIiZZZN2at6native15arange_cuda_outERKN3c106ScalarES6_S6_RNS1_6TensorEENKUlvE_clEvENKUlvE4_clEvEUllE_EEvT_T0_PN15function_traitsISD_E11result_typeE --------------------------
	.section	.nv.info._ZN50_GLOBAL__N__f31458b2_17_RangeFactories_cu_38772b0829elementwise_kernel_with_indexIiZZZN2at6native15arange_cuda_outERKN3c106ScalarES6_S6_RNS1_6TensorEENKUlvE_clEvENKUlvE4_clEvEUllE_EEvT_T0_PN15function_traitsISD_E11result_typeE,"",@"SHT_CUDA_INFO"
	.sectionflags	@""
	.align	4


	//----- nvinfo : EIATTR_CUDA_API_VERSION
	.align		4
        /*0000*/ 	.byte	0x04, 0x37
        /*0002*/ 	.short	(.L_613 - .L_612)
.L_612:
        /*0004*/ 	.word	0x00000082


	//----- nvinfo : EIATTR_SW2861232_WAR
	.align		4
.L_613:
        /*0008*/ 	.byte	0x01, 0x35
	.zero		2


	//----- nvinfo : EIATTR_PARAM_CBANK
	.align		4
        /*000c*/ 	.byte	0x04, 0x0a
        /*000e*/ 	.short	(.L_615 - .L_614)
	.align		4
.L_614:
        /*0010*/ 	.word	index@(.nv.constant0._ZN50_GLOBAL__N__f31458b2_17_RangeFactories_cu_38772b0829elementwise_kernel_with_indexIiZZZN2at6native15arange_cuda_outERKN3c106ScalarES6_S6_RNS1_6TensorEENKUlvE_clEvENKUlvE4_clEvEUllE_EEvT_T0_PN15function_traitsISD_E11result_typeE)
        /*0014*/ 	.short	0x0160
        /*0016*/ 	.short	0x0028


	//----- nvinfo : EIATTR_CBANK_PARAM_SIZE
	.align		4
.L_615:
        /*0018*/ 	.byte	0x03, 0x19
        /*001a*/ 	.short	0x0028


	//----- nvinfo : EIATTR_KPARAM_INFO
	.align		4
        /*001c*/ 	.byte	0x04, 0x17
        /*001e*/ 	.short	(.L_617 - .L_616)
.L_616:
        /*0020*/ 	.word	0x00000000
        /*0024*/ 	.short	0x0002
        /*0026*/ 	.short	0x0020
        /*0028*/ 	.byte	0x00, 0xf0, 0x21, 0x00


	//----- nvinfo : EIATTR_KPARAM_INFO
	.align		4
.L_617:
        /*002c*/ 	.byte	0x04, 0x17
        /*002e*/ 	.short	(.L_619 - .L_618)
.L_618:
        /*0030*/ 	.word	0x00000000
        /*0034*/ 	.short	0x0001
        /*0036*/ 	.short	0x0008
        /*0038*/ 	.byte	0x00, 0xf0, 0x61, 0x00


	//----- nvinfo : EIATTR_KPARAM_INFO
	.align		4
.L_619:
        /*003c*/ 	.byte	0x04, 0x17
        /*003e*/ 	.short	(.L_621 - .L_620)
.L_620:
        /*0040*/ 	.word	0x00000000
        /*0044*/ 	.short	0x0000
        /*0046*/ 	.short	0x0000
        /*0048*/ 	.byte	0x00, 0xf0, 0x11, 0x00


	//----- nvinfo : EIATTR_MAXREG_COUNT
	.align		4
.L_621:
        /*004c*/ 	.byte	0x03, 0x1b
        /*004e*/ 	.short	0x00ff


	//----- nvinfo : EIATTR_MERCURY_ISA_VERSION
	.align		4
        /*0050*/ 	.byte	0x03, 0x5f
        /*0052*/ 	.short	0x0000


	//----- nvinfo : EIATTR_EXIT_INSTR_OFFSETS
	.align		4
        /*0054*/ 	.byte	0x04, 0x1c
        /*0056*/ 	.short	(.L_623 - .L_622)


	//   ....[0]....
.L_622:
        /*0058*/ 	.word	0x00000050


	//   ....[1]....
        /*005c*/ 	.word	0x000000e0


	//----- nvinfo : EIATTR_MAX_THREADS
	.align		4
.L_623:
        /*0060*/ 	.byte	0x04, 0x05
        /*0062*/ 	.short	(.L_625 - .L_624)
.L_624:
        /*0064*/ 	.word	0x00000040
        /*0068*/ 	.word	0x00000001
        /*006c*/ 	.word	0x00000001
.L_625:


//--------------------- .nv.info._ZN50_GLOBAL__N__f31458b2_17_RangeFactories_cu_38772b0829elementwise_kernel_with_indexIlZZZN2at6native15arange_cuda_outERKN3c106ScalarES6_S6_RNS1_6TensorEENKUlvE_clEvENKUlvE3_clEvEUllE_EEvT_T0_PN15function_traitsISD_E11result_typeE --------------------------
	.section	.nv.info._ZN50_GLOBAL__N__f31458b2_17_RangeFactories_cu_38772b0829elementwise_kernel_with_indexIlZZZN2at6native15arange_cuda_outERKN3c106ScalarES6_S6_RNS1_6TensorEENKUlvE_clEvENKUlvE3_clEvEUllE_EEvT_T0_PN15function_traitsISD_E11result_typeE,"",@"SHT_CUDA_INFO"
	.sectionflags	@""
	.align	4


	//----- nvinfo : EIATTR_CUDA_API_VERSION
	.align		4
        /*0000*/ 	.byte	0x04, 0x37
        /*0002*/ 	.short	(.L_627 - .L_626)
.L_626:
        /*0004*/ 	.word	0x00000082


	//----- nvinfo : EIATTR_SW2861232_WAR
	.align		4
.L_627:
        /*0008*/ 	.byte	0x01, 0x35
	.zero		2


	//----- nvinfo : EIATTR_PARAM_CBANK
	.align		4
        /*000c*/ 	.byte	0x04, 0x0a
        /*000e*/ 	.short	(.L_629 - .L_628)
	.align		4
.L_628:
        /*0010*/ 	.word	index@(.nv.constant0._ZN50_GLOBAL__N__f31458b2_17_RangeFactories_cu_38772b0829elementwise_kernel_with_indexIlZZZN2at6native15arange_cuda_outERKN3c106ScalarES6_S6_RNS1_6TensorEENKUlvE_clEvENKUlvE3_clEvEUllE_EEvT_T0_PN15function_traitsISD_E11result_typeE)
        /*0014*/ 	.short	0x0160
        /*0016*/ 	.short	0x0028


	//----- nvinfo : EIATTR_CBANK_PARAM_SIZE
	.align		4
.L_629:
        /*0018*/ 	.byte	0x03, 0x19
        /*001a*/ 	.short	0x0028


	//----- nvinfo : EIATTR_KPARAM_INFO
	.align		4
        /*001c*/ 	.byte	0x04, 0x17
        /*001e*/ 	.short	(.L_631 - .L_630)
.L_630:
        /*0020*/ 	.word	0x00000000
        /*0024*/ 	.short	0x0002
        /*0026*/ 	.short	0x0020
        /*0028*/ 	.byte	0x00, 0xf0, 0x21, 0x00


	//----- nvinfo : EIATTR_KPARAM_INFO
	.align		4
.L_631:
        /*002c*/ 	.byte	0x04, 0x17
        /*002e*/ 	.short	(.L_633 - .L_632)
.L_632:
        /*0030*/ 	.word	0x00000000
        /*0034*/ 	.short	0x0001
        /*0036*/ 	.short	0x0008
        /*0038*/ 	.byte	0x00, 0xf0, 0x61, 0x00


	//----- nvinfo : EIATTR_KPARAM_INFO
	.align		4
.L_633:
        /*003c*/ 	.byte	0x04, 0x17
        /*003e*/ 	.short	(.L_635 - .L_634)
.L_634:
        /*0040*/ 	.word	0x00000000
        /*0044*/ 	.short	0x0000
        /*0046*/ 	.short	0x0000
        /*0048*/ 	.byte	0x00, 0xf0, 0x21, 0x00


	//----- nvinfo : EIATTR_MAXREG_COUNT
	.align		4
.L_635:
        /*004c*/ 	.byte	0x03, 0x1b
        /*004e*/ 	.short	0x00ff


	//----- nvinfo : EIATTR_MERCURY_ISA_VERSION
	.align		4
        /*0050*/ 	.byte	0x03, 0x5f
        /*0052*/ 	.short	0x0000


	//----- nvinfo : EIATTR_EXIT_INSTR_OFFSETS
	.align		4
        /*0054*/ 	.byte	0x04, 0x1c
        /*0056*/ 	.short	(.L_637 - .L_636)


	//   ....[0]....
.L_636:
        /*0058*/ 	.word	0x00000060


	//   ....[1]....
        /*005c*/ 	.word	0x000000d0


	//----- nvinfo : EIATTR_MAX_THREADS
	.align		4
.L_637:
        /*0060*/ 	.byte	0x04, 0x05
        /*0062*/ 	.short	(.L_639 - .L_638)
.L_638:
        /*0064*/ 	.word	0x00000040
        /*0068*/ 	.word	0x00000001
        /*006c*/ 	.word	0x00000001
.L_639:


//--------------------- .nv.info._ZN50_GLOBAL__N__f31458b2_17_RangeFactories_cu_38772b0829elementwise_kernel_with_indexIiZZZN2at6native15arange_cuda_outERKN3c106ScalarES6_S6_RNS1_6TensorEENKUlvE_clEvENKUlvE3_clEvEUllE_EEvT_T0_PN15function_traitsISD_E11result_typeE --------------------------
	.section	.nv.info._ZN50_GLOBAL__N__f31458b2_17_RangeFactories_cu_38772b0829elementwise_kernel_with_indexIiZZZN2at6native15arange_cuda_outERKN3c106ScalarES6_S6_RNS1_6TensorEENKUlvE_clEvENKUlvE3_clEvEUllE_EEvT_T0_PN15function_traitsISD_E11result_typeE,"",@"SHT_CUDA_INFO"
	.sectionflags	@""
	.align	4


	//----- nvinfo : EIATTR_CUDA_API_VERSION
	.align		4
        /*0000*/ 	.byte	0x04, 0x37
        /*0002*/ 	.short	(.L_641 - .L_640)
.L_640:
        /*0004*/ 	.word	0x00000082


	//----- nvinfo : EIATTR_SW2861232_WAR
	.align		4
.L_641:
        /*0008*/ 	.byte	0x01, 0x35
	.zero		2


	//----- nvinfo : EIATTR_PARAM_CBANK
	.align		4
        /*000c*/ 	.byte	0x04, 0x0a
        /*000e*/ 	.short	(.L_643 - .L_642)
	.align		4
.L_642:
        /*0010*/ 	.word	index@(.nv.constant0._ZN50_GLOBAL__N__f31458b2_17_RangeFactories_cu_38772b0829elementwise_kernel_with_indexIiZZZN2at6native15arange_cuda_outERKN3c106ScalarES6_S6_RNS1_6TensorEENKUlvE_clEvENKUlvE3_clEvEUllE_EEvT_T0_PN15function_traitsISD_E11result_typeE)
        /*0014*/ 	.short	0x0160
        /*0016*/ 	.short	0x0028


	//----- nvinfo : EIATTR_CBANK_PARAM_SIZE
	.align		4
.L_643:
        /*0018*/ 	.byte	0x03, 0x19
        /*001a*/ 	.short	0x0028


	//----- nvinfo : EIATTR_KPARAM_INFO
	.align		4
        /*001c*/ 	.byte	0x04, 0x17
        /*001e*/ 	.short	(.L_645 - .L_644)
.L_644:
        /*0020*/ 	.word	0x00000000
        /*0024*/ 	.short	0x0002
        /*0026*/ 	.short	0x0020
        /*0028*/ 	.byte	0x00, 0xf0, 0x21, 0x00


	//----- nvinfo : EIATTR_KPARAM_INFO
	.align		4
.L_645:
        /*002c*/ 	.byte	0x04, 0x17
        /*002e*/ 	.short	(.L_647 - .L_646)
.L_646:
        /*0030*/ 	.word	0x00000000
        /*0034*/ 	.short	0x0001
        /*0036*/ 	.short	0x0008
        /*0038*/ 	.byte	0x00, 0xf0, 0x61, 0x00


	//----- nvinfo : EIATTR_KPARAM_INFO
	.align		4
.L_647:
        /*003c*/ 	.byte	0x04, 0x17
        /*003e*/ 	.short	(.L_649 - .L_648)
.L_648:
        /*0040*/ 	.word	0x00000000
        /*0044*/ 	.short	0x0000
        /*0046*/ 	.short	0x0000
        /*0048*/ 	.byte	0x00, 0xf0, 0x11, 0x00


	//----- nvinfo : EIATTR_MAXREG_COUNT
	.align		4
.L_649:
        /*004c*/ 	.byte	0x03, 0x1b
        /*004e*/ 	.short	0x00ff


	//----- nvinfo : EIATTR_MERCURY_ISA_VERSION
	.align		4
        /*0050*/ 	.byte	0x03, 0x5f
        /*0052*/ 	.short	0x0000


	//----- nvinfo : EIATTR_EXIT_INSTR_OFFSETS
	.align		4
        /*0054*/ 	.byte	0x04, 0x1c
        /*0056*/ 	.short	(.L_651 - .L_650)


	//   ....[0]....
.L_650:
        /*0058*/ 	.word	0x00000050


	//   ....[1]....
        /*005c*/ 	.word	0x000000c0


	//----- nvinfo : EIATTR_MAX_THREADS
	.align		4
.L_651:
        /*0060*/ 	.byte	0x04, 0x05
        /*0062*/ 	.short	(.L_653 - .L_652)
.L_652:
        /*0064*/ 	.word	0x00000040
        /*0068*/ 	.word	0x00000001
        /*006c*/ 	.word	0x00000001
.L_653:


//--------------------- .nv.info._ZN50_GLOBAL__N__f31458b2_17_RangeFactories_cu_38772b0829elementwise_kernel_with_indexIlZZZN2at6native15arange_cuda_outERKN3c106ScalarES6_S6_RNS1_6TensorEENKUlvE_clEvENKUlvE2_clEvEUllE_EEvT_T0_PN15function_traitsISD_E11result_typeE --------------------------
	.section	.nv.info._ZN50_GLOBAL__N__f31458b2_17_RangeFactories_cu_38772b0829elementwise_kernel_with_indexIlZZZN2at6native15arange_cuda_outERKN3c106ScalarES6_S6_RNS1_6TensorEENKUlvE_clEvENKUlvE2_clEvEUllE_EEvT_T0_PN15function_traitsISD_E11result_typeE,"",@"SHT_CUDA_INFO"
	.sectionflags	@""
	.align	4


	//----- nvinfo : EIATTR_CUDA_API_VERSION
	.align		4
        /*0000*/ 	.byte	0x04, 0x37
        /*0002*/ 	.short	(.L_655 - .L_654)
.L_654:
        /*0004*/ 	.word	0x00000082


	//----- nvinfo : EIATTR_SW2861232_WAR
	.align		4
.L_655:
        /*0008*/ 	.byte	0x01, 0x35
	.zero		2


	//----- nvinfo : EIATTR_PARAM_CBANK
	.align		4
        /*000c*/ 	.byte	0x04, 0x0a
        /*000e*/ 	.short	(.L_657 - .L_656)
	.align		4
.L_656:
        /*0010*/ 	.word	index@(.nv.constant0._ZN50_GLOBAL__N__f31458b2_17_RangeFactories_cu_38772b0829elementwise_kernel_with_indexIlZZZN2at6native15arange_cuda_outERKN3c106ScalarES6_S6_RNS1_6TensorEENKUlvE_clEvENKUlvE2_clEvEUllE_EEvT_T0_PN15function_traitsISD_E11result_typeE)
        /*0014*/ 	.short	0x0160
        /*0016*/ 	.short	0x0028


	//----- nvinfo : EIATTR_CBANK_PARAM_SIZE
	.align		4
.L_657:
        /*0018*/ 	.byte	0x03, 0x19
        /*001a*/ 	.short	0x0028


	//----- nvinfo : EIATTR_KPARAM_INFO
	.align		4
        /*001c*/ 	.byte	0x04, 0x17
        /*001e*/ 	.short	(.L_659 - .L_658)
.L_658:
        /*0020*/ 	.word	0x00000000
        /*0024*/ 	.short	0x0002
        /*0026*/ 	.short	0x0020
        /*0028*/ 	.byte	0x00, 0xf0, 0x21, 0x00


	//----- nvinfo : EIATTR_KPARAM_INFO
	.align		4
.L_659:
        /*002c*/ 	.byte	0x04, 0x17
        /*002e*/ 	.short	(.L_661 - .L_660)
.L_660:
        /*0030*/ 	.word	0x00000000
        /*0034*/ 	.short	0x0001
        /*0036*/ 	.short	0x0008
        /*0038*/ 	.byte	0x00, 0xf0, 0x61, 0x00


	//----- nvinfo : EIATTR_KPARAM_INFO
	.align		4
.L_661:
        /*003c*/ 	.byte	0x04, 0x17
        /*003e*/ 	.short	(.L_663 - .L_662)
.L_662:
        /*0040*/ 	.word	0x00000000
        /*0044*/ 	.short	0x0000
        /*0046*/ 	.short	0x0000
        /*0048*/ 	.byte	0x00, 0xf0, 0x21, 0x00


	//----- nvinfo : EIATTR_MAXREG_COUNT
	.align		4
.L_663:
        /*004c*/ 	.byte	0x03, 0x1b
        /*004e*/ 	.short	0x00ff


	//----- nvinfo : EIATTR_MERCURY_ISA_VERSION
	.align		4
        /*0050*/ 	.byte	0x03, 0x5f
        /*0052*/ 	.short	0x0000


	//----- nvinfo : EIATTR_EXIT_INSTR_OFFSETS
	.align		4
        /*0054*/ 	.byte	0x04, 0x1c
        /*0056*/ 	.short	(.L_665 - .L_664)


	//   ....[0]....
.L_664:
        /*0058*/ 	.word	0x00000060


	//   ....[1]....
        /*005c*/ 	.word	0x000000e0


	//----- nvinfo : EIATTR_MAX_THREADS
	.align		4
.L_665:
        /*0060*/ 	.byte	0x04, 0x05
        /*0062*/ 	.short	(.L_667 - .L_666)
.L_666:
        /*0064*/ 	.word	0x00000040
        /*0068*/ 	.word	0x00000001
        /*006c*/ 	.word	0x00000001
.L_667:


//--------------------- .nv.info._ZN50_GLOBAL__N__f31458b2_17_RangeFactories_cu_38772b0829elementwise_kernel_with_indexIiZZZN2at6native15arange_cuda_outERKN3c106ScalarES6_S6_RNS1_6TensorEENKUlvE_clEvENKUlvE2_clEvEUllE_EEvT_T0_PN15function_traitsISD_E11result_typeE --------------------------
	.section	.nv.info._ZN50_GLOBAL__N__f31458b2_17_RangeFactories_cu_38772b0829elementwise_kernel_with_indexIiZZZN2at6native15arange_cuda_outERKN3c106ScalarES6_S6_RNS1_6TensorEENKUlvE_clEvENKUlvE2_clEvEUllE_EEvT_T0_PN15function_traitsISD_E11result_typeE,"",@"SHT_CUDA_INFO"
	.sectionflags	@""
	.align	4


	//----- nvinfo : EIATTR_CUDA_API_VERSION
	.align		4
        /*0000*/ 	.byte	0x04, 0x37
        /*0002*/ 	.short	(.L_669 - .L_668)
.L_668:
        /*0004*/ 	.word	0x00000082


	//----- nvinfo : EIATTR_SW2861232_WAR
	.align		4
.L_669:
        /*0008*/ 	.byte	0x01, 0x35
	.zero		2


	//----- nvinfo : EIATTR_PARAM_CBANK
	.align		4
        /*000c*/ 	.byte	0x04, 0x0a
        /*000e*/ 	.short	(.L_671 - .L_670)
	.align		4
.L_670:
        /*0010*/ 	.word	index@(.nv.constant0._ZN50_GLOBAL__N__f31458b2_17_RangeFactories_cu_38772b0829elementwise_kernel_with_indexIiZZZN2at6native15arange_cuda_outERKN3c106ScalarES6_S6_RNS1_6TensorEENKUlvE_clEvENKUlvE2_clEvEUllE_EEvT_T0_PN15function_traitsISD_E11result_typeE)
        /*0014*/ 	.short	0x0160
        /*0016*/ 	.short	0x0028


	//----- nvinfo : EIATTR_CBANK_PARAM_SIZE
	.align		4
.L_671:
        /*0018*/ 	.byte	0x03, 0x19
        /*001a*/ 	.short	0x0028


	//----- nvinfo : EIATTR_KPARAM_INFO
	.align		4
        /*001c*/ 	.byte	0x04, 0x17
        /*001e*/ 	.short	(.L_673 - .L_672)
.L_672:
        /*0020*/ 	.word	0x00000000
        /*0024*/ 	.short	0x0002
        /*0026*/ 	.short	0x0020
        /*0028*/ 	.byte	0x00, 0xf0, 0x21, 0x00


	//----- nvinfo : EIATTR_KPARAM_INFO
	.align		4
.L_673:
        /*002c*/ 	.byte	0x04, 0x17
        /*002e*/ 	.short	(.L_675 - .L_674)
.L_674:
        /*0030*/ 	.word	0x00000000
        /*0034*/ 	.short	0x0001
        /*0036*/ 	.short	0x0008
        /*0038*/ 	.byte	0x00, 0xf0, 0x61, 0x00


	//----- nvinfo : EIATTR_KPARAM_INFO
	.align		4
.L_675:
        /*003c*/ 	.byte	0x04, 0x17
        /*003e*/ 	.short	(.L_677 - .L_676)
.L_676:
        /*0040*/ 	.word	0x00000000
        /*0044*/ 	.short	0x0000
        /*0046*/ 	.short	0x0000
        /*0048*/ 	.byte	0x00, 0xf0, 0x11, 0x00


	//----- nvinfo : EIATTR_MAXREG_COUNT
	.align		4
.L_677:
        /*004c*/ 	.byte	0x03, 0x1b
        /*004e*/ 	.short	0x00ff


	//----- nvinfo : EIATTR_MERCURY_ISA_VERSION
	.align		4
        /*0050*/ 	.byte	0x03, 0x5f
        /*0052*/ 	.short	0x0000


	//----- nvinfo : EIATTR_EXIT_INSTR_OFFSETS
	.align		4
        /*0054*/ 	.byte	0x04, 0x1c
        /*0056*/ 	.short	(.L_679 - .L_678)


	//   ....[0]....
.L_678:
        /*0058*/ 	.word	0x00000050


	//   ....[1]....
        /*005c*/ 	.word	0x00000100


	//----- nvinfo : EIATTR_MAX_THREADS
	.align		4
.L_679:
        /*0060*/ 	.byte	0x04, 0x05
        /*0062*/ 	.short	(.L_681 - .L_680)
.L_680:
        /*0064*/ 	.word	0x00000040
        /*0068*/ 	.word	0x00000001
        /*006c*/ 	.word	0x00000001
.L_681:


//--------------------- .nv.info._ZN50_GLOBAL__N__f31458b2_17_RangeFactories_cu_38772b0829elementwise_kernel_with_indexIlZZZN2at6native15arange_cuda_outERKN3c106ScalarES6_S6_RNS1_6TensorEENKUlvE_clEvENKUlvE1_clEvEUllE_EEvT_T0_PN15function_traitsISD_E11result_typeE --------------------------
	.section	.nv.info._ZN50_GLOBAL__N__f31458b2_17_RangeFactories_cu_38772b0829elementwise_kernel_with_indexIlZZZN2at6native15arange_cuda_outERKN3c106ScalarES6_S6_RNS1_6TensorEENKUlvE_clEvENKUlvE1_clEvEUllE_EEvT_T0_PN15function_traitsISD_E11result_typeE,"",@"SHT_CUDA_INFO"
	.sectionflags	@""
	.align	4


	//----- nvinfo : EIATTR_CUDA_API_VERSION
	.align		4
        /*0000*/ 	.byte	0x04, 0x37
        /*0002*/ 	.short	(.L_683 - .L_682)
.L_682:
        /*0004*/ 	.word	0x00000082


	//----- nvinfo : EIATTR_SW2861232_WAR
	.align		4
.L_683:
        /*0008*/ 	.byte	0x01, 0x35
	.zero		2


	//----- nvinfo : EIATTR_PARAM_CBANK
	.align		4
        /*000c*/ 	.byte	0x04, 0x0a
        /*000e*/ 	.short	(.L_685 - .L_684)
	.align		4
.L_684:
        /*0010*/ 	.word	index@(.nv.constant0._ZN50_GLOBAL__N__f31458b2_17_RangeFactories_cu_38772b0829elementwise_kernel_with_indexIlZZZN2at6native15arange_cuda_outERKN3c106ScalarES6_S6_RNS1_6TensorEENKUlvE_clEvENKUlvE1_clEvEUllE_EEvT_T0_PN15function_traitsISD_E11result_typeE)
        /*0014*/ 	.short	0x0160
        /*0016*/ 	.short	0x0028


	//----- nvinfo : EIATTR_CBANK_PARAM_SIZE
	.align		4
.L_685:
        /*0018*/ 	.byte	0x03, 0x19
        /*001a*/ 	.short	0x0028


	//----- nvinfo : EIATTR_KPARAM_INFO
	.align		4
        /*001c*/ 	.byte	0x04, 0x17
        /*001e*/ 	.short	(.L_687 - .L_686)
.L_686:
        /*0020*/ 	.word	0x00000000
        /*0024*/ 	.short	0x0002
        /*0026*/ 	.short	0x0020
        /*0028*/ 	.byte	0x00, 0xf0, 0x21, 0x00


	//----- nvinfo : EIATTR_KPARAM_INFO
	.align		4
.L_687:
        /*002c*/ 	.byte	0x04, 0x17
        /*002e*/ 	.short	(.L_689 - .L_688)
.L_688:
        /*0030*/ 	.word	0x00000000
        /*0034*/ 	.short	0x0001
        /*0036*/ 	.short	0x0008
        /*0038*/ 	.byte	0x00, 0xf0, 0x61, 0x00


	//----- nvinfo : EIATTR_KPARAM_INFO
	.align		4
.L_689:
        /*003c*/ 	.byte	0x04, 0x17
        /*003e*/ 	.short	(.L_691 - .L_690)
.L_690:
        /*0040*/ 	.word	0x00000000
        /*0044*/ 	.short	0x0000
        /*0046*/ 	.short	0x0000
        /*0048*/ 	.byte	0x00, 0xf0, 0x21, 0x00


	//----- nvinfo : EIATTR_MAXREG_COUNT
	.align		4
.L_691:
        /*004c*/ 	.byte	0x03, 0x1b
        /*004e*/ 	.short	0x00ff


	//----- nvinfo : EIATTR_MERCURY_ISA_VERSION
	.align		4
        /*0050*/ 	.byte	0x03, 0x5f
        /*0052*/ 	.short	0x0000


	//----- nvinfo : EIATTR_EXIT_INSTR_OFFSETS
	.align		4
        /*0054*/ 	.byte	0x04, 0x1c
        /*0056*/ 	.short	(.L_693 - .L_692)


	//   ....[0]....
.L_692:
        /*0058*/ 	.word	0x00000060


	//   ....[1]....
        /*005c*/ 	.word	0x000000d0


	//----- nvinfo : EIATTR_MAX_THREADS
	.align		4
.L_693:
        /*0060*/ 	.byte	0x04, 0x05
        /*0062*/ 	.short	(.L_695 - .L_694)
.L_694:
        /*0064*/ 	.word	0x00000040
        /*0068*/ 	.word	0x00000001
        /*006c*/ 	.word	0x00000001
.L_695:


//--------------------- .nv.info._ZN50_GLOBAL__N__f31458b2_17_RangeFactories_cu_38772b0829elementwise_kernel_with_indexIiZZZN2at6native15arange_cuda_outERKN3c106ScalarES6_S6_RNS1_6TensorEENKUlvE_clEvENKUlvE1_clEvEUllE_EEvT_T0_PN15function_traitsISD_E11result_typeE --------------------------
	.section	.nv.info._ZN50_GLOBAL__N__f31458b2_17_RangeFactories_cu_38772b0829elementwise_kernel_with_indexIiZZZN2at6native15arange_cuda_outERKN3c106ScalarES6_S6_RNS1_6TensorEENKUlvE_clEvENKUlvE1_clEvEUllE_EEvT_T0_PN15function_traitsISD_E11result_typeE,"",@"SHT_CUDA_INFO"
	.sectionflags	@""
	.align	4


	//----- nvinfo : EIATTR_CUDA_API_VERSION
	.align		4
        /*0000*/ 	.byte	0x04, 0x37
        /*0002*/ 	.short	(.L_697 - .L_696)
.L_696:
        /*0004*/ 	.word	0x00000082


	//----- nvinfo : EIATTR_SW2861232_WAR
	.align		4
.L_697:
        /*0008*/ 	.byte	0x01, 0x35
	.zero		2


	//----- nvinfo : EIATTR_PARAM_CBANK
	.align		4
        /*000c*/ 	.byte	0x04, 0x0a
        /*000e*/ 	.short	(.L_699 - .L_698)
	.align		4
.L_698:
        /*0010*/ 	.word	index@(.nv.constant0._ZN50_GLOBAL__N__f31458b2_17_RangeFactories_cu_38772b0829elementwise_kernel_with_indexIiZZZN2at6native15arange_cuda_outERKN3c106ScalarES6_S6_RNS1_6TensorEENKUlvE_clEvENKUlvE1_clEvEUllE_EEvT_T0_PN15function_traitsISD_E11result_typeE)
        /*0014*/ 	.short	0x0160
        /*0016*/ 	.short	0x0028


	//----- nvinfo : EIATTR_CBANK_PARAM_SIZE
	.align		4
.L_699:
        /*0018*/ 	.byte	0x03, 0x19
        /*001a*/ 	.short	0x0028


	//----- nvinfo : EIATTR_KPARAM_INFO
	.align		4
        /*001c*/ 	.byte	0x04, 0x17
        /*001e*/ 	.short	(.L_701 - .L_700)
.L_700:
        /*0020*/ 	.word	0x00000000
        /*0024*/ 	.short	0x0002
        /*0026*/ 	.short	0x0020
        /*0028*/ 	.byte	0x00, 0xf0, 0x21, 0x00


	//----- nvinfo : EIATTR_KPARAM_INFO
	.align		4
.L_701:
        /*002c*/ 	.byte	0x04, 0x17
        /*002e*/ 	.short	(.L_703 - .L_702)
.L_702:
        /*0030*/ 	.word	0x00000000
        /*0034*/ 	.short	0x0001
        /*0036*/ 	.short	0x0008
        /*0038*/ 	.byte	0x00, 0xf0, 0x61, 0x00


	//----- nvinfo : EIATTR_KPARAM_INFO
	.align		4
.L_703:
        /*003c*/ 	.byte	0x04, 0x17
        /*003e*/ 	.short	(.L_705 - .L_704)
.L_704:
        /*0040*/ 	.word	0x00000000
        /*0044*/ 	.short	0x0000
        /*0046*/ 	.short	0x0000
        /*0048*/ 	.byte	0x00, 0xf0, 0x11, 0x00


	//----- nvinfo : EIATTR_MAXREG_COUNT
	.align		4
.L_705:
        /*004c*/ 	.byte	0x03, 0x1b
        /*004e*/ 	.short	0x00ff


	//----- nvinfo : EIATTR_MERCURY_ISA_VERSION
	.align		4
        /*0050*/ 	.byte	0x03, 0x5f
        /*0052*/ 	.short	0x0000


	//----- nvinfo : EIATTR_EXIT_INSTR_OFFSETS
	.align		4
        /*0054*/ 	.byte	0x04, 0x1c
        /*0056*/ 	.short	(.L_707 - .L_706)


	//   ....[0]....
.L_706:
        /*0058*/ 	.word	0x00000050


	//   ....[1]....
        /*005c*/ 	.word	0x000000c0


	//----- nvinfo : EIATTR_MAX_THREADS
	.align		4
.L_707:
        /*0060*/ 	.byte	0x04, 0x05
        /*0062*/ 	.short	(.L_709 - .L_708)
.L_708:
        /*0064*/ 	.word	0x00000040
        /*0068*/ 	.word	0x00000001
        /*006c*/ 	.word	0x00000001
.L_709:


//--------------------- .nv.info._ZN50_GLOBAL__N__f31458b2_17_RangeFactories_cu_38772b0829elementwise_kernel_with_indexIlZZZN2at6native15arange_cuda_outERKN3c106ScalarES6_S6_RNS1_6TensorEENKUlvE_clEvENKUlvE0_clEvEUllE_EEvT_T0_PN15function_traitsISD_E11result_typeE --------------------------
	.section	.nv.info._ZN50_GLOBAL__N__f31458b2_17_RangeFactories_cu_38772b0829elementwise_kernel_with_indexIlZZZN2at6native15arange_cuda_outERKN3c106ScalarES6_S6_RNS1_6TensorEENKUlvE_clEvENKUlvE0_clEvEUllE_EEvT_T0_PN15function_traitsISD_E11result_typeE,"",@"SHT_CUDA_INFO"
	.sectionflags	@""
	.align	4


	//----- nvinfo : EIATTR_CUDA_API_VERSION
	.align		4
        /*0000*/ 	.byte	0x04, 0x37
        /*0002*/ 	.short	(.L_711 - .L_710)
.L_710:
        /*0004*/ 	.word	0x00000082


	//----- nvinfo : EIATTR_SW2861232_WAR
	.align		4
.L_711:
        /*0008*/ 	.byte	0x01, 0x35
	.zero		2


	//----- nvinfo : EIATTR_PARAM_CBANK
	.align		4
        /*000c*/ 	.byte	0x04, 0x0a
        /*000e*/ 	.short	(.L_713 - .L_712)
	.align		4
.L_712:
        /*0010*/ 	.word	index@(.nv.constant0._ZN50_GLOBAL__N__f31458b2_17_RangeFactories_cu_38772b0829elementwise_kernel_with_indexIlZZZN2at6native15arange_cuda_outERKN3c106ScalarES6_S6_RNS1_6TensorEENKUlvE_clEvENKUlvE0_clEvEUllE_EEvT_T0_PN15function_traitsISD_E11result_typeE)
        /*0014*/ 	.short	0x0160
        /*0016*/ 	.short	0x0028


	//----- nvinfo : EIATTR_CBANK_PARAM_SIZE
	.align		4
.L_713:
        /*0018*/ 	.byte	0x03, 0x19
        /*001a*/ 	.short	0x0028


	//----- nvinfo : EIATTR_KPARAM_INFO
	.align		4
        /*001c*/ 	.byte	0x04, 0x17
        /*001e*/ 	.short	(.L_715 - .L_714)
.L_714:
        /*0020*/ 	.word	0x00000000
        /*0024*/ 	.short	0x0002
        /*0026*/ 	.short	0x0020
        /*0028*/ 	.byte	0x00, 0xf0, 0x21, 0x00


	//----- nvinfo : EIATTR_KPARAM_INFO
	.align		4
.L_715:
        /*002c*/ 	.byte	0x04, 0x17
        /*002e*/ 	.short	(.L_717 - .L_716)
.L_716:
        /*0030*/ 	.word	0x00000000
        /*0034*/ 	.short	0x0001
        /*0036*/ 	.short	0x0008
        /*0038*/ 	.byte	0x00, 0xf0, 0x61, 0x00


	//----- nvinfo : EIATTR_KPARAM_INFO
	.align		4
.L_717:
        /*003c*/ 	.byte	0x04, 0x17
        /*003e*/ 	.short	(.L_719 - .L_718)
.L_718:
        /*0040*/ 	.word	0x00000000
        /*0044*/ 	.short	0x0000
        /*0046*/ 	.short	0x0000
        /*0048*/ 	.byte	0x00, 0xf0, 0x21, 0x00


	//----- nvinfo : EIATTR_MAXREG_COUNT
	.align		4
.L_719:
        /*004c*/ 	.byte	0x03, 0x1b
        /*004e*/ 	.short	0x00ff


	//----- nvinfo : EIATTR_MERCURY_ISA_VERSION
	.align		4
        /*0050*/ 	.byte	0x03, 0x5f
        /*0052*/ 	.short	0x0000


	//----- nvinfo : EIATTR_EXIT_INSTR_OFFSETS
	.align		4
        /*0054*/ 	.byte	0x04, 0x1c
        /*0056*/ 	.short	(.L_721 - .L_720)


	//   ....[0]....
.L_720:
        /*0058*/ 	.word	0x00000060


	//   ....[1]....
        /*005c*/ 	.word	0x000000d0


	//----- nvinfo : EIATTR_MAX_THREADS
	.align		4
.L_721:
        /*0060*/ 	.byte	0x04, 0x05
        /*0062*/ 	.short	(.L_723 - .L_722)
.L_722:
        /*0064*/ 	.word	0x00000040
        /*0068*/ 	.word	0x00000001
        /*006c*/ 	.word	0x00000001
.L_723:


//--------------------- .nv.info._ZN50_GLOBAL__N__f31458b2_17_RangeFactories_cu_38772b0829elementwise_kernel_with_indexIiZZZN2at6native15arange_cuda_outERKN3c106ScalarES6_S6_RNS1_6TensorEENKUlvE_clEvENKUlvE0_clEvEUllE_EEvT_T0_PN15function_traitsISD_E11result_typeE --------------------------
	.section	.nv.info._ZN50_GLOBAL__N__f31458b2_17_RangeFactories_cu_38772b0829elementwise_kernel_with_indexIiZZZN2at6native15arange_cuda_outERKN3c106ScalarES6_S6_RNS1_6TensorEENKUlvE_clEvENKUlvE0_clEvEUllE_EEvT_T0_PN15function_traitsISD_E11result_typeE,"",@"SHT_CUDA_INFO"
	.sectionflags	@""
	.align	4


	//----- nvinfo : EIATTR_CUDA_API_VERSION
	.align		4
        /*0000*/ 	.byte	0x04, 0x37
        /*0002*/ 	.short	(.L_725 - .L_724)
.L_724:
        /*0004*/ 	.word	0x00000082


	//----- nvinfo : EIATTR_SW2861232_WAR
	.align		4
.L_725:
        /*0008*/ 	.byte	0x01, 0x35
	.zero		2


	//----- nvinfo : EIATTR_PARAM_CBANK
	.align		4
        /*000c*/ 	.byte	0x04, 0x0a
        /*000e*/ 	.short	(.L_727 - .L_726)
	.align		4
.L_726:
        /*0010*/ 	.word	index@(.nv.constant0._ZN50_GLOBAL__N__f31458b2_17_RangeFactories_cu_38772b0829elementwise_kernel_with_indexIiZZZN2at6native15arange_cuda_outERKN3c106ScalarES6_S6_RNS1_6TensorEENKUlvE_clEvENKUlvE0_clEvEUllE_EEvT_T0_PN15function_traitsISD_E11result_typeE)
        /*0014*/ 	.short	0x0160
        /*0016*/ 	.short	0x0028


	//----- nvinfo : EIATTR_CBANK_PARAM_SIZE
	.align		4
.L_727:
        /*0018*/ 	.byte	0x03, 0x19
        /*001a*/ 	.short	0x0028


	//----- nvinfo : EIATTR_KPARAM_INFO
	.align		4
        /*001c*/ 	.byte	0x04, 0x17
        /*001e*/ 	.short	(.L_729 - .L_728)
.L_728:
        /*0020*/ 	.word	0x00000000
        /*0024*/ 	.short	0x0002
        /*0026*/ 	.short	0x0020
        /*0028*/ 	.byte	0x00, 0xf0, 0x21, 0x00


	//----- nvinfo : EIATTR_KPARAM_INFO
	.align		4
.L_729:
        /*002c*/ 	.byte	0x04, 0x17
        /*002e*/ 	.short	(.L_731 - .L_730)
.L_730:
        /*0030*/ 	.word	0x00000000
        /*0034*/ 	.short	0x0001
        /*0036*/ 	.short	0x0008
        /*0038*/ 	.byte	0x00, 0xf0, 0x61, 0x00


	//----- nvinfo : EIATTR_KPARAM_INFO
	.align		4
.L_731:
        /*003c*/ 	.byte	0x04, 0x17
        /*003e*/ 	.short	(.L_733 - .L_732)
.L_732:
        /*0040*/ 	.word	0x00000000
        /*0044*/ 	.short	0x0000
        /*0046*/ 	.short	0x0000
        /*0048*/ 	.byte	0x00, 0xf0, 0x11, 0x00


	//----- nvinfo : EIATTR_MAXREG_COUNT
	.align		4
.L_733:
        /*004c*/ 	.byte	0x03, 0x1b
        /*004e*/ 	.short	0x00ff


	//----- nvinfo : EIATTR_MERCURY_ISA_VERSION
	.align		4
        /*0050*/ 	.byte	0x03, 0x5f
        /*0052*/ 	.short	0x0000


	//----- nvinfo : EIATTR_EXIT_INSTR_OFFSETS
	.align		4
        /*0054*/ 	.byte	0x04, 0x1c
        /*0056*/ 	.short	(.L_735 - .L_734)


	//   ....[0]....
.L_734:
        /*0058*/ 	.word	0x00000050


	//   ....[1]....
        /*005c*/ 	.word	0x000000c0


	//----- nvinfo : EIATTR_MAX_THREADS
	.align		4
.L_735:
        /*0060*/ 	.byte	0x04, 0x05
        /*0062*/ 	.short	(.L_737 - .L_736)
.L_736:
        /*0064*/ 	.word	0x00000040
        /*0068*/ 	.word	0x00000001
        /*006c*/ 	.word	0x00000001
.L_737:


//--------------------- .nv.info._ZN50_GLOBAL__N__f31458b2_17_RangeFactories_cu_38772b0829elementwise_kernel_with_indexIlZZZN2at6native15arange_cuda_outERKN3c106ScalarES6_S6_RNS1_6TensorEENKUlvE_clEvENKUlvE_clEvEUllE_EEvT_T0_PN15function_traitsISD_E11result_typeE --------------------------
	.section	.nv.info._ZN50_GLOBAL__N__f31458b2_17_RangeFactories_cu_38772b0829elementwise_kernel_with_indexIlZZZN2at6native15arange_cuda_outERKN3c106ScalarES6_S6_RNS1_6TensorEENKUlvE_clEvENKUlvE_clEvEUllE_EEvT_T0_PN15function_traitsISD_E11result_typeE,"",@"SHT_CUDA_INFO"
	.sectionflags	@""
	.align	4


	//----- nvinfo : EIATTR_CUDA_API_VERSION
	.align		4
        /*0000*/ 	.byte	0x04, 0x37
        /*0002*/ 	.short	(.L_739 - .L_738)
.L_738:
        /*0004*/ 	.word	0x00000082


	//----- nvinfo : EIATTR_SW2861232_WAR
	.align		4
.L_739:
        /*0008*/ 	.byte	0x01, 0x35
	.zero		2


	//----- nvinfo : EIATTR_PARAM_CBANK
	.align		4
        /*000c*/ 	.byte	0x04, 0x0a
        /*000e*/ 	.short	(.L_741 - .L_740)
	.align		4
.L_740:
        /*0010*/ 	.word	index@(.nv.constant0._ZN50_GLOBAL__N__f31458b2_17_RangeFactories_cu_38772b0829elementwise_kernel_with_indexIlZZZN2at6native15arange_cuda_outERKN3c106ScalarES6_S6_RNS1_6TensorEENKUlvE_clEvENKUlvE_clEvEUllE_EEvT_T0_PN15function_traitsISD_E11result_typeE)
        /*0014*/ 	.short	0x0160
        /*0016*/ 	.short	0x0028


	//----- nvinfo : EIATTR_CBANK_PARAM_SIZE
	.align		4
.L_741:
        /*0018*/ 	.byte	0x03, 0x19
        /*001a*/ 	.short	0x0028


	//----- nvinfo : EIATTR_KPARAM_INFO
	.align		4
        /*001c*/ 	.byte	0x04, 0x17
        /*001e*/ 	.short	(.L_743 - .L_742)
.L_742:
        /*0020*/ 	.word	0x00000000
        /*0024*/ 	.short	0x0002
        /*0026*/ 	.short	0x0020
        /*0028*/ 	.byte	0x00, 0xf0, 0x21, 0x00


	//----- nvinfo : EIATTR_KPARAM_INFO
	.align		4
.L_743:
        /*002c*/ 	.byte	0x04, 0x17
        /*002e*/ 	.short	(.L_745 - .L_744)
.L_744:
        /*0030*/ 	.word	0x00000000
        /*0034*/ 	.short	0x0001
        /*0036*/ 	.short	0x0008
        /*0038*/ 	.byte	0x00, 0xf0, 0x61, 0x00


	//----- nvinfo : EIATTR_KPARAM_INFO
	.align		4
.L_745:
        /*003c*/ 	.byte	0x04, 0x17
        /*003e*/ 	.short	(.L_747 - .L_746)
.L_746:
        /*0040*/ 	.word	0x00000000
        /*0044*/ 	.short	0x0000
        /*0046*/ 	.short	0x0000
        /*0048*/ 	.byte	0x00, 0xf0, 0x21, 0x00


	//----- nvinfo : EIATTR_MAXREG_COUNT
	.align		4
.L_747:
        /*004c*/ 	.byte	0x03, 0x1b
        /*004e*/ 	.short	0x00ff


	//----- nvinfo : EIATTR_MERCURY_ISA_VERSION
	.align		4
        /*0050*/ 	.byte	0x03, 0x5f
        /*0052*/ 	.short	0x0000


	//----- nvinfo : EIATTR_EXIT_INSTR_OFFSETS
	.align		4
        /*0054*/ 	.byte	0x04, 0x1c
        /*0056*/ 	.short	(.L_749 - .L_748)


	//   ....[0]....
.L_748:
        /*0058*/ 	.word	0x00000060


	//   ....[1]....
        /*005c*/ 	.word	0x000000d0


	//----- nvinfo : EIATTR_MAX_THREADS
	.align		4
.L_749:
        /*0060*/ 	.byte	0x04, 0x05
        /*0062*/ 	.short	(.L_751 - .L_750)
.L_750:
        /*0064*/ 	.word	0x00000040
        /*0068*/ 	.word	0x00000001
        /*006c*/ 	.word	0x00000001
.L_751:


//--------------------- .nv.info._ZN50_GLOBAL__N__f31458b2_17_RangeFactories_cu_38772b0829elementwise_kernel_with_indexIiZZZN2at6native15arange_cuda_outERKN3c106ScalarES6_S6_RNS1_6TensorEENKUlvE_clEvENKUlvE_clEvEUllE_EEvT_T0_PN15function_traitsISD_E11result_typeE --------------------------
	.section	.nv.info._ZN50_GLOBAL__N__f31458b2_17_RangeFactories_cu_38772b0829elementwise_kernel_with_indexIiZZZN2at6native15arange_cuda_outERKN3c106ScalarES6_S6_RNS1_6TensorEENKUlvE_clEvENKUlvE_clEvEUllE_EEvT_T0_PN15function_traitsISD_E11result_typeE,"",@"SHT_CUDA_INFO"
	.sectionflags	@""
	.align	4


	//----- nvinfo : EIATTR_CUDA_API_VERSION
	.align		4
        /*0000*/ 	.byte	0x04, 0x37
        /*0002*/ 	.short	(.L_753 - .L_752)
.L_752:
        /*0004*/ 	.word	0x00000082


	//----- nvinfo : EIATTR_SW2861232_WAR
	.align		4
.L_753:
        /*0008*/ 	.byte	0x01, 0x35
	.zero		2


	//----- nvinfo : EIATTR_PARAM_CBANK
	.align		4
        /*000c*/ 	.byte	0x04, 0x0a
        /*000e*/ 	.short	(.L_755 - .L_754)
	.align		4
.L_754:
        /*0010*/ 	.word	index@(.nv.constant0._ZN50_GLOBAL__N__f31458b2_17_RangeFactories_cu_38772b0829elementwise_kernel_with_indexIiZZZN2at6native15arange_cuda_outERKN3c106ScalarES6_S6_RNS1_6TensorEENKUlvE_clEvENKUlvE_clEvEUllE_EEvT_T0_PN15function_traitsISD_E11result_typeE)
        /*0014*/ 	.short	0x0160
        /*0016*/ 	.short	0x0028


	//----- nvinfo : EIATTR_CBANK_PARAM_SIZE
	.align		4
.L_755:
        /*0018*/ 	.byte	0x03, 0x19
        /*001a*/ 	.short	0x0028


	//----- nvinfo : EIATTR_KPARAM_INFO
	.align		4
        /*001c*/ 	.byte	0x04, 0x17
        /*001e*/ 	.short	(.L_757 - .L_756)
.L_756:
        /*0020*/ 	.word	0x00000000
        /*0024*/ 	.short	0x0002
        /*0026*/ 	.short	0x0020
        /*0028*/ 	.byte	0x00, 0xf0, 0x21, 0x00


	//----- nvinfo : EIATTR_KPARAM_INFO
	.align		4
.L_757:
        /*002c*/ 	.byte	0x04, 0x17
        /*002e*/ 	.short	(.L_759 - .L_758)
.L_758:
        /*0030*/ 	.word	0x00000000
        /*0034*/ 	.short	0x0001
        /*0036*/ 	.short	0x0008
        /*0038*/ 	.byte	0x00, 0xf0, 0x61, 0x00


	//----- nvinfo : EIATTR_KPARAM_INFO
	.align		4
.L_759:
        /*003c*/ 	.byte	0x04, 0x17
        /*003e*/ 	.short	(.L_761 - .L_760)
.L_760:
        /*0040*/ 	.word	0x00000000
        /*0044*/ 	.short	0x0000
        /*0046*/ 	.short	0x0000
        /*0048*/ 	.byte	0x00, 0xf0, 0x11, 0x00


	//----- nvinfo : EIATTR_MAXREG_COUNT
	.align		4
.L_761:
        /*004c*/ 	.byte	0x03, 0x1b
        /*004e*/ 	.short	0x00ff


	//----- nvinfo : EIATTR_MERCURY_ISA_VERSION
	.align		4
        /*0050*/ 	.byte	0x03, 0x5f
        /*0052*/ 	.short	0x0000


	//----- nvinfo : EIATTR_EXIT_INSTR_OFFSETS
	.align		4
        /*0054*/ 	.byte	0x04, 0x1c
        /*0056*/ 	.short	(.L_763 - .L_762)


	//   ....[0]....
.L_762:
        /*0058*/ 	.word	0x00000050


	//   ....[1]....
        /*005c*/ 	.word	0x000000c0


	//----- nvinfo : EIATTR_MAX_THREADS
	.align		4
.L_763:
        /*0060*/ 	.byte	0x04, 0x05
        /*0062*/ 	.short	(.L_765 - .L_764)
.L_764:
        /*0064*/ 	.word	0x00000040
        /*0068*/ 	.word	0x00000001
        /*006c*/ 	.word	0x00000001
.L_765:


//--------------------- .nv.info._ZN50_GLOBAL__N__f31458b2_17_RangeFactories_cu_38772b0829elementwise_kernel_with_indexIlZZZN2at6native14range_cuda_outERKN3c106ScalarES6_S6_RNS1_6TensorEENKUlvE_clEvENKUlvE6_clEvEUllE_EEvT_T0_PN15function_traitsISD_E11result_typeE --------------------------
	.section	.nv.info._ZN50_GLOBAL__N__f31458b2_17_RangeFactories_cu_38772b0829elementwise_kernel_with_indexIlZZZN2at6native14range_cuda_outERKN3c106ScalarES6_S6_RNS1_6TensorEENKUlvE_clEvENKUlvE6_clEvEUllE_EEvT_T0_PN15function_traitsISD_E11result_typeE,"",@"SHT_CUDA_INFO"
	.sectionflags	@""
	.align	4


	//----- nvinfo : EIATTR_CUDA_API_VERSION
	.align		4
        /*0000*/ 	.byte	0x04, 0x37
        /*0002*/ 	.short	(.L_767 - .L_766)
.L_766:
        /*0004*/ 	.word	0x00000082


	//----- nvinfo : EIATTR_SW2861232_WAR
	.align		4
.L_767:
        /*0008*/ 	.byte	0x01, 0x35
	.zero		2


	//----- nvinfo : EIATTR_PARAM_CBANK
	.align		4
        /*000c*/ 	.byte	0x04, 0x0a
        /*000e*/ 	.short	(.L_769 - .L_768)
	.align		4
.L_768:
        /*0010*/ 	.word	index@(.nv.constant0._ZN50_GLOBAL__N__f31458b2_17_RangeFactories_cu_38772b0829elementwise_kernel_with_indexIlZZZN2at6native14range_cuda_outERKN3c106ScalarES6_S6_RNS1_6TensorEENKUlvE_clEvENKUlvE6_clEvEUllE_EEvT_T0_PN15function_traitsISD_E11result_typeE)
        /*0014*/ 	.short	0x0160
        /*0016*/ 	.short	0x0020


	//----- nvinfo : EIATTR_CBANK_PARAM_SIZE
	.align		4
.L_769:
        /*0018*/ 	.byte	0x03, 0x19
        /*001a*/ 	.short	0x0020


	//----- nvinfo : EIATTR_KPARAM_INFO
	.align		4
        /*001c*/ 	.byte	0x04, 0x17
        /*001e*/ 	.short	(.L_771 - .L_770)
.L_770:
        /*0020*/ 	.word	0x00000000
        /*0024*/ 	.short	0x0002
        /*0026*/ 	.short	0x0018
        /*0028*/ 	.byte	0x00, 0xf0, 0x21, 0x00


	//----- nvinfo : EIATTR_KPARAM_INFO
	.align		4
.L_771:
        /*002c*/ 	.byte	0x04, 0x17
        /*002e*/ 	.short	(.L_773 - .L_772)
.L_772:
        /*0030*/ 	.word	0x00000000
        /*0034*/ 	.short	0x0001
        /*0036*/ 	.short	0x0008
        /*0038*/ 	.byte	0x00, 0xf0, 0x41, 0x00


	//----- nvinfo : EIATTR_KPARAM_INFO
	.align		4
.L_773:
        /*003c*/ 	.byte	0x04, 0x17
        /*003e*/ 	.short	(.L_775 - .L_774)
.L_774:
        /*0040*/ 	.word	0x00000000
        /*0044*/ 	.short	0x0000
        /*0046*/ 	.short	0x0000
        /*0048*/ 	.byte	0x00, 0xf0, 0x21, 0x00


	//----- nvinfo : EIATTR_MAXREG_COUNT
	.align		4
.L_775:
        /*004c*/ 	.byte	0x03, 0x1b
        /*004e*/ 	.short	0x00ff


	//----- nvinfo : EIATTR_MERCURY_ISA_VERSION
	.align		4
        /*0050*/ 	.byte	0x03, 0x5f
        /*0052*/ 	.short	0x0000


	//----- nvinfo : EIATTR_EXIT_INSTR_OFFSETS
	.align		4
        /*0054*/ 	.byte	0x04, 0x1c
        /*0056*/ 	.short	(.L_777 - .L_776)


	//   ....[0]....
.L_776:
        /*0058*/ 	.word	0x00000060


	//   ....[1]....
        /*005c*/ 	.word	0x000000f0


	//----- nvinfo : EIATTR_MAX_THREADS
	.align		4
.L_777:
        /*0060*/ 	.byte	0x04, 0x05
        /*0062*/ 	.short	(.L_779 - .L_778)
.L_778:
        /*0064*/ 	.word	0x00000040
        /*0068*/ 	.word	0x00000001
        /*006c*/ 	.word	0x00000001
.L_779:


//--------------------- .nv.info._ZN50_GLOBAL__N__f31458b2_17_RangeFactories_cu_38772b0829elementwise_kernel_with_indexIiZZZN2at6native14range_cuda_outERKN3c106ScalarES6_S6_RNS1_6TensorEENKUlvE_clEvENKUlvE6_clEvEUllE_EEvT_T0_PN15function_traitsISD_E11result_typeE --------------------------
	.section	.nv.info._ZN50_GLOBAL__N__f31458b2_17_RangeFactories_cu_38772b0829elementwise_kernel_with_indexIiZZZN2at6native14range_cuda_outERKN3c106ScalarES6_S6_RNS1_6TensorEENKUlvE_clEvENKUlvE6_clEvEUllE_EEvT_T0_PN15function_traitsISD_E11result_typeE,"",@"SHT_CUDA_INFO"
	.sectionflags	@""
	.align	4


	//----- nvinfo : EIATTR_CUDA_API_VERSION
	.align		4
        /*0000*/ 	.byte	0x04, 0x37
        /*0002*/ 	.short	(.L_781 - .L_780)
.L_780:
        /*0004*/ 	.word	0x00000082


	//----- nvinfo : EIATTR_SW2861232_WAR
	.align		4
.L_781:
        /*0008*/ 	.byte	0x01, 0x35
	.zero		2


	//----- nvinfo : EIATTR_PARAM_CBANK
	.align		4
        /*000c*/ 	.byte	0x04, 0x0a
        /*000e*/ 	.short	(.L_783 - .L_782)
	.align		4
.L_782:
        /*0010*/ 	.word	index@(.nv.constant0._ZN50_GLOBAL__N__f31458b2_17_RangeFactories_cu_38772b0829elementwise_kernel_with_indexIiZZZN2at6native14range_cuda_outERKN3c106ScalarES6_S6_RNS1_6TensorEENKUlvE_clEvENKUlvE6_clEvEUllE_EEvT_T0_PN15function_traitsISD_E11result_typeE)
        /*0014*/ 	.short	0x0160
        /*0016*/ 	.short	0x0020


	//----- nvinfo : EIATTR_CBANK_PARAM_SIZE
	.align		4
.L_783:
        /*0018*/ 	.byte	0x03, 0x19
        /*001a*/ 	.short	0x0020


	//----- nvinfo : EIATTR_KPARAM_INFO
	.align		4
        /*001c*/ 	.byte	0x04, 0x17
        /*001e*/ 	.short	(.L_785 - .L_784)
.L_784:
        /*0020*/ 	.word	0x00000000
        /*0024*/ 	.short	0x0002
        /*0026*/ 	.short	0x0018
        /*0028*/ 	.byte	0x00, 0xf0, 0x21, 0x00


	//----- nvinfo : EIATTR_KPARAM_INFO
	.align		4
.L_785:
        /*002c*/ 	.byte	0x04, 0x17
        /*002e*/ 	.short	(.L_787 - .L_786)
.L_786:
        /*0030*/ 	.word	0x00000000
        /*0034*/ 	.short	0x0001
        /*0036*/ 	.short	0x0008
        /*0038*/ 	.byte	0x00, 0xf0, 0x41, 0x00


	//----- nvinfo : EIATTR_KPARAM_INFO
	.align		4
.L_787:
        /*003c*/ 	.byte	0x04, 0x17
        /*003e*/ 	.short	(.L_789 - .L_788)
.L_788:
        /*0040*/ 	.word	0x00000000
        /*0044*/ 	.short	0x0000
        /*0046*/ 	.short	0x0000
        /*0048*/ 	.byte	0x00, 0xf0, 0x11, 0x00


	//----- nvinfo : EIATTR_MAXREG_COUNT
	.align		4
.L_789:
        /*004c*/ 	.byte	0x03, 0x1b
        /*004e*/ 	.short	0x00ff


	//----- nvinfo : EIATTR_MERCURY_ISA_VERSION
	.align		4
        /*0050*/ 	.byte	0x03, 0x5f
        /*0052*/ 	.short	0x0000


	//----- nvinfo : EIATTR_EXIT_INSTR_OFFSETS
	.align		4
        /*0054*/ 	.byte	0x04, 0x1c
        /*0056*/ 	.short	(.L_791 - .L_790)


	//   ....[0]....
.L_790:
        /*0058*/ 	.word	0x00000050


	//   ....[1]....
        /*005c*/ 	.word	0x000000e0


	//----- nvinfo : EIATTR_MAX_THREADS
	.align		4
.L_791:
        /*0060*/ 	.byte	0x04, 0x05
        /*0062*/ 	.short	(.L_793 - .L_792)
.L_792:
        /*0064*/ 	.word	0x00000040
        /*0068*/ 	.word	0x00000001
        /*006c*/ 	.word	0x00000001
.L_793:


//--------------------- .nv.info._ZN50_GLOBAL__N__f31458b2_17_RangeFactories_cu_38772b0829elementwise_kernel_with_indexIlZZZN2at6native14range_cuda_outERKN3c106ScalarES6_S6_RNS1_6TensorEENKUlvE_clEvENKUlvE5_clEvEUllE_EEvT_T0_PN15function_traitsISD_E11result_typeE --------------------------
	.section	.nv.info._ZN50_GLOBAL__N__f31458b2_17_RangeFactories_cu_38772b0829elementwise_kernel_with_indexIlZZZN2at6native14range_cuda_outERKN3c106ScalarES6_S6_RNS1_6TensorEENKUlvE_clEvENKUlvE5_clEvEUllE_EEvT_T0_PN15function_traitsISD_E11result_typeE,"",@"SHT_CUDA_INFO"
	.sectionflags	@""
	.align	4


	//----- nvinfo : EIATTR_CUDA_API_VERSION
	.align		4
        /*0000*/ 	.byte	0x04, 0x37
        /*0002*/ 	.short	(.L_795 - .L_794)
.L_794:
        /*0004*/ 	.word	0x00000082


	//----- nvinfo : EIATTR_SW2861232_WAR
	.align		4
.L_795:
        /*0008*/ 	.byte	0x01, 0x35
	.zero		2


	//----- nvinfo : EIATTR_PARAM_CBANK
	.align		4
        /*000c*/ 	.byte	0x04, 0x0a
        /*000e*/ 	.short	(.L_797 - .L_796)
	.align		4
.L_796:
        /*0010*/ 	.word	index@(.nv.constant0._ZN50_GLOBAL__N__f31458b2_17_RangeFactories_cu_38772b0829elementwise_kernel_with_indexIlZZZN2at6native14range_cuda_outERKN3c106ScalarES6_S6_RNS1_6TensorEENKUlvE_clEvENKUlvE5_clEvEUllE_EEvT_T0_PN15function_traitsISD_E11result_typeE)
        /*0014*/ 	.short	0x0160
        /*0016*/ 	.short	0x0020


	//----- nvinfo : EIATTR_CBANK_PARAM_SIZE
	.align		4
.L_797:
        /*0018*/ 	.byte	0x03, 0x19
        /*001a*/ 	.short	0x0020


	//----- nvinfo : EIATTR_KPARAM_INFO
	.align		4
        /*001c*/ 	.byte	0x04, 0x17
        /*001e*/ 	.short	(.L_799 - .L_798)
.L_798:
        /*0020*/ 	.word	0x00000000
        /*0024*/ 	.short	0x0002
        /*0026*/ 	.short	0x0018
        /*0028*/ 	.byte	0x00, 0xf0, 0x21, 0x00


	//----- nvinfo : EIATTR_KPARAM_INFO
	.align		4
.L_799:
        /*002c*/ 	.byte	0x04, 0x17
        /*002e*/ 	.short	(.L_801 - .L_800)
.L_800:
        /*0030*/ 	.word	0x00000000
        /*0034*/ 	.short	0x0001
        /*0036*/ 	.short	0x0008
        /*0038*/ 	.byte	0x00, 0xf0, 0x41, 0x00


	//----- nvinfo : EIATTR_KPARAM_INFO
	.align		4
.L_801:
        /*003c*/ 	.byte	0x04, 0x17
        /*003e*/ 	.short	(.L_803 - .L_802)
.L_802:
        /*0040*/ 	.word	0x00000000
        /*0044*/ 	.short	0x0000
        /*0046*/ 	.short	0x0000
        /*0048*/ 	.byte	0x00, 0xf0, 0x21, 0x00


	//----- nvinfo : EIATTR_MAXREG_COUNT
	.align		4
.L_803:
        /*004c*/ 	.byte	0x03, 0x1b
        /*004e*/ 	.short	0x00ff


	//----- nvinfo : EIATTR_MERCURY_ISA_VERSION
	.align		4
        /*0050*/ 	.byte	0x03, 0x5f
        /*0052*/ 	.short	0x0000


	//----- nvinfo : EIATTR_EXIT_INSTR_OFFSETS
	.align		4
        /*0054*/ 	.byte	0x04, 0x1c
        /*0056*/ 	.short	(.L_805 - .L_804)


	//   ....[0]....
.L_804:
        /*0058*/ 	.word	0x00000060


	//   ....[1]....
        /*005c*/ 	.word	0x000000e0


	//----- nvinfo : EIATTR_MAX_THREADS
	.align		4
.L_805:
        /*0060*/ 	.byte	0x04, 0x05
        /*0062*/ 	.short	(.L_807 - .L_806)
.L_806:
        /*0064*/ 	.word	0x00000040
        /*0068*/ 	.word	0x00000001
        /*006c*/ 	.word	0x00000001
.L_807:


//--------------------- .nv.info._ZN50_GLOBAL__N__f31458b2_17_RangeFactories_cu_38772b0829elementwise_kernel_with_indexIiZZZN2at6native14range_cuda_outERKN3c106ScalarES6_S6_RNS1_6TensorEENKUlvE_clEvENKUlvE5_clEvEUllE_EEvT_T0_PN15function_traitsISD_E11result_typeE --------------------------
	.section	.nv.info._ZN50_GLOBAL__N__f31458b2_17_RangeFactories_cu_38772b0829elementwise_kernel_with_indexIiZZZN2at6native14range_cuda_outERKN3c106ScalarES6_S6_RNS1_6TensorEENKUlvE_clEvENKUlvE5_clEvEUllE_EEvT_T0_PN15function_traitsISD_E11result_typeE,"",@"SHT_CUDA_INFO"
	.sectionflags	@""
	.align	4


	//----- nvinfo : EIATTR_CUDA_API_VERSION
	.align		4
        /*0000*/ 	.byte	0x04, 0x37
        /*0002*/ 	.short	(.L_809 - .L_808)
.L_808:
        /*0004*/ 	.word	0x00000082


	//----- nvinfo : EIATTR_SW2861232_WAR
	.align		4
.L_809:
        /*0008*/ 	.byte	0x01, 0x35
	.zero		2


	//----- nvinfo : EIATTR_PARAM_CBANK
	.align		4
        /*000c*/ 	.byte	0x04, 0x0a
        /*000e*/ 	.short	(.L_811 - .L_810)
	.align		4
.L_810:
        /*0010*/ 	.word	index@(.nv.constant0._ZN50_GLOBAL__N__f31458b2_17_RangeFactories_cu_38772b0829elementwise_kernel_with_indexIiZZZN2at6native14range_cuda_outERKN3c106ScalarES6_S6_RNS1_6TensorEENKUlvE_clEvENKUlvE5_clEvEUllE_EEvT_T0_PN15function_traitsISD_E11result_typeE)
        /*0014*/ 	.short	0x0160
        /*0016*/ 	.short	0x0020


	//----- nvinfo : EIATTR_CBANK_PARAM_SIZE
	.align		4
.L_811:
        /*0018*/ 	.byte	0x03, 0x19
        /*001a*/ 	.short	0x0020


	//----- nvinfo : EIATTR_KPARAM_INFO
	.align		4
        /*001c*/ 	.byte	0x04, 0x17
        /*001e*/ 	.short	(.L_813 - .L_812)
.L_812:
        /*0020*/ 	.word	0x00000000
        /*0024*/ 	.short	0x0002
        /*0026*/ 	.short	0x0018
        /*0028*/ 	.byte	0x00, 0xf0, 0x21, 0x00


	//----- nvinfo : EIATTR_KPARAM_INFO
	.align		4
.L_813:
        /*002c*/ 	.byte	0x04, 0x17
        /*002e*/ 	.short	(.L_815 - .L_814)
.L_814:
        /*0030*/ 	.word	0x00000000
        /*0034*/ 	.short	0x0001
        /*0036*/ 	.short	0x0008
        /*0038*/ 	.byte	0x00, 0xf0, 0x41, 0x00


	//----- nvinfo : EIATTR_KPARAM_INFO
	.align		4
.L_815:
        /*003c*/ 	.byte	0x04, 0x17
        /*003e*/ 	.short	(.L_817 - .L_816)
.L_816:
        /*0040*/ 	.word	0x00000000
        /*0044*/ 	.short	0x0000
        /*0046*/ 	.short	0x0000
        /*0048*/ 	.byte	0x00, 0xf0, 0x11, 0x00


	//----- nvinfo : EIATTR_MAXREG_COUNT
	.align		4
.L_817:
        /*004c*/ 	.byte	0x03, 0x1b
        /*004e*/ 	.short	0x00ff


	//----- nvinfo : EIATTR_MERCURY_ISA_VERSION
	.align		4
        /*0050*/ 	.byte	0x03, 0x5f
        /*0052*/ 	.short	0x0000


	//----- nvinfo : EIATTR_EXIT_INSTR_OFFSETS
	.align		4
        /*0054*/ 	.byte	0x04, 0x1c
        /*0056*/ 	.short	(.L_819 - .L_818)


	//   ....[0]....
.L_818:
        /*0058*/ 	.word	0x00000050


	//   ....[1]....
        /*005c*/ 	.word	0x000000d0


	//----- nvinfo : EIATTR_MAX_THREADS
	.align		4
.L_819:
        /*0060*/ 	.byte	0x04, 0x05
        /*0062*/ 	.short	(.L_821 - .L_820)
.L_820:
        /*0064*/ 	.word	0x00000040
        /*0068*/ 	.word	0x00000001
        /*006c*/ 	.word	0x00000001
.L_821:


//--------------------- .nv.info._ZN50_GLOBAL__N__f31458b2_17_RangeFactories_cu_38772b0829elementwise_kernel_with_indexIlZZZN2at6native14range_cuda_outERKN3c106ScalarES6_S6_RNS1_6TensorEENKUlvE_clEvENKUlvE4_clEvEUllE_EEvT_T0_PN15function_traitsISD_E11result_typeE --------------------------
	.section	.nv.info._ZN50_GLOBAL__N__f31458b2_17_RangeFactories_cu_38772b0829elementwise_kernel_with_indexIlZZZN2at6native14range_cuda_outERKN3c106ScalarES6_S6_RNS1_6TensorEENKUlvE_clEvENKUlvE4_clEvEUllE_EEvT_T0_PN15function_traitsISD_E11result_typeE,"",@"SHT_CUDA_INFO"
	.sectionflags	@""
	.align	4


	//----- nvinfo : EIATTR_CUDA_API_VERSION
	.align		4
        /*0000*/ 	.byte	0x04, 0x37
        /*0002*/ 	.short	(.L_823 - .L_822)
.L_822:
        /*0004*/ 	.word	0x00000082


	//----- nvinfo : EIATTR_SW2861232_WAR
	.align		4
.L_823:
        /*0008*/ 	.byte	0x01, 0x35
	.zero		2


	//----- nvinfo : EIATTR_PARAM_CBANK
	.align		4
        /*000c*/ 	.byte	0x04, 0x0a
        /*000e*/ 	.short	(.L_825 - .L_824)
	.align		4
.L_824:
        /*0010*/ 	.word	index@(.nv.constant0._ZN50_GLOBAL__N__f31458b2_17_RangeFactories_cu_38772b0829elementwise_kernel_with_indexIlZZZN2at6native14range_cuda_outERKN3c106ScalarES6_S6_RNS1_6TensorEENKUlvE_clEvENKUlvE4_clEvEUllE_EEvT_T0_PN15function_traitsISD_E11result_typeE)
        /*0014*/ 	.short	0x0160
        /*0016*/ 	.short	0x0028


	//----- nvinfo : EIATTR_CBANK_PARAM_SIZE
	.align		4
.L_825:
        /*0018*/ 	.byte	0x03, 0x19
        /*001a*/ 	.short	0x0028


	//----- nvinfo : EIATTR_KPARAM_INFO
	.align		4
        /*001c*/ 	.byte	0x04, 0x17
        /*001e*/ 	.short	(.L_827 - .L_826)
.L_826:
        /*0020*/ 	.word	0x00000000
        /*0024*/ 	.short	0x0002
        /*0026*/ 	.short	0x0020
        /*0028*/ 	.byte	0x00, 0xf0, 0x21, 0x00


	//----- nvinfo : EIATTR_KPARAM_INFO
	.align		4
.L_827:
        /*002c*/ 	.byte	0x04, 0x17
        /*002e*/ 	.short	(.L_829 - .L_828)
.L_828:
        /*0030*/ 	.word	0x00000000
        /*0034*/ 	.short	0x0001
        /*0036*/ 	.short	0x0008
        /*0038*/ 	.byte	0x00, 0xf0, 0x61, 0x00


	//----- nvinfo : EIATTR_KPARAM_INFO
	.align		4
.L_829:
        /*003c*/ 	.byte	0x04, 0x17
        /*003e*/ 	.short	(.L_831 - .L_830)
.L_830:
        /*0040*/ 	.word	0x00000000
        /*0044*/ 	.short	0x0000
        /*0046*/ 	.short	0x0000
        /*0048*/ 	.byte	0x00, 0xf0, 0x21, 0x00


	//----- nvinfo : EIATTR_MAXREG_COUNT
	.align		4
.L_831:
        /*004c*/ 	.byte	0x03, 0x1b
        /*004e*/ 	.short	0x00ff


	//----- nvinfo : EIATTR_MERCURY_ISA_VERSION
	.align		4
        /*0050*/ 	.byte	0x03, 0x5f
        /*0052*/ 	.short	0x0000


	//----- nvinfo : EIATTR_EXIT_INSTR_OFFSETS
	.align		4
        /*0054*/ 	.byte	0x04, 0x1c
        /*0056*/ 	.short	(.L_833 - .L_832)


	//   ....[0]....
.L_832:
        /*0058*/ 	.word	0x00000060


	//   ....[1]....
        /*005c*/ 	.word	0x000000f0


	//----- nvinfo : EIATTR_MAX_THREADS
	.align		4
.L_833:
        /*0060*/ 	.byte	0x04, 0x05
        /*0062*/ 	.short	(.L_835 - .L_834)
.L_834:
        /*0064*/ 	.word	0x00000040
        /*0068*/ 	.word	0x00000001
        /*006c*/ 	.word	0x00000001
.L_835:


//--------------------- .nv.info._ZN50_GLOBAL__N__f31458b2_17_RangeFactories_cu_38772b0829elementwise_kernel_with_indexIiZZZN2at6native14range_cuda_outERKN3c106ScalarES6_S6_RNS1_6TensorEENKUlvE_clEvENKUlvE4_clEvEUllE_EEvT_T0_PN15function_traitsISD_E11result_typeE --------------------------
	.section	.nv.info._ZN50_GLOBAL__N__f31458b2_17_RangeFactories_cu_38772b0829elementwise_kernel_with_indexIiZZZN2at6native14range_cuda_outERKN3c106ScalarES6_S6_RNS1_6TensorEENKUlvE_clEvENKUlvE4_clEvEUllE_EEvT_T0_PN15function_traitsISD_E11result_typeE,"",@"SHT_CUDA_INFO"
	.sectionflags	@""
	.align	4


	//----- nvinfo : EIATTR_CUDA_API_VERSION
	.align		4
        /*0000*/ 	.byte	0x04, 0x37
        /*0002*/ 	.short	(.L_837 - .L_836)
.L_836:
        /*0004*/ 	.word	0x00000082


	//----- nvinfo : EIATTR_SW2861232_WAR
	.align		4
.L_837:
        /*0008*/ 	.byte	0x01, 0x35
	.zero		2


	//----- nvinfo : EIATTR_PARAM_CBANK
	.align		4
        /*000c*/ 	.byte	0x04, 0x0a
        /*000e*/ 	.short	(.L_839 - .L_838)
	.align		4
.L_838:
        /*0010*/ 	.word	index@(.nv.constant0._ZN50_GLOBAL__N__f31458b2_17_RangeFactories_cu_38772b0829elementwise_kernel_with_indexIiZZZN2at6native14range_cuda_outERKN3c106ScalarES6_S6_RNS1_6TensorEENKUlvE_clEvENKUlvE4_clEvEUllE_EEvT_T0_PN15function_traitsISD_E11result_typeE)
        /*0014*/ 	.short	0x0160
        /*0016*/ 	.short	0x0028


	//----- nvinfo : EIATTR_CBANK_PARAM_SIZE
	.align		4
.L_839:
        /*0018*/ 	.byte	0x03, 0x19
        /*001a*/ 	.short	0x0028


	//----- nvinfo : EIATTR_KPARAM_INFO
	.align		4
        /*001c*/ 	.byte	0x04, 0x17
        /*001e*/ 	.short	(.L_841 - .L_840)
.L_840:
        /*0020*/ 	.word	0x00000000
        /*0024*/ 	.short	0x0002
        /*0026*/ 	.short	0x0020
        /*0028*/ 	.byte	0x00, 0xf0, 0x21, 0x00


	//----- nvinfo : EIATTR_KPARAM_INFO
	.align		4
.L_841:
        /*002c*/ 	.byte	0x04, 0x17
        /*002e*/ 	.short	(.L_843 - .L_842)
.L_842:
        /*0030*/ 	.word	0x00000000
        /*0034*/ 	.short	0x0001
        /*0036*/ 	.short	0x0008
        /*0038*/ 	.byte	0x00, 0xf0, 0x61, 0x00


	//----- nvinfo : EIATTR_KPARAM_INFO
	.align		4
.L_843:
        /*003c*/ 	.byte	0x04, 0x17
        /*003e*/ 	.short	(.L_845 - .L_844)
.L_844:
        /*0040*/ 	.word	0x00000000
        /*0044*/ 	.short	0x0000
        /*0046*/ 	.short	0x0000
        /*0048*/ 	.byte	0x00, 0xf0, 0x11, 0x00


	//----- nvinfo : EIATTR_MAXREG_COUNT
	.align		4
.L_845:
        /*004c*/ 	.byte	0x03, 0x1b
        /*004e*/ 	.short	0x00ff


	//----- nvinfo : EIATTR_MERCURY_ISA_VERSION
	.align		4
        /*0050*/ 	.byte	0x03, 0x5f
        /*0052*/ 	.short	0x0000


	//----- nvinfo : EIATTR_EXIT_INSTR_OFFSETS
	.align		4
        /*0054*/ 	.byte	0x04, 0x1c
        /*0056*/ 	.short	(.L_847 - .L_846)


	//   ....[0]....
.L_846:
        /*0058*/ 	.word	0x00000050


	//   ....[1]....
        /*005c*/ 	.word	0x000000e0


	//----- nvinfo : EIATTR_MAX_THREADS
	.align		4
.L_847:
        /*0060*/ 	.byte	0x04, 0x05
        /*0062*/ 	.short	(.L_849 - .L_848)
.L_848:
        /*0064*/ 	.word	0x00000040
        /*0068*/ 	.word	0x00000001
        /*006c*/ 	.word	0x00000001
.L_849:


//--------------------- .nv.info._ZN50_GLOBAL__N__f31458b2_17_RangeFactories_cu_38772b0829elementwise_kernel_with_indexIlZZZN2at6native14range_cuda_outERKN3c106ScalarES6_S6_RNS1_6TensorEENKUlvE_clEvENKUlvE3_clEvEUllE_EEvT_T0_PN15function_traitsISD_E11result_typeE --------------------------
	.section	.nv.info._ZN50_GLOBAL__N__f31458b2_17_RangeFactories_cu_38772b0829elementwise_kernel_with_indexIlZZZN2at6native14range_cuda_outERKN3c106ScalarES6_S6_RNS1_6TensorEENKUlvE_clEvENKUlvE3_clEvEUllE_EEvT_T0_PN15function_traitsISD_E11result_typeE,"",@"SHT_CUDA_INFO"
	.sectionflags	@""
	.align	4


	//----- nvinfo : EIATTR_CUDA_API_VERSION
	.align		4
        /*0000*/ 	.byte	0x04, 0x37
        /*0002*/ 	.short	(.L_851 - .L_850)
.L_850:
        /*0004*/ 	.word	0x00000082


	//----- nvinfo : EIATTR_SW2861232_WAR
	.align		4
.L_851:
        /*0008*/ 	.byte	0x01, 0x35
	.zero		2


	//----- nvinfo : EIATTR_PARAM_CBANK
	.align		4
        /*000c*/ 	.byte	0x04, 0x0a
        /*000e*/ 	.short	(.L_853 - .L_852)
	.align		4
.L_852:
        /*0010*/ 	.word	index@(.nv.constant0._ZN50_GLOBAL__N__f31458b2_17_RangeFactories_cu_38772b0829elementwise_kernel_with_indexIlZZZN2at6native14range_cuda_outERKN3c106ScalarES6_S6_RNS1_6TensorEENKUlvE_clEvENKUlvE3_clEvEUllE_EEvT_T0_PN15function_traitsISD_E11result_typeE)
        /*0014*/ 	.short	0x0160
        /*0016*/ 	.short	0x0028


	//----- nvinfo : EIATTR_CBANK_PARAM_SIZE
	.align		4
.L_853:
        /*0018*/ 	.byte	0x03, 0x19
        /*001a*/ 	.short	0x0028


	//----- nvinfo : EIATTR_KPARAM_INFO
	.align		4
        /*001c*/ 	.byte	0x04, 0x17
        /*001e*/ 	.short	(.L_855 - .L_854)
.L_854:
        /*0020*/ 	.word	0x00000000
        /*0024*/ 	.short	0x0002
        /*0026*/ 	.short	0x0020
        /*0028*/ 	.byte	0x00, 0xf0, 0x21, 0x00


	//----- nvinfo : EIATTR_KPARAM_INFO
	.align		4
.L_855:
        /*002c*/ 	.byte	0x04, 0x17
        /*002e*/ 	.short	(.L_857 - .L_856)
.L_856:
        /*0030*/ 	.word	0x00000000
        /*0034*/ 	.short	0x0001
        /*0036*/ 	.short	0x0008
        /*0038*/ 	.byte	0x00, 0xf0, 0x61, 0x00


	//----- nvinfo : EIATTR_KPARAM_INFO
	.align		4
.L_857:
        /*003c*/ 	.byte	0x04, 0x17
        /*003e*/ 	.short	(.L_859 - .L_858)
.L_858:
        /*0040*/ 	.word	0x00000000
        /*0044*/ 	.short	0x0000
        /*0046*/ 	.short	0x0000
        /*0048*/ 	.byte	0x00, 0xf0, 0x21, 0x00


	//----- nvinfo : EIATTR_MAXREG_COUNT
	.align		4
.L_859:
        /*004c*/ 	.byte	0x03, 0x1b
        /*004e*/ 	.short	0x00ff


	//----- nvinfo : EIATTR_MERCURY_ISA_VERSION
	.align		4
        /*0050*/ 	.byte	0x03, 0x5f
        /*0052*/ 	.short	0x0000


	//----- nvinfo : EIATTR_EXIT_INSTR_OFFSETS
	.align		4
        /*0054*/ 	.byte	0x04, 0x1c
        /*0056*/ 	.short	(.L_861 - .L_860)


	//   ....[0]....
.L_860:
        /*0058*/ 	.word	0x00000060


	//   ....[1]....
        /*005c*/ 	.word	0x000000d0


	//----- nvinfo : EIATTR_MAX_THREADS
	.align		4
.L_861:
        /*0060*/ 	.byte	0x04, 0x05
        /*0062*/ 	.short	(.L_863 - .L_862)
.L_862:
        /*0064*/ 	.word	0x00000040
        /*0068*/ 	.word	0x00000001
        /*006c*/ 	.word	0x00000001
.L_863:


//--------------------- .nv.info._ZN50_GLOBAL__N__f31458b2_17_RangeFactories_cu_38772b0829elementwise_kernel_with_indexIiZZZN2at6native14range_cuda_outERKN3c106ScalarES6_S6_RNS1_6TensorEENKUlvE_clEvENKUlvE3_clEvEUllE_EEvT_T0_PN15function_traitsISD_E11result_typeE --------------------------
	.section	.nv.info._ZN50_GLOBAL__N__f31458b2_17_RangeFactories_cu_38772b0829elementwise_kernel_with_indexIiZZZN2at6native14range_cuda_outERKN3c106ScalarES6_S6_RNS1_6TensorEENKUlvE_clEvENKUlvE3_clEvEUllE_EEvT_T0_PN15function_traitsISD_E11result_typeE,"",@"SHT_CUDA_INFO"
	.sectionflags	@""
	.align	4


	//----- nvinfo : EIATTR_CUDA_API_VERSION
	.align		4
        /*0000*/ 	.byte	0x04, 0x37
        /*0002*/ 	.short	(.L_865 - .L_864)
.L_864:
        /*0004*/ 	.word	0x00000082


	//----- nvinfo : EIATTR_SW2861232_WAR
	.align		4
.L_865:
        /*0008*/ 	.byte	0x01, 0x35
	.zero		2


	//----- nvinfo : EIATTR_PARAM_CBANK
	.align		4
        /*000c*/ 	.byte	0x04, 0x0a
        /*000e*/ 	.short	(.L_867 - .L_866)
	.align		4
.L_866:
        /*0010*/ 	.word	index@(.nv.constant0._ZN50_GLOBAL__N__f31458b2_17_RangeFactories_cu_38772b0829elementwise_kernel_with_indexIiZZZN2at6native14range_cuda_outERKN3c106ScalarES6_S6_RNS1_6TensorEENKUlvE_clEvENKUlvE3_clEvEUllE_EEvT_T0_PN15function_traitsISD_E11result_typeE)
        /*0014*/ 	.short	0x0160
        /*0016*/ 	.short	0x0028


	//----- nvinfo : EIATTR_CBANK_PARAM_SIZE
	.align		4
.L_867:
        /*0018*/ 	.byte	0x03, 0x19
        /*001a*/ 	.short	0x0028


	//----- nvinfo : EIATTR_KPARAM_INFO
	.align		4
        /*001c*/ 	.byte	0x04, 0x17
        /*001e*/ 	.short	(.L_869 - .L_868)
.L_868:
        /*0020*/ 	.word	0x00000000
        /*0024*/ 	.short	0x0002
        /*0026*/ 	.short	0x0020
        /*0028*/ 	.byte	0x00, 0xf0, 0x21, 0x00


	//----- nvinfo : EIATTR_KPARAM_INFO
	.align		4
.L_869:
        /*002c*/ 	.byte	0x04, 0x17
        /*002e*/ 	.short	(.L_871 - .L_870)
.L_870:
        /*0030*/ 	.word	0x00000000
        /*0034*/ 	.short	0x0001
        /*0036*/ 	.short	0x0008
        /*0038*/ 	.byte	0x00, 0xf0, 0x61, 0x00


	//----- nvinfo : EIATTR_KPARAM_INFO
	.align		4
.L_871:
        /*003c*/ 	.byte	0x04, 0x17
        /*003e*/ 	.short	(.L_873 - .L_872)
.L_872:
        /*0040*/ 	.word	0x00000000
        /*0044*/ 	.short	0x0000
        /*0046*/ 	.short	0x0000
        /*0048*/ 	.byte	0x00, 0xf0, 0x11, 0x00


	//----- nvinfo : EIATTR_MAXREG_COUNT
	.align		4
.L_873:
        /*004c*/ 	.byte	0x03, 0x1b
        /*004e*/ 	.short	0x00ff


	//----- nvinfo : EIATTR_MERCURY_ISA_VERSION
	.align		4
        /*0050*/ 	.byte	0x03, 0x5f
        /*0052*/ 	.short	0x0000


	//----- nvinfo : EIATTR_EXIT_INSTR_OFFSETS
	.align		4
        /*0054*/ 	.byte	0x04, 0x1c
        /*0056*/ 	.short	(.L_875 - .L_874)


	//   ....[0]....
.L_874:
        /*0058*/ 	.word	0x00000050


	//   ....[1]....
        /*005c*/ 	.word	0x000000c0


	//----- nvinfo : EIATTR_MAX_THREADS
	.align		4
.L_875:
        /*0060*/ 	.byte	0x04, 0x05
        /*0062*/ 	.short	(.L_877 - .L_876)
.L_876:
        /*0064*/ 	.word	0x00000040
        /*0068*/ 	.word	0x00000001
        /*006c*/ 	.word	0x00000001
.L_877:


//--------------------- .nv.info._ZN50_GLOBAL__N__f31458b2_17_RangeFactories_cu_38772b0829elementwise_kernel_with_indexIlZZZN2at6native14range_cuda_outERKN3c106ScalarES6_S6_RNS1_6TensorEENKUlvE_clEvENKUlvE2_clEvEUllE_EEvT_T0_PN15function_traitsISD_E11result_typeE --------------------------
	.section	.nv.info._ZN50_GLOBAL__N__f31458b2_17_RangeFactories_cu_38772b0829elementwise_kernel_with_indexIlZZZN2at6native14range_cuda_outERKN3c106ScalarES6_S6_RNS1_6TensorEENKUlvE_clEvENKUlvE2_clEvEUllE_EEvT_T0_PN15function_traitsISD_E11result_typeE,"",@"SHT_CUDA_INFO"
	.sectionflags	@""
	.align	4


	//----- nvinfo : EIATTR_CUDA_API_VERSION
	.align		4
        /*0000*/ 	.byte	0x04, 0x37
        /*0002*/ 	.short	(.L_879 - .L_878)
.L_878:
        /*0004*/ 	.word	0x00000082


	//----- nvinfo : EIATTR_SW2861232_WAR
	.align		4
.L_879:
        /*0008*/ 	.byte	0x01, 0x35
	.zero		2


	//----- nvinfo : EIATTR_PARAM_CBANK
	.align		4
        /*000c*/ 	.byte	0x04, 0x0a
        /*000e*/ 	.short	(.L_881 - .L_880)
	.align		4
.L_880:
        /*0010*/ 	.word	index@(.nv.constant0._ZN50_GLOBAL__N__f31458b2_17_RangeFactories_cu_38772b0829elementwise_kernel_with_indexIlZZZN2at6native14range_cuda_outERKN3c106ScalarES6_S6_RNS1_6TensorEENKUlvE_clEvENKUlvE2_clEvEUllE_EEvT_T0_PN15function_traitsISD_E11result_typeE)
        /*0014*/ 	.short	0x0160
        /*0016*/ 	.short	0x0028


	//----- nvinfo : EIATTR_CBANK_PARAM_SIZE
	.align		4
.L_881:
        /*0018*/ 	.byte	0x03, 0x19
        /*001a*/ 	.short	0x0028


	//----- nvinfo : EIATTR_KPARAM_INFO
	.align		4
        /*001c*/ 	.byte	0x04, 0x17
        /*001e*/ 	.short	(.L_883 - .L_882)
.L_882:
        /*0020*/ 	.word	0x00000000
        /*0024*/ 	.short	0x0002
        /*0026*/ 	.short	0x0020
        /*0028*/ 	.byte	0x00, 0xf0, 0x21, 0x00


	//----- nvinfo : EIATTR_KPARAM_INFO
	.align		4
.L_883:
        /*002c*/ 	.byte	0x04, 0x17
        /*002e*/ 	.short	(.L_885 - .L_884)
.L_884:
        /*0030*/ 	.word	0x00000000
        /*0034*/ 	.short	0x0001
        /*0036*/ 	.short	0x0008
        /*0038*/ 	.byte	0x00, 0xf0, 0x61, 0x00


	//----- nvinfo : EIATTR_KPARAM_INFO
	.align		4
.L_885:
        /*003c*/ 	.byte	0x04, 0x17
        /*003e*/ 	.short	(.L_887 - .L_886)
.L_886:
        /*0040*/ 	.word	0x00000000
        /*0044*/ 	.short	0x0000
        /*0046*/ 	.short	0x0000
        /*0048*/ 	.byte	0x00, 0xf0, 0x21, 0x00


	//----- nvinfo : EIATTR_MAXREG_COUNT
	.align		4
.L_887:
        /*004c*/ 	.byte	0x03, 0x1b
        /*004e*/ 	.short	0x00ff


	//----- nvinfo : EIATTR_MERCURY_ISA_VERSION
	.align		4
        /*0050*/ 	.byte	0x03, 0x5f
        /*0052*/ 	.short	0x0000


	//----- nvinfo : EIATTR_EXIT_INSTR_OFFSETS
	.align		4
        /*0054*/ 	.byte	0x04, 0x1c
        /*0056*/ 	.short	(.L_889 - .L_888)


	//   ....[0]....
.L_888:
        /*0058*/ 	.word	0x00000060


	//   ....[1]....
        /*005c*/ 	.word	0x000000e0


	//----- nvinfo : EIATTR_MAX_THREADS
	.align		4
.L_889:
        /*0060*/ 	.byte	0x04, 0x05
        /*0062*/ 	.short	(.L_891 - .L_890)
.L_890:
        /*0064*/ 	.word	0x00000040
        /*0068*/ 	.word	0x00000001
        /*006c*/ 	.word	0x00000001
.L_891:


//--------------------- .nv.info._ZN50_GLOBAL__N__f31458b2_17_RangeFactories_cu_38772b0829elementwise_kernel_with_indexIiZZZN2at6native14range_cuda_outERKN3c106ScalarES6_S6_RNS1_6TensorEENKUlvE_clEvENKUlvE2_clEvEUllE_EEvT_T0_PN15function_traitsISD_E11result_typeE --------------------------
	.section	.nv.info._ZN50_GLOBAL__N__f31458b2_17_RangeFactories_cu_38772b0829elementwise_kernel_with_indexIiZZZN2at6native14range_cuda_outERKN3c106ScalarES6_S6_RNS1_6TensorEENKUlvE_clEvENKUlvE2_clEvEUllE_EEvT_T0_PN15function_traitsISD_E11result_typeE,"",@"SHT_CUDA_INFO"
	.sectionflags	@""
	.align	4


	//----- nvinfo : EIATTR_CUDA_API_VERSION
	.align		4
        /*0000*/ 	.byte	0x04, 0x37
        /*0002*/ 	.short	(.L_893 - .L_892)
.L_892:
        /*0004*/ 	.word	0x00000082


	//----- nvinfo : EIATTR_SW2861232_WAR
	.align		4
.L_893:
        /*0008*/ 	.byte	0x01, 0x35
	.zero		2


	//----- nvinfo : EIATTR_PARAM_CBANK
	.align		4
        /*000c*/ 	.byte	0x04, 0x0a
        /*000e*/ 	.short	(.L_895 - .L_894)
	.align		4
.L_894:
        /*0010*/ 	.word	index@(.nv.constant0._ZN50_GLOBAL__N__f31458b2_17_RangeFactories_cu_38772b0829elementwise_kernel_with_indexIiZZZN2at6native14range_cuda_outERKN3c106ScalarES6_S6_RNS1_6TensorEENKUlvE_clEvENKUlvE2_clEvEUllE_EEvT_T0_PN15function_traitsISD_E11result_typeE)
        /*0014*/ 	.short	0x0160
        /*0016*/ 	.short	0x0028


	//----- nvinfo : EIATTR_CBANK_PARAM_SIZE
	.align		4
.L_895:
        /*0018*/ 	.byte	0x03, 0x19
        /*001a*/ 	.short	0x0028


	//----- nvinfo : EIATTR_KPARAM_INFO
	.align		4
        /*001c*/ 	.byte	0x04, 0x17
        /*001e*/ 	.short	(.L_897 - .L_896)
.L_896:
        /*0020*/ 	.word	0x00000000
        /*0024*/ 	.short	0x0002
        /*0026*/ 	.short	0x0020
        /*0028*/ 	.byte	0x00, 0xf0, 0x21, 0x00


	//----- nvinfo : EIATTR_KPARAM_INFO
	.align		4
.L_897:
        /*002c*/ 	.byte	0x04, 0x17
        /*002e*/ 	.short	(.L_899 - .L_898)
.L_898:
        /*0030*/ 	.word	0x00000000
        /*0034*/ 	.short	0x0001
        /*0036*/ 	.short	0x0008
        /*0038*/ 	.byte	0x00, 0xf0, 0x61, 0x00


	//----- nvinfo : EIATTR_KPARAM_INFO
	.align		4
.L_899:
        /*003c*/ 	.byte	0x04, 0x17
        /*003e*/ 	.short	(.L_901 - .L_900)
.L_900:
        /*0040*/ 	.word	0x00000000
        /*0044*/ 	.short	0x0000
        /*0046*/ 	.short	0x0000
        /*0048*/ 	.byte	0x00, 0xf0, 0x11, 0x00


	//----- nvinfo : EIATTR_MAXREG_COUNT
	.align		4
.L_901:
        /*004c*/ 	.byte	0x03, 0x1b
        /*004e*/ 	.short	0x00ff


	//----- nvinfo : EIATTR_MERCURY_ISA_VERSION
	.align		4
        /*0050*/ 	.byte	0x03, 0x5f
        /*0052*/ 	.short	0x0000


	//----- nvinfo : EIATTR_EXIT_INSTR_OFFSETS
	.align		4
        /*0054*/ 	.byte	0x04, 0x1c
        /*0056*/ 	.short	(.L_903 - .L_902)


	//   ....[0]....
.L_902:
        /*0058*/ 	.word	0x00000050


	//   ....[1]....
        /*005c*/ 	.word	0x00000100


	//----- nvinfo : EIATTR_MAX_THREADS
	.align		4
.L_903:
        /*0060*/ 	.byte	0x04, 0x05
        /*0062*/ 	.short	(.L_905 - .L_904)
.L_904:
        /*0064*/ 	.word	0x00000040
        /*0068*/ 	.word	0x00000001
        /*006c*/ 	.word	0x00000001
.L_905:


//--------------------- .nv.info._ZN50_GLOBAL__N__f31458b2_17_RangeFactories_cu_38772b0829elementwise_kernel_with_indexIlZZZN2at6native14range_cuda_outERKN3c106ScalarES6_S6_RNS1_6TensorEENKUlvE_clEvENKUlvE1_clEvEUllE_EEvT_T0_PN15function_traitsISD_E11result_typeE --------------------------
	.section	.nv.info._ZN50_GLOBAL__N__f31458b2_17_RangeFactories_cu_38772b0829elementwise_kernel_with_indexIlZZZN2at6native14range_cuda_outERKN3c106ScalarES6_S6_RNS1_6TensorEENKUlvE_clEvENKUlvE1_clEvEUllE_EEvT_T0_PN15function_traitsISD_E11result_typeE,"",@"SHT_CUDA_INFO"
	.sectionflags	@""
	.align	4


	//----- nvinfo : EIATTR_CUDA_API_VERSION
	.align		4
        /*0000*/ 	.byte	0x04, 0x37
        /*0002*/ 	.short	(.L_907 - .L_906)
.L_906:
        /*0004*/ 	.word	0x00000082


	//----- nvinfo : EIATTR_SW2861232_WAR
	.align		4
.L_907:
        /*0008*/ 	.byte	0x01, 0x35
	.zero		2


	//----- nvinfo : EIATTR_PARAM_CBANK
	.align		4
        /*000c*/ 	.byte	0x04, 0x0a
        /*000e*/ 	.short	(.L_909 - .L_908)
	.align		4
.L_908:
        /*0010*/ 	.word	index@(.nv.constant0._ZN50_GLOBAL__N__f31458b2_17_RangeFactories_cu_38772b0829elementwise_kernel_with_indexIlZZZN2at6native14range_cuda_outERKN3c106ScalarES6_S6_RNS1_6TensorEENKUlvE_clEvENKUlvE1_clEvEUllE_EEvT_T0_PN15function_traitsISD_E11result_typeE)
        /*0014*/ 	.short	0x0160
        /*0016*/ 	.short	0x0028


	//----- nvinfo : EIATTR_CBANK_PARAM_SIZE
	.align		4
.L_909:
        /*0018*/ 	.byte	0x03, 0x19
        /*001a*/ 	.short	0x0028


	//----- nvinfo : EIATTR_KPARAM_INFO
	.align		4
        /*001c*/ 	.byte	0x04, 0x17
        /*001e*/ 	.short	(.L_911 - .L_910)
.L_910:
        /*0020*/ 	.word	0x00000000
        /*0024*/ 	.short	0x0002
        /*0026*/ 	.short	0x0020
        /*0028*/ 	.byte	0x00, 0xf0, 0x21, 0x00


	//----- nvinfo : EIATTR_KPARAM_INFO
	.align		4
.L_911:
        /*002c*/ 	.byte	0x04, 0x17
        /*002e*/ 	.short	(.L_913 - .L_912)
.L_912:
        /*0030*/ 	.word	0x00000000
        /*0034*/ 	.short	0x0001
        /*0036*/ 	.short	0x0008
        /*0038*/ 	.byte	0x00, 0xf0, 0x61, 0x00


	//----- nvinfo : EIATTR_KPARAM_INFO
	.align		4
.L_913:
        /*003c*/ 	.byte	0x04, 0x17
        /*003e*/ 	.short	(.L_915 - .L_914)
.L_914:
        /*0040*/ 	.word	0x00000000
        /*0044*/ 	.short	0x0000
        /*0046*/ 	.short	0x0000
        /*0048*/ 	.byte	0x00, 0xf0, 0x21, 0x00


	//----- nvinfo : EIATTR_MAXREG_COUNT
	.align		4
.L_915:
        /*004c*/ 	.byte	0x03, 0x1b
        /*004e*/ 	.short	0x00ff


	//----- nvinfo : EIATTR_MERCURY_ISA_VERSION
	.align		4
        /*0050*/ 	.byte	0x03, 0x5f
        /*0052*/ 	.short	0x0000


	//----- nvinfo : EIATTR_EXIT_INSTR_OFFSETS
	.align		4
        /*0054*/ 	.byte	0x04, 0x1c
        /*0056*/ 	.short	(.L_917 - .L_916)


	//   ....[0]....
.L_916:
        /*0058*/ 	.word	0x00000060


	//   ....[1]....
        /*005c*/ 	.word	0x000000d0


	//----- nvinfo : EIATTR_MAX_THREADS
	.align		4
.L_917:
        /*0060*/ 	.byte	0x04, 0x05
        /*0062*/ 	.short	(.L_919 - .L_918)
.L_918:
        /*0064*/ 	.word	0x00000040
        /*0068*/ 	.word	0x00000001
        /*006c*/ 	.word	0x00000001
.L_919:


//--------------------- .nv.info._ZN50_GLOBAL__N__f31458b2_17_RangeFactories_cu_38772b0829elementwise_kernel_with_indexIiZZZN2at6native14range_cuda_outERKN3c106ScalarES6_S6_RNS1_6TensorEENKUlvE_clEvENKUlvE1_clEvEUllE_EEvT_T0_PN15function_traitsISD_E11result_typeE --------------------------
	.section	.nv.info._ZN50_GLOBAL__N__f31458b2_17_RangeFactories_cu_38772b0829elementwise_kernel_with_indexIiZZZN2at6native14range_cuda_outERKN3c106ScalarES6_S6_RNS1_6TensorEENKUlvE_clEvENKUlvE1_clEvEUllE_EEvT_T0_PN15function_traitsISD_E11result_typeE,"",@"SHT_CUDA_INFO"
	.sectionflags	@""
	.align	4


	//----- nvinfo : EIATTR_CUDA_API_VERSION
	.align		4
        /*0000*/ 	.byte	0x04, 0x37
        /*0002*/ 	.short	(.L_921 - .L_920)
.L_920:
        /*0004*/ 	.word	0x00000082


	//----- nvinfo : EIATTR_SW2861232_WAR
	.align		4
.L_921:
        /*0008*/ 	.byte	0x01, 0x35
	.zero		2


	//----- nvinfo : EIATTR_PARAM_CBANK
	.align		4
        /*000c*/ 	.byte	0x04, 0x0a
        /*000e*/ 	.short	(.L_923 - .L_922)
	.align		4
.L_922:
        /*0010*/ 	.word	index@(.nv.constant0._ZN50_GLOBAL__N__f31458b2_17_RangeFactories_cu_38772b0829elementwise_kernel_with_indexIiZZZN2at6native14range_cuda_outERKN3c106ScalarES6_S6_RNS1_6TensorEENKUlvE_clEvENKUlvE1_clEvEUllE_EEvT_T0_PN15function_traitsISD_E11result_typeE)
        /*0014*/ 	.short	0x0160
        /*0016*/ 	.short	0x0028


	//----- nvinfo : EIATTR_CBANK_PARAM_SIZE
	.align		4
.L_923:
        /*0018*/ 	.byte	0x03, 0x19
        /*001a*/ 	.short	0x0028


	//----- nvinfo : EIATTR_KPARAM_INFO
	.align		4
        /*001c*/ 	.byte	0x04, 0x17
        /*001e*/ 	.short	(.L_925 - .L_924)
.L_924:
        /*0020*/ 	.word	0x00000000
        /*0024*/ 	.short	0x0002
        /*0026*/ 	.short	0x0020
        /*0028*/ 	.byte	0x00, 0xf0, 0x21, 0x00


	//----- nvinfo : EIATTR_KPARAM_INFO
	.align		4
.L_925:
        /*002c*/ 	.byte	0x04, 0x17
        /*002e*/ 	.short	(.L_927 - .L_926)
.L_926:
        /*0030*/ 	.word	0x00000000
        /*0034*/ 	.short	0x0001
        /*0036*/ 	.short	0x0008
        /*0038*/ 	.byte	0x00, 0xf0, 0x61, 0x00


	//----- nvinfo : EIATTR_KPARAM_INFO
	.align		4
.L_927:
        /*003c*/ 	.byte	0x04, 0x17
        /*003e*/ 	.short	(.L_929 - .L_928)
.L_928:
        /*0040*/ 	.word	0x00000000
        /*0044*/ 	.short	0x0000
        /*0046*/ 	.short	0x0000
        /*0048*/ 	.byte	0x00, 0xf0, 0x11, 0x00


	//----- nvinfo : EIATTR_MAXREG_COUNT
	.align		4
.L_929:
        /*004c*/ 	.byte	0x03, 0x1b
        /*004e*/ 	.short	0x00ff


	//----- nvinfo : EIATTR_MERCURY_ISA_VERSION
	.align		4
        /*0050*/ 	.byte	0x03, 0x5f
        /*0052*/ 	.short	0x0000


	//----- nvinfo : EIATTR_EXIT_INSTR_OFFSETS
	.align		4
        /*0054*/ 	.byte	0x04, 0x1c
        /*0056*/ 	.short	(.L_931 - .L_930)


	//   ....[0]....
.L_930:
        /*0058*/ 	.word	0x00000050


	//   ....[1]....
        /*005c*/ 	.word	0x000000c0


	//----- nvinfo : EIATTR_MAX_THREADS
	.align		4
.L_931:
        /*0060*/ 	.byte	0x04, 0x05
        /*0062*/ 	.short	(.L_933 - .L_932)
.L_932:
        /*0064*/ 	.word	0x00000040
        /*0068*/ 	.word	0x00000001
        /*006c*/ 	.word	0x00000001
.L_933:


//--------------------- .nv.info._ZN50_GLOBAL__N__f31458b2_17_RangeFactories_cu_38772b0829elementwise_kernel_with_indexIlZZZN2at6native14range_cuda_outERKN3c106ScalarES6_S6_RNS1_6TensorEENKUlvE_clEvENKUlvE0_clEvEUllE_EEvT_T0_PN15function_traitsISD_E11result_typeE --------------------------
	.section	.nv.info._ZN50_GLOBAL__N__f31458b2_17_RangeFactories_cu_38772b0829elementwise_kernel_with_indexIlZZZN2at6native14range_cuda_outERKN3c106ScalarES6_S6_RNS1_6TensorEENKUlvE_clEvENKUlvE0_clEvEUllE_EEvT_T0_PN15function_traitsISD_E11result_typeE,"",@"SHT_CUDA_INFO"
	.sectionflags	@""
	.align	4


	//----- nvinfo : EIATTR_CUDA_API_VERSION
	.align		4
        /*0000*/ 	.byte	0x04, 0x37
        /*0002*/ 	.short	(.L_935 - .L_934)
.L_934:
        /*0004*/ 	.word	0x00000082


	//----- nvinfo : EIATTR_SW2861232_WAR
	.align		4
.L_935:
        /*0008*/ 	.byte	0x01, 0x35
	.zero		2


	//----- nvinfo : EIATTR_PARAM_CBANK
	.align		4
        /*000c*/ 	.byte	0x04, 0x0a
        /*000e*/ 	.short	(.L_937 - .L_936)
	.align		4
.L_936:
        /*0010*/ 	.word	index@(.nv.constant0._ZN50_GLOBAL__N__f31458b2_17_RangeFactories_cu_38772b0829elementwise_kernel_with_indexIlZZZN2at6native14range_cuda_outERKN3c106ScalarES6_S6_RNS1_6TensorEENKUlvE_clEvENKUlvE0_clEvEUllE_EEvT_T0_PN15function_traitsISD_E11result_typeE)
        /*0014*/ 	.short	0x0160
        /*0016*/ 	.short	0x0028


	//----- nvinfo : EIATTR_CBANK_PARAM_SIZE
	.align		4
.L_937:
        /*0018*/ 	.byte	0x03, 0x19
        /*001a*/ 	.short	0x0028


	//----- nvinfo : EIATTR_KPARAM_INFO
	.align		4
        /*001c*/ 	.byte	0x04, 0x17
        /*001e*/ 	.short	(.L_939 - .L_938)
.L_938:
        /*0020*/ 	.word	0x00000000
        /*0024*/ 	.short	0x0002
        /*0026*/ 	.short	0x0020
        /*0028*/ 	.byte	0x00, 0xf0, 0x21, 0x00


	//----- nvinfo : EIATTR_KPARAM_INFO
	.align		4
.L_939:
        /*002c*/ 	.byte	0x04, 0x17
        /*002e*/ 	.short	(.L_941 - .L_940)
.L_940:
        /*0030*/ 	.word	0x00000000
        /*0034*/ 	.short	0x0001
        /*0036*/ 	.short	0x0008
        /*0038*/ 	.byte	0x00, 0xf0, 0x61, 0x00


	//----- nvinfo : EIATTR_KPARAM_INFO
	.align		4
.L_941:
        /*003c*/ 	.byte	0x04, 0x17
        /*003e*/ 	.short	(.L_943 - .L_942)
.L_942:
        /*0040*/ 	.word	0x00000000
        /*0044*/ 	.short	0x0000
        /*0046*/ 	.short	0x0000
        /*0048*/ 	.byte	0x00, 0xf0, 0x21, 0x00


	//----- nvinfo : EIATTR_MAXREG_COUNT
	.align		4
.L_943:
        /*004c*/ 	.byte	0x03, 0x1b
        /*004e*/ 	.short	0x00ff


	//----- nvinfo : EIATTR_MERCURY_ISA_VERSION
	.align		4
        /*0050*/ 	.byte	0x03, 0x5f
        /*0052*/ 	.short	0x0000


	//----- nvinfo : EIATTR_EXIT_INSTR_OFFSETS
	.align		4
        /*0054*/ 	.byte	0x04, 0x1c
        /*0056*/ 	.short	(.L_945 - .L_944)


	//   ....[0]....
.L_944:
        /*0058*/ 	.word	0x00000060


	//   ....[1]....
        /*005c*/ 	.word	0x000000d0


	//----- nvinfo : EIATTR_MAX_THREADS
	.align		4
.L_945:
        /*0060*/ 	.byte	0x04, 0x05
        /*0062*/ 	.short	(.L_947 - .L_946)
.L_946:
        /*0064*/ 	.word	0x00000040
        /*0068*/ 	.word	0x00000001
        /*006c*/ 	.word	0x00000001
.L_947:


//--------------------- .nv.info._ZN50_GLOBAL__N__f31458b2_17_RangeFactories_cu_38772b0829elementwise_kernel_with_indexIiZZZN2at6native14range_cuda_outERKN3c106ScalarES6_S6_RNS1_6TensorEENKUlvE_clEvENKUlvE0_clEvEUllE_EEvT_T0_PN15function_traitsISD_E11result_typeE --------------------------
	.section	.nv.info._ZN50_GLOBAL__N__f31458b2_17_RangeFactories_cu_38772b0829elementwise_kernel_with_indexIiZZZN2at6native14range_cuda_outERKN3c106ScalarES6_S6_RNS1_6TensorEENKUlvE_clEvENKUlvE0_clEvEUllE_EEvT_T0_PN15function_traitsISD_E11result_typeE,"",@"SHT_CUDA_INFO"
	.sectionflags	@""
	.align	4


	//----- nvinfo : EIATTR_CUDA_API_VERSION
	.align		4
        /*0000*/ 	.byte	0x04, 0x37
        /*0002*/ 	.short	(.L_949 - .L_948)
.L_948:
        /*0004*/ 	.word	0x00000082


	//----- nvinfo : EIATTR_SW2861232_WAR
	.align		4
.L_949:
        /*0008*/ 	.byte	0x01, 0x35
	.zero		2


	//----- nvinfo : EIATTR_PARAM_CBANK
	.align		4
        /*000c*/ 	.byte	0x04, 0x0a
        /*000e*/ 	.short	(.L_951 - .L_950)
	.align		4
.L_950:
        /*0010*/ 	.word	index@(.nv.constant0._ZN50_GLOBAL__N__f31458b2_17_RangeFactories_cu_38772b0829elementwise_kernel_with_indexIiZZZN2at6native14range_cuda_outERKN3c106ScalarES6_S6_RNS1_6TensorEENKUlvE_clEvENKUlvE0_clEvEUllE_EEvT_T0_PN15function_traitsISD_E11result_typeE)
        /*0014*/ 	.short	0x0160
        /*0016*/ 	.short	0x0028


	//----- nvinfo : EIATTR_CBANK_PARAM_SIZE
	.align		4
.L_951:
        /*0018*/ 	.byte	0x03, 0x19
        /*001a*/ 	.short	0x0028


	//----- nvinfo : EIATTR_KPARAM_INFO
	.align		4
        /*001c*/ 	.byte	0x04, 0x17
        /*001e*/ 	.short	(.L_953 - .L_952)
.L_952:
        /*0020*/ 	.word	0x00000000
        /*0024*/ 	.short	0x0002
        /*0026*/ 	.short	0x0020
        /*0028*/ 	.byte	0x00, 0xf0, 0x21, 0x00


	//----- nvinfo : EIATTR_KPARAM_INFO
	.align		4
.L_953:
        /*002c*/ 	.byte	0x04, 0x17
        /*002e*/ 	.short	(.L_955 - .L_954)
.L_954:
        /*0030*/ 	.word	0x00000000
        /*0034*/ 	.short	0x0001
        /*0036*/ 	.short	0x0008
        /*0038*/ 	.byte	0x00, 0xf0, 0x61, 0x00


	//----- nvinfo : EIATTR_KPARAM_INFO
	.align		4
.L_955:
        /*003c*/ 	.byte	0x04, 0x17
        /*003e*/ 	.short	(.L_957 - .L_956)
.L_956:
        /*0040*/ 	.word	0x00000000
        /*0044*/ 	.short	0x0000
        /*0046*/ 	.short	0x0000
        /*0048*/ 	.byte	0x00, 0xf0, 0x11, 0x00


	//----- nvinfo : EIATTR_MAXREG_COUNT
	.align		4
.L_957:
        /*004c*/ 	.byte	0x03, 0x1b
        /*004e*/ 	.short	0x00ff


	//----- nvinfo : EIATTR_MERCURY_ISA_VERSION
	.align		4
        /*0050*/ 	.byte	0x03, 0x5f
        /*0052*/ 	.short	0x0000


	//----- nvinfo : EIATTR_EXIT_INSTR_OFFSETS
	.align		4
        /*0054*/ 	.byte	0x04, 0x1c
        /*0056*/ 	.short	(.L_959 - .L_958)


	//   ....[0]....
.L_958:
        /*0058*/ 	.word	0x00000050


	//   ....[1]....
        /*005c*/ 	.word	0x000000c0


	//----- nvinfo : EIATTR_MAX_THREADS
	.align		4
.L_959:
        /*0060*/ 	.byte	0x04, 0x05
        /*0062*/ 	.short	(.L_961 - .L_960)
.L_960:
        /*0064*/ 	.word	0x00000040
        /*0068*/ 	.word	0x00000001
        /*006c*/ 	.word	0x00000001
.L_961:


//--------------------- .nv.info._ZN50_GLOBAL__N__f31458b2_17_RangeFactories_cu_38772b0829elementwise_kernel_with_indexIlZZZN2at6native14range_cuda_outERKN3c106ScalarES6_S6_RNS1_6TensorEENKUlvE_clEvENKUlvE_clEvEUllE_EEvT_T0_PN15function_traitsISD_E11result_typeE --------------------------
	.section	.nv.info._ZN50_GLOBAL__N__f31458b2_17_RangeFactories_cu_38772b0829elementwise_kernel_with_indexIlZZZN2at6native14range_cuda_outERKN3c106ScalarES6_S6_RNS1_6TensorEENKUlvE_clEvENKUlvE_clEvEUllE_EEvT_T0_PN15function_traitsISD_E11result_typeE,"",@"SHT_CUDA_INFO"
	.sectionflags	@""
	.align	4


	//----- nvinfo : EIATTR_CUDA_API_VERSION
	.align		4
        /*0000*/ 	.byte	0x04, 0x37
        /*0002*/ 	.short	(.L_963 - .L_962)
.L_962:
        /*0004*/ 	.word	0x00000082


	//----- nvinfo : EIATTR_SW2861232_WAR
	.align		4
.L_963:
        /*0008*/ 	.byte	0x01, 0x35
	.zero		2


	//----- nvinfo : EIATTR_PARAM_CBANK
	.align		4
        /*000c*/ 	.byte	0x04, 0x0a
        /*000e*/ 	.short	(.L_965 - .L_964)
	.align		4
.L_964:
        /*0010*/ 	.word	index@(.nv.constant0._ZN50_GLOBAL__N__f31458b2_17_RangeFactories_cu_38772b0829elementwise_kernel_with_indexIlZZZN2at6native14range_cuda_outERKN3c106ScalarES6_S6_RNS1_6TensorEENKUlvE_clEvENKUlvE_clEvEUllE_EEvT_T0_PN15function_traitsISD_E11result_typeE)
        /*0014*/ 	.short	0x0160
        /*0016*/ 	.short	0x0028


	//----- nvinfo : EIATTR_CBANK_PARAM_SIZE
	.align		4
.L_965:
        /*0018*/ 	.byte	0x03, 0x19
        /*001a*/ 	.short	0x0028


	//----- nvinfo : EIATTR_KPARAM_INFO
	.align		4
        /*001c*/ 	.byte	0x04, 0x17
        /*001e*/ 	.short	(.L_967 - .L_966)
.L_966:
        /*0020*/ 	.word	0x00000000
        /*0024*/ 	.short	0x0002
        /*0026*/ 	.short	0x0020
        /*0028*/ 	.byte	0x00, 0xf0, 0x21, 0x00


	//----- nvinfo : EIATTR_KPARAM_INFO
	.align		4
.L_967:
        /*002c*/ 	.byte	0x04, 0x17
        /*002e*/ 	.short	(.L_969 - .L_968)
.L_968:
        /*0030*/ 	.word	0x00000000
        /*0034*/ 	.short	0x0001
        /*0036*/ 	.short	0x0008
        /*0038*/ 	.byte	0x00, 0xf0, 0x61, 0x00


	//----- nvinfo : EIATTR_KPARAM_INFO
	.align		4
.L_969:
        /*003c*/ 	.byte	0x04, 0x17
        /*003e*/ 	.short	(.L_971 - .L_970)
.L_970:
        /*0040*/ 	.word	0x00000000
        /*0044*/ 	.short	0x0000
        /*0046*/ 	.short	0x0000
        /*0048*/ 	.byte	0x00, 0xf0, 0x21, 0x00


	//----- nvinfo : EIATTR_MAXREG_COUNT
	.align		4
.L_971:
        /*004c*/ 	.byte	0x03, 0x1b
        /*004e*/ 	.short	0x00ff


	//----- nvinfo : EIATTR_MERCURY_ISA_VERSION
	.align		4
        /*0050*/ 	.byte	0x03, 0x5f
        /*0052*/ 	.short	0x0000


	//----- nvinfo : EIATTR_EXIT_INSTR_OFFSETS
	.align		4
        /*0054*/ 	.byte	0x04, 0x1c
        /*0056*/ 	.short	(.L_973 - .L_972)


	//   ....[0]....
.L_972:
        /*0058*/ 	.word	0x00000060


	//   ....[1]....
        /*005c*/ 	.word	0x000000d0


	//----- nvinfo : EIATTR_MAX_THREADS
	.align		4
.L_973:
        /*0060*/ 	.byte	0x04, 0x05
        /*0062*/ 	.short	(.L_975 - .L_974)
.L_974:
        /*0064*/ 	.word	0x00000040
        /*0068*/ 	.word	0x00000001
        /*006c*/ 	.word	0x00000001
.L_975:


//--------------------- .nv.info._ZN50_GLOBAL__N__f31458b2_17_RangeFactories_cu_38772b0829elementwise_kernel_with_indexIiZZZN2at6native14range_cuda_outERKN3c106ScalarES6_S6_RNS1_6TensorEENKUlvE_clEvENKUlvE_clEvEUllE_EEvT_T0_PN15function_traitsISD_E11result_typeE --------------------------
	.section	.nv.info._ZN50_GLOBAL__N__f31458b2_17_RangeFactories_cu_38772b0829elementwise_kernel_with_indexIiZZZN2at6native14range_cuda_outERKN3c106ScalarES6_S6_RNS1_6TensorEENKUlvE_clEvENKUlvE_clEvEUllE_EEvT_T0_PN15function_traitsISD_E11result_typeE,"",@"SHT_CUDA_INFO"
	.sectionflags	@""
	.align	4


	//----- nvinfo : EIATTR_CUDA_API_VERSION
	.align		4
        /*0000*/ 	.byte	0x04, 0x37
        /*0002*/ 	.short	(.L_977 - .L_976)
.L_976:
        /*0004*/ 	.word	0x00000082


	//----- nvinfo : EIATTR_SW2861232_WAR
	.align		4
.L_977:
        /*0008*/ 	.byte	0x01, 0x35
	.zero		2


	//----- nvinfo : EIATTR_PARAM_CBANK
	.align		4
        /*000c*/ 	.byte	0x04, 0x0a
        /*000e*/ 	.short	(.L_979 - .L_978)
	.align		4
.L_978:
        /*0010*/ 	.word	index@(.nv.constant0._ZN50_GLOBAL__N__f31458b2_17_RangeFactories_cu_38772b0829elementwise_kernel_with_indexIiZZZN2at6native14range_cuda_outERKN3c106ScalarES6_S6_RNS1_6TensorEENKUlvE_clEvENKUlvE_clEvEUllE_EEvT_T0_PN15function_traitsISD_E11result_typeE)
        /*0014*/ 	.short	0x0160
        /*0016*/ 	.short	0x0028


	//----- nvinfo : EIATTR_CBANK_PARAM_SIZE
	.align		4
.L_979:
        /*0018*/ 	.byte	0x03, 0x19
        /*001a*/ 	.short	0x0028


	//----- nvinfo : EIATTR_KPARAM_INFO
	.align		4
        /*001c*/ 	.byte	0x04, 0x17
        /*001e*/ 	.short	(.L_981 - .L_980)
.L_980:
        /*0020*/ 	.word	0x00000000
        /*0024*/ 	.short	0x0002
        /*0026*/ 	.short	0x0020
        /*0028*/ 	.byte	0x00, 0xf0, 0x21, 0x00


	//----- nvinfo : EIATTR_KPARAM_INFO
	.align		4
.L_981:
        /*002c*/ 	.byte	0x04, 0x17
        /*002e*/ 	.short	(.L_983 - .L_982)
.L_982:
        /*0030*/ 	.word	0x00000000
        /*0034*/ 	.short	0x0001
        /*0036*/ 	.short	0x0008
        /*0038*/ 	.byte	0x00, 0xf0, 0x61, 0x00


	//----- nvinfo : EIATTR_KPARAM_INFO
	.align		4
.L_983:
        /*003c*/ 	.byte	0x04, 0x17
        /*003e*/ 	.short	(.L_985 - .L_984)
.L_984:
        /*0040*/ 	.word	0x00000000
        /*0044*/ 	.short	0x0000
        /*0046*/ 	.short	0x0000
        /*0048*/ 	.byte	0x00, 0xf0, 0x11, 0x00


	//----- nvinfo : EIATTR_MAXREG_COUNT
	.align		4
.L_985:
        /*004c*/ 	.byte	0x03, 0x1b
        /*004e*/ 	.short	0x00ff


	//----- nvinfo : EIATTR_MERCURY_ISA_VERSION
	.align		4
        /*0050*/ 	.byte	0x03, 0x5f
        /*0052*/ 	.short	0x0000


	//----- nvinfo : EIATTR_EXIT_INSTR_OFFSETS
	.align		4
        /*0054*/ 	.byte	0x04, 0x1c
        /*0056*/ 	.short	(.L_987 - .L_986)


	//   ....[0]....
.L_986:
        /*0058*/ 	.word	0x00000050


	//   ....[1]....
        /*005c*/ 	.word	0x000000c0


	//----- nvinfo : EIATTR_MAX_THREADS
	.align		4
.L_987:
        /*0060*/ 	.byte	0x04, 0x05
        /*0062*/ 	.short	(.L_989 - .L_988)
.L_988:
        /*0064*/ 	.word	0x00000040
        /*0068*/ 	.word	0x00000001
        /*006c*/ 	.word	0x00000001
.L_989:


//--------------------- .nv.info._ZN50_GLOBAL__N__f31458b2_17_RangeFactories_cu_38772b0829elementwise_kernel_with_indexIlZZZN2at6native17logspace_cuda_outERKN3c106ScalarES6_ldRNS1_6TensorEENKUlvE0_clEvENKUlvE4_clEvEUllE_EEvT_T0_PN15function_traitsISD_E11result_typeE --------------------------
	.section	.nv.info._ZN50_GLOBAL__N__f31458b2_17_RangeFactories_cu_38772b0829elementwise_kernel_with_indexIlZZZN2at6native17logspace_cuda_outERKN3c106ScalarES6_ldRNS1_6TensorEENKUlvE0_clEvENKUlvE4_clEvEUllE_EEvT_T0_PN15function_traitsISD_E11result_typeE,"",@"SHT_CUDA_INFO"
	.sectionflags	@""
	.align	4


	//----- nvinfo : EIATTR_CUDA_API_VERSION
	.align		4
        /*0000*/ 	.byte	0x04, 0x37
        /*0002*/ 	.short	(.L_991 - .L_990)
.L_990:
        /*0004*/ 	.word	0x00000082


	//----- nvinfo : EIATTR_SW2861232_WAR
	.align		4
.L_991:
        /*0008*/ 	.byte	0x01, 0x35
	.zero		2


	//----- nvinfo : EIATTR_PARAM_CBANK
	.align		4
        /*000c*/ 	.byte	0x04, 0x0a
        /*000e*/ 	.short	(.L_993 - .L_992)
	.align		4
.L_992:
        /*0010*/ 	.word	index@(.nv.constant0._ZN50_GLOBAL__N__f31458b2_17_RangeFactories_cu_38772b0829elementwise_kernel_with_indexIlZZZN2at6native17logspace_cuda_outERKN3c106ScalarES6_ldRNS1_6TensorEENKUlvE0_clEvENKUlvE4_clEvEUllE_EEvT_T0_PN15function_traitsISD_E11result_typeE)
        /*0014*/ 	.short	0x0160
        /*0016*/ 	.short	0x0038


	//----- nvinfo : EIATTR_CBANK_PARAM_SIZE
	.align		4
.L_993:
        /*0018*/ 	.byte	0x03, 0x19
        /*001a*/ 	.short	0x0038


	//----- nvinfo : EIATTR_KPARAM_INFO
	.align		4
        /*001c*/ 	.byte	0x04, 0x17
        /*001e*/ 	.short	(.L_995 - .L_994)
.L_994:
        /*0020*/ 	.word	0x00000000
        /*0024*/ 	.short	0x0002
        /*0026*/ 	.short	0x0030
        /*0028*/ 	.byte	0x00, 0xf0, 0x21, 0x00


	//----- nvinfo : EIATTR_KPARAM_INFO
	.align		4
.L_995:
        /*002c*/ 	.byte	0x04, 0x17
        /*002e*/ 	.short	(.L_997 - .L_996)
.L_996:
        /*0030*/ 	.word	0x00000000
        /*0034*/ 	.short	0x0001
        /*0036*/ 	.short	0x0008
        /*0038*/ 	.byte	0x00, 0xf0, 0xa1, 0x00


	//----- nvinfo : EIATTR_KPARAM_INFO
	.align		4
.L_997:
        /*003c*/ 	.byte	0x04, 0x17
        /*003e*/ 	.short	(.L_999 - .L_998)
.L_998:
        /*0040*/ 	.word	0x00000000
        /*0044*/ 	.short	0x0000
        /*0046*/ 	.short	0x0000
        /*0048*/ 	.byte	0x00, 0xf0, 0x21, 0x00


	//----- nvinfo : EIATTR_MAXREG_COUNT
	.align		4
.L_999:
        /*004c*/ 	.byte	0x03, 0x1b
        /*004e*/ 	.short	0x00ff


	//----- nvinfo : EIATTR_MERCURY_ISA_VERSION
	.align		4
        /*0050*/ 	.byte	0x03, 0x5f
        /*0052*/ 	.short	0x0000


	//----- nvinfo : EIATTR_EXIT_INSTR_OFFSETS
	.align		4
        /*0054*/ 	.byte	0x04, 0x1c
        /*0056*/ 	.short	(.L_1001 - .L_1000)


	//   ....[0]....
.L_1000:
        /*0058*/ 	.word	0x00000060


	//   ....[1]....
        /*005c*/ 	.word	0x00000390


	//----- nvinfo : EIATTR_MAX_THREADS
	.align		4
.L_1001:
        /*0060*/ 	.byte	0x04, 0x05
        /*0062*/ 	.short	(.L_1003 - .L_1002)
.L_1002:
        /*0064*/ 	.word	0x00000040
        /*0068*/ 	.word	0x00000001
        /*006c*/ 	.word	0x00000001


	//----- nvinfo : EIATTR_CRS_STACK_SIZE
	.align		4
.L_1003:
        /*0070*/ 	.byte	0x04, 0x1e
        /*0072*/ 	.short	(.L_1005 - .L_1004)
.L_1004:
        /*0074*/ 	.word	0x00000000
.L_1005:


//--------------------- .nv.info._ZN50_GLOBAL__N__f31458b2_17_RangeFactories_cu_38772b0829elementwise_kernel_with_indexIiZZZN2at6native17logspace_cuda_outERKN3c106ScalarES6_ldRNS1_6TensorEENKUlvE0_clEvENKUlvE4_clEvEUllE_EEvT_T0_PN15function_traitsISD_E11result_typeE --------------------------
	.section	.nv.info._ZN50_GLOBAL__N__f31458b2_17_RangeFactories_cu_38772b0829elementwise_kernel_with_indexIiZZZN2at6native17logspace_cuda_outERKN3c106ScalarES6_ldRNS1_6TensorEENKUlvE0_clEvENKUlvE4_clEvEUllE_EEvT_T0_PN15function_traitsISD_E11result_typeE,"",@"SHT_CUDA_INFO"
	.sectionflags	@""
	.align	4


	//----- nvinfo : EIATTR_CUDA_API_VERSION
	.align		4
        /*0000*/ 	.byte	0x04, 0x37
        /*0002*/ 	.short	(.L_1007 - .L_1006)
.L_1006:
        /*0004*/ 	.word	0x00000082


	//----- nvinfo : EIATTR_SW2861232_WAR
	.align		4
.L_1007:
        /*0008*/ 	.byte	0x01, 0x35
	.zero		2


	//----- nvinfo : EIATTR_PARAM_CBANK
	.align		4
        /*000c*/ 	.byte	0x04, 0x0a
        /*000e*/ 	.short	(.L_1009 - .L_1008)
	.align		4
.L_1008:
        /*0010*/ 	.word	index@(.nv.constant0._ZN50_GLOBAL__N__f31458b2_17_RangeFactories_cu_38772b0829elementwise_kernel_with_indexIiZZZN2at6native17logspace_cuda_outERKN3c106ScalarES6_ldRNS1_6TensorEENKUlvE0_clEvENKUlvE4_clEvEUllE_EEvT_T0_PN15function_traitsISD_E11result_typeE)
        /*0014*/ 	.short	0x0160
        /*0016*/ 	.short	0x0038


	//----- nvinfo : EIATTR_CBANK_PARAM_SIZE
	.align		4
.L_1009:
        /*0018*/ 	.byte	0x03, 0x19
        /*001a*/ 	.short	0x0038


	//----- nvinfo : EIATTR_KPARAM_INFO
	.align		4
        /*001c*/ 	.byte	0x04, 0x17
        /*001e*/ 	.short	(.L_1011 - .L_1010)
.L_1010:
        /*0020*/ 	.word	0x00000000
        /*0024*/ 	.short	0x0002
        /*0026*/ 	.short	0x0030
        /*0028*/ 	.byte	0x00, 0xf0, 0x21, 0x00


	//----- nvinfo : EIATTR_KPARAM_INFO
	.align		4
.L_1011:
        /*002c*/ 	.byte	0x04, 0x17
        /*002e*/ 	.short	(.L_1013 - .L_1012)
.L_1012:
        /*0030*/ 	.word	0x00000000
        /*0034*/ 	.short	0x0001
        /*0036*/ 	.short	0x0008
        /*0038*/ 	.byte	0x00, 0xf0, 0xa1, 0x00


	//----- nvinfo : EIATTR_KPARAM_INFO
	.align		4
.L_1013:
        /*003c*/ 	.byte	0x04, 0x17
        /*003e*/ 	.short	(.L_1015 - .L_1014)
.L_1014:
        /*0040*/ 	.word	0x00000000
        /*0044*/ 	.short	0x0000
        /*0046*/ 	.short	0x0000
        /*0048*/ 	.byte	0x00, 0xf0, 0x11, 0x00


	//----- nvinfo : EIATTR_MAXREG_COUNT
	.align		4
.L_1015:
        /*004c*/ 	.byte	0x03, 0x1b
        /*004e*/ 	.short	0x00ff


	//----- nvinfo : EIATTR_MERCURY_ISA_VERSION
	.align		4
        /*0050*/ 	.byte	0x03, 0x5f
        /*0052*/ 	.short	0x0000


	//----- nvinfo : EIATTR_EXIT_INSTR_OFFSETS
	.align		4
        /*0054*/ 	.byte	0x04, 0x1c
        /*0056*/ 	.short	(.L_1017 - .L_1016)


	//   ....[0]....
.L_1016:
        /*0058*/ 	.word	0x00000050


	//   ....[1]....
        /*005c*/ 	.word	0x00000390


	//----- nvinfo : EIATTR_MAX_THREADS
	.align		4
.L_1017:
        /*0060*/ 	.byte	0x04, 0x05
        /*0062*/ 	.short	(.L_1019 - .L_1018)
.L_1018:
        /*0064*/ 	.word	0x00000040
        /*0068*/ 	.word	0x00000001
        /*006c*/ 	.word	0x00000001


	//----- nvinfo : EIATTR_CRS_STACK_SIZE
	.align		4
.L_1019:
        /*0070*/ 	.byte	0x04, 0x1e
        /*0072*/ 	.short	(.L_1021 - .L_1020)
.L_1020:
        /*0074*/ 	.word	0x00000000
.L_1021:


//--------------------- .nv.info._ZN50_GLOBAL__N__f31458b2_17_RangeFactories_cu_38772b0829elementwise_kernel_with_indexIlZZZN2at6native17logspace_cuda_outERKN3c106ScalarES6_ldRNS1_6TensorEENKUlvE0_clEvENKUlvE3_clEvEUllE_EEvT_T0_PN15function_traitsISD_E11result_typeE --------------------------
	.section	.nv.info._ZN50_GLOBAL__N__f31458b2_17_RangeFactories_cu_38772b0829elementwise_kernel_with_indexIlZZZN2at6native17logspace_cuda_outERKN3c106ScalarES6_ldRNS1_6TensorEENKUlvE0_clEvENKUlvE3_clEvEUllE_EEvT_T0_PN15function_traitsISD_E11result_typeE,"",@"SHT_CUDA_INFO"
	.sectionflags	@""
	.align	4


	//----- nvinfo : EIATTR_CUDA_API_VERSION
	.align		4
        /*0000*/ 	.byte	0x04, 0x37
        /*0002*/ 	.short	(.L_1023 - .L_1022)
.L_1022:
        /*0004*/ 	.word	0x00000082


	//----- nvinfo : EIATTR_SW2861232_WAR
	.align		4
.L_1023:
        /*0008*/ 	.byte	0x01, 0x35
	.zero		2


	//----- nvinfo : EIATTR_PARAM_CBANK
	.align		4
        /*000c*/ 	.byte	0x04, 0x0a
        /*000e*/ 	.short	(.L_1025 - .L_1024)
	.align		4
.L_1024:
        /*0010*/ 	.word	index@(.nv.constant0._ZN50_GLOBAL__N__f31458b2_17_RangeFactories_cu_38772b0829elementwise_kernel_with_indexIlZZZN2at6native17logspace_cuda_outERKN3c106ScalarES6_ldRNS1_6TensorEENKUlvE0_clEvENKUlvE3_clEvEUllE_EEvT_T0_PN15function_traitsISD_E11result_typeE)
        /*0014*/ 	.short	0x0160
        /*0016*/ 	.short	0x0038


	//----- nvinfo : EIATTR_CBANK_PARAM_SIZE
	.align		4
.L_1025:
        /*0018*/ 	.byte	0x03, 0x19
        /*001a*/ 	.short	0x0038


	//----- nvinfo : EIATTR_KPARAM_INFO
	.align		4
        /*001c*/ 	.byte	0x04, 0x17
        /*001e*/ 	.short	(.L_1027 - .L_1026)
.L_1026:
        /*0020*/ 	.word	0x00000000
        /*0024*/ 	.short	0x0002
        /*0026*/ 	.short	0x0030
        /*0028*/ 	.byte	0x00, 0xf0, 0x21, 0x00


	//----- nvinfo : EIATTR_KPARAM_INFO
	.align		4
.L_1027:
        /*002c*/ 	.byte	0x04, 0x17
        /*002e*/ 	.short	(.L_1029 - .L_1028)
.L_1028:
        /*0030*/ 	.word	0x00000000
        /*0034*/ 	.short	0x0001
        /*0036*/ 	.short	0x0008
        /*0038*/ 	.byte	0x00, 0xf0, 0xa1, 0x00


	//----- nvinfo : EIATTR_KPARAM_INFO
	.align		4
.L_1029:
        /*003c*/ 	.byte	0x04, 0x17
        /*003e*/ 	.short	(.L_1031 - .L_1030)
.L_1030:
        /*0040*/ 	.word	0x00000000
        /*0044*/ 	.short	0x0000
        /*0046*/ 	.short	0x0000
        /*0048*/ 	.byte	0x00, 0xf0, 0x21, 0x00


	//----- nvinfo : EIATTR_MAXREG_COUNT
	.align		4
.L_1031:
        /*004c*/ 	.byte	0x03, 0x1b
        /*004e*/ 	.short	0x00ff


	//----- nvinfo : EIATTR_MERCURY_ISA_VERSION
	.align		4
        /*0050*/ 	.byte	0x03, 0x5f
        /*0052*/ 	.short	0x0000


	//----- nvinfo : EIATTR_EXIT_INSTR_OFFSETS
	.align		4
        /*0054*/ 	.byte	0x04, 0x1c
        /*0056*/ 	.short	(.L_1033 - .L_1032)


	//   ....[0]....
.L_1032:
        /*0058*/ 	.word	0x00000060


	//   ....[1]....
        /*005c*/ 	.word	0x00000350


	//----- nvinfo : EIATTR_MAX_THREADS
	.align		4
.L_1033:
        /*0060*/ 	.byte	0x04, 0x05
        /*0062*/ 	.short	(.L_1035 - .L_1034)
.L_1034:
        /*0064*/ 	.word	0x00000040
        /*0068*/ 	.word	0x00000001
        /*006c*/ 	.word	0x00000001


	//----- nvinfo : EIATTR_CRS_STACK_SIZE
	.align		4
.L_1035:
        /*0070*/ 	.byte	0x04, 0x1e
        /*0072*/ 	.short	(.L_1037 - .L_1036)
.L_1036:
        /*0074*/ 	.word	0x00000000
.L_1037:


//--------------------- .nv.info._ZN50_GLOBAL__N__f31458b2_17_RangeFactories_cu_38772b0829elementwise_kernel_with_indexIiZZZN2at6native17logspace_cuda_outERKN3c106ScalarES6_ldRNS1_6TensorEENKUlvE0_clEvENKUlvE3_clEvEUllE_EEvT_T0_PN15function_traitsISD_E11result_typeE --------------------------
	.section	.nv.info._ZN50_GLOBAL__N__f31458b2_17_RangeFactories_cu_38772b0829elementwise_kernel_with_indexIiZZZN2at6native17logspace_cuda_outERKN3c106ScalarES6_ldRNS1_6TensorEENKUlvE0_clEvENKUlvE3_clEvEUllE_EEvT_T0_PN15function_traitsISD_E11result_typeE,"",@"SHT_CUDA_INFO"
	.sectionflags	@""
	.align	4


	//----- nvinfo : EIATTR_CUDA_API_VERSION
	.align		4
        /*0000*/ 	.byte	0x04, 0x37
        /*0002*/ 	.short	(.L_1039 - .L_1038)
.L_1038:
        /*0004*/ 	.word	0x00000082


	//----- nvinfo : EIATTR_SW2861232_WAR
	.align		4
.L_1039:
        /*0008*/ 	.byte	0x01, 0x35
	.zero		2


	//----- nvinfo : EIATTR_PARAM_CBANK
	.align		4
        /*000c*/ 	.byte	0x04, 0x0a
        /*000e*/ 	.short	(.L_1041 - .L_1040)
	.align		4
.L_1040:
        /*0010*/ 	.word	index@(.nv.constant0._ZN50_GLOBAL__N__f31458b2_17_RangeFactories_cu_38772b0829elementwise_kernel_with_indexIiZZZN2at6native17logspace_cuda_outERKN3c106ScalarES6_ldRNS1_6TensorEENKUlvE0_clEvENKUlvE3_clEvEUllE_EEvT_T0_PN15function_traitsISD_E11result_typeE)
        /*0014*/ 	.short	0x0160
        /*0016*/ 	.short	0x0038


	//----- nvinfo : EIATTR_CBANK_PARAM_SIZE
	.align		4
.L_1041:
        /*0018*/ 	.byte	0x03, 0x19
        /*001a*/ 	.short	0x0038


	//----- nvinfo : EIATTR_KPARAM_INFO
	.align		4
        /*001c*/ 	.byte	0x04, 0x17
        /*001e*/ 	.short	(.L_1043 - .L_1042)
.L_1042:
        /*0020*/ 	.word	0x00000000
        /*0024*/ 	.short	0x0002
        /*0026*/ 	.short	0x0030
        /*0028*/ 	.byte	0x00, 0xf0, 0x21, 0x00


	//----- nvinfo : EIATTR_KPARAM_INFO
	.align		4
.L_1043:
        /*002c*/ 	.byte	0x04, 0x17
        /*002e*/ 	.short	(.L_1045 - .L_1044)
.L_1044:
        /*0030*/ 	.word	0x00000000
        /*0034*/ 	.short	0x0001
        /*0036*/ 	.short	0x0008
        /*0038*/ 	.byte	0x00, 0xf0, 0xa1, 0x00


	//----- nvinfo : EIATTR_KPARAM_INFO
	.align		4
.L_1045:
        /*003c*/ 	.byte	0x04, 0x17
        /*003e*/ 	.short	(.L_1047 - .L_1046)
.L_1046:
        /*0040*/ 	.word	0x00000000
        /*0044*/ 	.short	0x0000
        /*0046*/ 	.short	0x0000
        /*0048*/ 	.byte	0x00, 0xf0, 0x11, 0x00


	//----- nvinfo : EIATTR_MAXREG_COUNT
	.align		4
.L_1047:
        /*004c*/ 	.byte	0x03, 0x1b
        /*004e*/ 	.short	0x00ff


	//----- nvinfo : EIATTR_MERCURY_ISA_VERSION
	.align		4
        /*0050*/ 	.byte	0x03, 0x5f
        /*0052*/ 	.short	0x0000


	//----- nvinfo : EIATTR_EXIT_INSTR_OFFSETS
	.align		4
        /*0054*/ 	.byte	0x04, 0x1c
        /*0056*/ 	.short	(.L_1049 - .L_1048)


	//   ....[0]....
.L_1048:
        /*0058*/ 	.word	0x00000050


	//   ....[1]....
        /*005c*/ 	.word	0x00000350


	//----- nvinfo : EIATTR_MAX_THREADS
	.align		4
.L_1049:
        /*0060*/ 	.byte	0x04, 0x05
        /*0062*/ 	.short	(.L_1051 - .L_1050)
.L_1050:
        /*0064*/ 	.word	0x00000040
        /*0068*/ 	.word	0x00000001
        /*006c*/ 	.word	0x00000001


	//----- nvinfo : EIATTR_CRS_STACK_SIZE
	.align		4
.L_1051:
        /*0070*/ 	.byte	0x04, 0x1e
        /*0072*/ 	.short	(.L_1053 - .L_1052)
.L_1052:
        /*0074*/ 	.word	0x00000000
.L_1053:


//--------------------- .nv.info._ZN50_GLOBAL__N__f31458b2_17_RangeFactories_cu_38772b0829elementwise_kernel_with_indexIlZZZN2at6native17logspace_cuda_outERKN3c106ScalarES6_ldRNS1_6TensorEENKUlvE0_clEvENKUlvE2_clEvEUllE_EEvT_T0_PN15function_traitsISD_E11result_typeE --------------------------
	.section	.nv.info._ZN50_GLOBAL__N__f31458b2_17_RangeFactories_cu_38772b0829elementwise_kernel_with_indexIlZZZN2at6native17logspace_cuda_outERKN3c106ScalarES6_ldRNS1_6TensorEENKUlvE0_clEvENKUlvE2_clEvEUllE_EEvT_T0_PN15function_traitsISD_E11result_typeE,"",@"SHT_CUDA_INFO"
	.sectionflags	@""
	.align	4


	//----- nvinfo : EIATTR_CUDA_API_VERSION
	.align		4
        /*0000*/ 	.byte	0x04, 0x37
        /*0002*/ 	.short	(.L_1055 - .L_1054)
.L_1054:
        /*0004*/ 	.word	0x00000082


	//----- nvinfo : EIATTR_SW2861232_WAR
	.align		4
.L_1055:
        /*0008*/ 	.byte	0x01, 0x35
	.zero		2


	//----- nvinfo : EIATTR_PARAM_CBANK
	.align		4
        /*000c*/ 	.byte	0x04, 0x0a
        /*000e*/ 	.short	(.L_1057 - .L_1056)
	.align		4
.L_1056:
        /*0010*/ 	.word	index@(.nv.constant0._ZN50_GLOBAL__N__f31458b2_17_RangeFactories_cu_38772b0829elementwise_kernel_with_indexIlZZZN2at6native17logspace_cuda_outERKN3c106ScalarES6_ldRNS1_6TensorEENKUlvE0_clEvENKUlvE2_clEvEUllE_EEvT_T0_PN15function_traitsISD_E11result_typeE)
        /*0014*/ 	.short	0x0160
        /*0016*/ 	.short	0x0048


	//----- nvinfo : EIATTR_CBANK_PARAM_SIZE
	.align		4
.L_1057:
        /*0018*/ 	.byte	0x03, 0x19
        /*001a*/ 	.short	0x0048


	//----- nvinfo : EIATTR_KPARAM_INFO
	.align		4
        /*001c*/ 	.byte	0x04, 0x17
        /*001e*/ 	.short	(.L_1059 - .L_1058)
.L_1058:
        /*0020*/ 	.word	0x00000000
        /*0024*/ 	.short	0x0002
        /*0026*/ 	.short	0x0040
        /*0028*/ 	.byte	0x00, 0xf0, 0x21, 0x00


	//----- nvinfo : EIATTR_KPARAM_INFO
	.align		4
.L_1059:
        /*002c*/ 	.byte	0x04, 0x17
        /*002e*/ 	.short	(.L_1061 - .L_1060)
.L_1060:
        /*0030*/ 	.word	0x00000000
        /*0034*/ 	.short	0x0001
        /*0036*/ 	.short	0x0008
        /*0038*/ 	.byte	0x00, 0xf0, 0xe1, 0x00


	//----- nvinfo : EIATTR_KPARAM_INFO
	.align		4
.L_1061:
        /*003c*/ 	.byte	0x04, 0x17
        /*003e*/ 	.short	(.L_1063 - .L_1062)
.L_1062:
        /*0040*/ 	.word	0x00000000
        /*0044*/ 	.short	0x0000
        /*0046*/ 	.short	0x0000
        /*0048*/ 	.byte	0x00, 0xf0, 0x21, 0x00


	//----- nvinfo : EIATTR_MAXREG_COUNT
	.align		4
.L_1063:
        /*004c*/ 	.byte	0x03, 0x1b
        /*004e*/ 	.short	0x00ff


	//----- nvinfo : EIATTR_MERCURY_ISA_VERSION
	.align		4
        /*0050*/ 	.byte	0x03, 0x5f
        /*0052*/ 	.short	0x0000


	//----- nvinfo : EIATTR_EXIT_INSTR_OFFSETS
	.align		4
        /*0054*/ 	.byte	0x04, 0x1c
        /*0056*/ 	.short	(.L_1065 - .L_1064)


	//   ....[0]....
.L_1064:
        /*0058*/ 	.word	0x00000060


	//   ....[1]....
        /*005c*/ 	.word	0x00005660


	//----- nvinfo : EIATTR_MAX_THREADS
	.align		4
.L_1065:
        /*0060*/ 	.byte	0x04, 0x05
        /*0062*/ 	.short	(.L_1067 - .L_1066)
.L_1066:
        /*0064*/ 	.word	0x00000040
        /*0068*/ 	.word	0x00000001
        /*006c*/ 	.word	0x00000001


	//----- nvinfo : EIATTR_CRS_STACK_SIZE
	.align		4
.L_1067:
        /*0070*/ 	.byte	0x04, 0x1e
        /*0072*/ 	.short	(.L_1069 - .L_1068)
.L_1068:
        /*0074*/ 	.word	0x00000000
.L_1069:


//--------------------- .nv.info._ZN50_GLOBAL__N__f31458b2_17_RangeFactories_cu_38772b0829elementwise_kernel_with_indexIiZZZN2at6native17logspace_cuda_outERKN3c106ScalarES6_ldRNS1_6TensorEENKUlvE0_clEvENKUlvE2_clEvEUllE_EEvT_T0_PN15function_traitsISD_E11result_typeE --------------------------
	.section	.nv.info._ZN50_GLOBAL__N__f31458b2_17_RangeFactories_cu_38772b0829elementwise_kernel_with_indexIiZZZN2at6native17logspace_cuda_outERKN3c106ScalarES6_ldRNS1_6TensorEENKUlvE0_clEvENKUlvE2_clEvEUllE_EEvT_T0_PN15function_traitsISD_E11result_typeE,"",@"SHT_CUDA_INFO"
	.sectionflags	@""
	.align	4


	//----- nvinfo : EIATTR_CUDA_API_VERSION
	.align		4
        /*0000*/ 	.byte	0x04, 0x37
        /*0002*/ 	.short	(.L_1071 - .L_1070)
.L_1070:
        /*0004*/ 	.word	0x00000082


	//----- nvinfo : EIATTR_SW2861232_WAR
	.align		4
.L_1071:
        /*0008*/ 	.byte	0x01, 0x35
	.zero		2


	//----- nvinfo : EIATTR_PARAM_CBANK
	.align		4
        /*000c*/ 	.byte	0x04, 0x0a
        /*000e*/ 	.short	(.L_1073 - .L_1072)
	.align		4
.L_1072:
        /*0010*/ 	.word	index@(.nv.constant0._ZN50_GLOBAL__N__f31458b2_17_RangeFactories_cu_38772b0829elementwise_kernel_with_indexIiZZZN2at6native17logspace_cuda_outERKN3c106ScalarES6_ldRNS1_6TensorEENKUlvE0_clEvENKUlvE2_clEvEUllE_EEvT_T0_PN15function_traitsISD_E11result_typeE)
        /*0014*/ 	.short	0x0160
        /*0016*/ 	.short	0x0048


	//----- nvinfo : EIATTR_CBANK_PARAM_SIZE
	.align		4
.L_1073:
        /*0018*/ 	.byte	0x03, 0x19
        /*001a*/ 	.short	0x0048


	//----- nvinfo : EIATTR_KPARAM_INFO
	.align		4
        /*001c*/ 	.byte	0x04, 0x17
        /*001e*/ 	.short	(.L_1075 - .L_1074)
.L_1074:
        /*0020*/ 	.word	0x00000000
        /*0024*/ 	.short	0x0002
        /*0026*/ 	.short	0x0040
        /*0028*/ 	.byte	0x00, 0xf0, 0x21, 0x00


	//----- nvinfo : EIATTR_KPARAM_INFO
	.align		4
.L_1075:
        /*002c*/ 	.byte	0x04, 0x17
        /*002e*/ 	.short	(.L_1077 - .L_1076)
.L_1076:
        /*0030*/ 	.word	0x00000000
        /*0034*/ 	.short	0x0001
        /*0036*/ 	.short	0x0008
        /*0038*/ 	.byte	0x00, 0xf0, 0xe1, 0x00


	//----- nvinfo : EIATTR_KPARAM_INFO
	.align		4
.L_1077:
        /*003c*/ 	.byte	0x04, 0x17
        /*003e*/ 	.short	(.L_1079 - .L_1078)
.L_1078:
        /*0040*/ 	.word	0x00000000
        /*0044*/ 	.short	0x0000
        /*0046*/ 	.short	0x0000
        /*0048*/ 	.byte	0x00, 0xf0, 0x11, 0x00


	//----- nvinfo : EIATTR_MAXREG_COUNT
	.align		4
.L_1079:
        /*004c*/ 	.byte	0x03, 0x1b
        /*004e*/ 	.short	0x00ff


	//----- nvinfo : EIATTR_MERCURY_ISA_VERSION
	.align		4
        /*0050*/ 	.byte	0x03, 0x5f
        /*0052*/ 	.short	0x0000


	//----- nvinfo : EIATTR_EXIT_INSTR_OFFSETS
	.align		4
        /*0054*/ 	.byte	0x04, 0x1c
        /*0056*/ 	.short	(.L_1081 - .L_1080)


	//   ....[0]....
.L_1080:
        /*0058*/ 	.word	0x00000050


	//   ....[1]....
        /*005c*/ 	.word	0x00005660


	//----- nvinfo : EIATTR_MAX_THREADS
	.align		4
.L_1081:
        /*0060*/ 	.byte	0x04, 0x05
        /*0062*/ 	.short	(.L_1083 - .L_1082)
.L_1082:
        /*0064*/ 	.word	0x00000040
        /*0068*/ 	.word	0x00000001
        /*006c*/ 	.word	0x00000001


	//----- nvinfo : EIATTR_CRS_STACK_SIZE
	.align		4
.L_1083:
        /*0070*/ 	.byte	0x04, 0x1e
        /*0072*/ 	.short	(.L_1085 - .L_1084)
.L_1084:
        /*0074*/ 	.word	0x00000000
.L_1085:


//--------------------- .nv.info._ZN50_GLOBAL__N__f31458b2_17_RangeFactories_cu_38772b0829elementwise_kernel_with_indexIlZZZN2at6native17logspace_cuda_outERKN3c106ScalarES6_ldRNS1_6TensorEENKUlvE0_clEvENKUlvE1_clEvEUllE_EEvT_T0_PN15function_traitsISD_E11result_typeE --------------------------
	.section	.nv.info._ZN50_GLOBAL__N__f31458b2_17_RangeFactories_cu_38772b0829elementwise_kernel_with_indexIlZZZN2at6native17logspace_cuda_outERKN3c106ScalarES6_ldRNS1_6TensorEENKUlvE0_clEvENKUlvE1_clEvEUllE_EEvT_T0_PN15function_traitsISD_E11result_typeE,"",@"SHT_CUDA_INFO"
	.sectionflags	@""
	.align	4


	//----- nvinfo : EIATTR_CUDA_API_VERSION
	.align		4
        /*0000*/ 	.byte	0x04, 0x37
        /*0002*/ 	.short	(.L_1087 - .L_1086)
.L_1086:
        /*0004*/ 	.word	0x00000082


	//----- nvinfo : EIATTR_SW2861232_WAR
	.align		4
.L_1087:
        /*0008*/ 	.byte	0x01, 0x35
	.zero		2


	//----- nvinfo : EIATTR_PARAM_CBANK
	.align		4
        /*000c*/ 	.byte	0x04, 0x0a
        /*000e*/ 	.short	(.L_1089 - .L_1088)
	.align		4
.L_1088:
        /*0010*/ 	.word	index@(.nv.constant0._ZN50_GLOBAL__N__f31458b2_17_RangeFactories_cu_38772b0829elementwise_kernel_with_indexIlZZZN2at6native17logspace_cuda_outERKN3c106ScalarES6_ldRNS1_6TensorEENKUlvE0_clEvENKUlvE1_clEvEUllE_EEvT_T0_PN15function_traitsISD_E11result_typeE)
        /*0014*/ 	.short	0x0160
        /*0016*/ 	.short	0x0078


	//----- nvinfo : EIATTR_CBANK_PARAM_SIZE
	.align		4
.L_1089:
        /*0018*/ 	.byte	0x03, 0x19
        /*001a*/ 	.short	0x0078


	//----- nvinfo : EIATTR_KPARAM_INFO
	.align		4
        /*001c*/ 	.byte	0x04, 0x17
        /*001e*/ 	.short	(.L_1091 - .L_1090)
.L_1090:
        /*0020*/ 	.word	0x00000000
        /*0024*/ 	.short	0x0002
        /*0026*/ 	.short	0x0070
        /*0028*/ 	.byte	0x00, 0xf0, 0x21, 0x00


	//----- nvinfo : EIATTR_KPARAM_INFO
	.align		4
.L_1091:
        /*002c*/ 	.byte	0x04, 0x17
        /*002e*/ 	.short	(.L_1093 - .L_1092)
.L_1092:
        /*0030*/ 	.word	0x00000000
        /*0034*/ 	.short	0x0001
        /*0036*/ 	.short	0x0010
        /*0038*/ 	.byte	0x00, 0xf0, 0x81, 0x01


	//----- nvinfo : EIATTR_KPARAM_INFO
	.align		4
.L_1093:
        /*003c*/ 	.byte	0x04, 0x17
        /*003e*/ 	.short	(.L_1095 - .L_1094)
.L_1094:
        /*0040*/ 	.word	0x00000000
        /*0044*/ 	.short	0x0000
        /*0046*/ 	.short	0x0000
        /*0048*/ 	.byte	0x00, 0xf0, 0x21, 0x00


	//----- nvinfo : EIATTR_MAXREG_COUNT
	.align		4
.L_1095:
        /*004c*/ 	.byte	0x03, 0x1b
        /*004e*/ 	.short	0x00ff


	//----- nvinfo : EIATTR_MERCURY_ISA_VERSION
	.align		4
        /*0050*/ 	.byte	0x03, 0x5f
        /*0052*/ 	.short	0x0000


	//----- nvinfo : EIATTR_EXIT_INSTR_OFFSETS
	.align		4
        /*0054*/ 	.byte	0x04, 0x1c
        /*0056*/ 	.short	(.L_1097 - .L_1096)


	//   ....[0]....
.L_1096:
        /*0058*/ 	.word	0x00000070


	//   ....[1]....
        /*005c*/ 	.word	0x0000e680


	//----- nvinfo : EIATTR_MAX_THREADS
	.align		4
.L_1097:
        /*0060*/ 	.byte	0x04, 0x05
        /*0062*/ 	.short	(.L_1099 - .L_1098)
.L_1098:
        /*0064*/ 	.word	0x00000040
        /*0068*/ 	.word	0x00000001
        /*006c*/ 	.word	0x00000001


	//----- nvinfo : EIATTR_CRS_STACK_SIZE
	.align		4
.L_1099:
        /*0070*/ 	.byte	0x04, 0x1e
        /*0072*/ 	.short	(.L_1101 - .L_1100)
.L_1100:
        /*0074*/ 	.word	0x00000000
.L_1101:


//--------------------- .nv.info._ZN50_GLOBAL__N__f31458b2_17_RangeFactories_cu_38772b0829elementwise_kernel_with_indexIiZZZN2at6native17logspace_cuda_outERKN3c106ScalarES6_ldRNS1_6TensorEENKUlvE0_clEvENKUlvE1_clEvEUllE_EEvT_T0_PN15function_traitsISD_E11result_typeE --------------------------
	.section	.nv.info._ZN50_GLOBAL__N__f31458b2_17_RangeFactories_cu_38772b0829elementwise_kernel_with_indexIiZZZN2at6native17logspace_cuda_outERKN3c106ScalarES6_ldRNS1_6TensorEENKUlvE0_clEvENKUlvE1_clEvEUllE_EEvT_T0_PN15function_traitsISD_E11result_typeE,"",@"SHT_CUDA_INFO"
	.sectionflags	@""
	.align	4


	//----- nvinfo : EIATTR_CUDA_API_VERSION
	.align		4
        /*0000*/ 	.byte	0x04, 0x37
        /*0002*/ 	.short	(.L_1103 - .L_1102)
.L_1102:
        /*0004*/ 	.word	0x00000082


	//----- nvinfo : EIATTR_SW2861232_WAR
	.align		4
.L_1103:
        /*0008*/ 	.byte	0x01, 0x35
	.zero		2


	//----- nvinfo : EIATTR_PARAM_CBANK
	.align		4
        /*000c*/ 	.byte	0x04, 0x0a
        /*000e*/ 	.short	(.L_1105 - .L_1104)
	.align		4
.L_1104:
        /*0010*/ 	.word	index@(.nv.constant0._ZN50_GLOBAL__N__f31458b2_17_RangeFactories_cu_38772b0829elementwise_kernel_with_indexIiZZZN2at6native17logspace_cuda_outERKN3c106ScalarES6_ldRNS1_6TensorEENKUlvE0_clEvENKUlvE1_clEvEUllE_EEvT_T0_PN15function_traitsISD_E11result_typeE)
        /*0014*/ 	.short	0x0160
        /*0016*/ 	.short	0x0078


	//----- nvinfo : EIATTR_CBANK_PARAM_SIZE
	.align		4
.L_1105:
        /*0018*/ 	.byte	0x03, 0x19
        /*001a*/ 	.short	0x0078


	//----- nvinfo : EIATTR_KPARAM_INFO
	.align		4
        /*001c*/ 	.byte	0x04, 0x17
        /*001e*/ 	.short	(.L_1107 - .L_1106)
.L_1106:
        /*0020*/ 	.word	0x00000000
        /*0024*/ 	.short	0x0002
        /*0026*/ 	.short	0x0070
        /*0028*/ 	.byte	0x00, 0xf0, 0x21, 0x00


	//----- nvinfo : EIATTR_KPARAM_INFO
	.align		4
.L_1107:
        /*002c*/ 	.byte	0x04, 0x17
        /*002e*/ 	.short	(.L_1109 - .L_1108)
.L_1108:
        /*0030*/ 	.word	0x00000000
        /*0034*/ 	.short	0x0001
        /*0036*/ 	.short	0x0010
        /*0038*/ 	.byte	0x00, 0xf0, 0x81, 0x01


	//----- nvinfo : EIATTR_KPARAM_INFO
	.align		4
.L_1109:
        /*003c*/ 	.byte	0x04, 0x17
        /*003e*/ 	.short	(.L_1111 - .L_1110)
.L_1110:
        /*0040*/ 	.word	0x00000000
        /*0044*/ 	.short	0x0000
        /*0046*/ 	.short	0x0000
        /*0048*/ 	.byte	0x00, 0xf0, 0x11, 0x00


	//----- nvinfo : EIATTR_MAXREG_COUNT
	.align		4
.L_1111:
        /*004c*/ 	.byte	0x03, 0x1b
        /*004e*/ 	.short	0x00ff


	//----- nvinfo : EIATTR_MERCURY_ISA_VERSION
	.align		4
        /*0050*/ 	.byte	0x03, 0x5f
        /*0052*/ 	.short	0x0000


	//----- nvinfo : EIATTR_EXIT_INSTR_OFFSETS
	.align		4
        /*0054*/ 	.byte	0x04, 0x1c
        /*0056*/ 	.short	(.L_1113 - .L_1112)


	//   ....[0]....
.L_1112:
        /*0058*/ 	.word	0x00000060


	//   ....[1]....
        /*005c*/ 	.word	0x0000e680


	//----- nvinfo : EIATTR_MAX_THREADS
	.align		4
.L_1113:
        /*0060*/ 	.byte	0x04, 0x05
        /*0062*/ 	.short	(.L_1115 - .L_1114)
.L_1114:
        /*0064*/ 	.word	0x00000040
        /*0068*/ 	.word	0x00000001
        /*006c*/ 	.word	0x00000001


	//----- nvinfo : EIATTR_CRS_STACK_SIZE
	.align		4
.L_1115:
        /*0070*/ 	.byte	0x04, 0x1e
        /*0072*/ 	.short	(.L_1117 - .L_1116)
.L_1116:
        /*0074*/ 	.word	0x00000000
.L_1117:


//--------------------- .nv.info._ZN50_GLOBAL__N__f31458b2_17_RangeFactories_cu_38772b0829elementwise_kernel_with_indexIlZZZN2at6native17logspace_cuda_outERKN3c106ScalarES6_ldRNS1_6TensorEENKUlvE0_clEvENKUlvE0_clEvEUllE_EEvT_T0_PN15function_traitsISD_E11result_typeE --------------------------
	.section	.nv.info._ZN50_GLOBAL__N__f31458b2_17_RangeFactories_cu_38772b0829elementwise_kernel_with_indexIlZZZN2at6native17logspace_cuda_outERKN3c106ScalarES6_ldRNS1_6TensorEENKUlvE0_clEvENKUlvE0_clEvEUllE_EEvT_T0_PN15function_traitsISD_E11result_typeE,"",@"SHT_CUDA_INFO"
	.sectionflags	@""
	.align	4


	//----- nvinfo : EIATTR_CUDA_API_VERSION
	.align		4
        /*0000*/ 	.byte	0x04, 0x37
        /*0002*/ 	.short	(.L_1119 - .L_1118)
.L_1118:
        /*0004*/ 	.word	0x00000082


	//----- nvinfo : EIATTR_SW2861232_WAR
	.align		4
.L_1119:
        /*0008*/ 	.byte	0x01, 0x35
	.zero		2


	//----- nvinfo : EIATTR_PARAM_CBANK
	.align		4
        /*000c*/ 	.byte	0x04, 0x0a
        /*000e*/ 	.short	(.L_1121 - .L_1120)
	.align		4
.L_1120:
        /*0010*/ 	.word	index@(.nv.constant0._ZN50_GLOBAL__N__f31458b2_17_RangeFactories_cu_38772b0829elementwise_kernel_with_indexIlZZZN2at6native17logspace_cuda_outERKN3c106ScalarES6_ldRNS1_6TensorEENKUlvE0_clEvENKUlvE0_clEvEUllE_EEvT_T0_PN15function_traitsISD_E11result_typeE)
        /*0014*/ 	.short	0x0160
        /*0016*/ 	.short	0x0040


	//----- nvinfo : EIATTR_CBANK_PARAM_SIZE
	.align		4
.L_1121:
        /*0018*/ 	.byte	0x03, 0x19
        /*001a*/ 	.short	0x0040


	//----- nvinfo : EIATTR_KPARAM_INFO
	.align		4
        /*001c*/ 	.byte	0x04, 0x17
        /*001e*/ 	.short	(.L_1123 - .L_1122)
.L_1122:
        /*0020*/ 	.word	0x00000000
        /*0024*/ 	.short	0x0002
        /*0026*/ 	.short	0x0038
        /*0028*/ 	.byte	0x00, 0xf0, 0x21, 0x00


	//----- nvinfo : EIATTR_KPARAM_INFO
	.align		4
.L_1123:
        /*002c*/ 	.byte	0x04, 0x17
        /*002e*/ 	.short	(.L_1125 - .L_1124)
.L_1124:
        /*0030*/ 	.word	0x00000000
        /*0034*/ 	.short	0x0001
        /*0036*/ 	.short	0x0008
        /*0038*/ 	.byte	0x00, 0xf0, 0xc1, 0x00


	//----- nvinfo : EIATTR_KPARAM_INFO
	.align		4
.L_1125:
        /*003c*/ 	.byte	0x04, 0x17
        /*003e*/ 	.short	(.L_1127 - .L_1126)
.L_1126:
        /*0040*/ 	.word	0x00000000
        /*0044*/ 	.short	0x0000
        /*0046*/ 	.short	0x0000
        /*0048*/ 	.byte	0x00, 0xf0, 0x21, 0x00


	//----- nvinfo : EIATTR_MAXREG_COUNT
	.align		4
.L_1127:
        /*004c*/ 	.byte	0x03, 0x1b
        /*004e*/ 	.short	0x00ff


	//----- nvinfo : EIATTR_MERCURY_ISA_VERSION
	.align		4
        /*0050*/ 	.byte	0x03, 0x5f
        /*0052*/ 	.short	0x0000


	//----- nvinfo : EIATTR_EXIT_INSTR_OFFSETS
	.align		4
        /*0054*/ 	.byte	0x04, 0x1c
        /*0056*/ 	.short	(.L_1129 - .L_1128)


	//   ....[0]....
.L_1128:
        /*0058*/ 	.word	0x00000060


	//   ....[1]....
        /*005c*/ 	.word	0x00000190


	//----- nvinfo : EIATTR_MAX_THREADS
	.align		4
.L_1129:
        /*0060*/ 	.byte	0x04, 0x05
        /*0062*/ 	.short	(.L_1131 - .L_1130)
.L_1130:
        /*0064*/ 	.word	0x00000040
        /*0068*/ 	.word	0x00000001
        /*006c*/ 	.word	0x00000001
.L_1131:


//--------------------- .nv.info._ZN50_GLOBAL__N__f31458b2_17_RangeFactories_cu_38772b0829elementwise_kernel_with_indexIiZZZN2at6native17logspace_cuda_outERKN3c106ScalarES6_ldRNS1_6TensorEENKUlvE0_clEvENKUlvE0_clEvEUllE_EEvT_T0_PN15function_traitsISD_E11result_typeE --------------------------
	.section	.nv.info._ZN50_GLOBAL__N__f31458b2_17_RangeFactories_cu_38772b0829elementwise_kernel_with_indexIiZZZN2at6native17logspace_cuda_outERKN3c106ScalarES6_ldRNS1_6TensorEENKUlvE0_clEvENKUlvE0_clEvEUllE_EEvT_T0_PN15function_traitsISD_E11result_typeE,"",@"SHT_CUDA_INFO"
	.sectionflags	@""
	.align	4


	//----- nvinfo : EIATTR_CUDA_API_VERSION
	.align		4
        /*0000*/ 	.byte	0x04, 0x37
        /*0002*/ 	.short	(.L_1133 - .L_1132)
.L_1132:
        /*0004*/ 	.word	0x00000082


	//----- nvinfo : EIATTR_SW2861232_WAR
	.align		4
.L_1133:
        /*0008*/ 	.byte	0x01, 0x35
	.zero		2


	//----- nvinfo : EIATTR_PARAM_CBANK
	.align		4
        /*000c*/ 	.byte	0x04, 0x0a
        /*000e*/ 	.short	(.L_1135 - .L_1134)
	.align		4
.L_1134:
        /*0010*/ 	.word	index@(.nv.constant0._ZN50_GLOBAL__N__f31458b2_17_RangeFactories_cu_38772b0829elementwise_kernel_with_indexIiZZZN2at6native17logspace_cuda_outERKN3c106ScalarES6_ldRNS1_6TensorEENKUlvE0_clEvENKUlvE0_clEvEUllE_EEvT_T0_PN15function_traitsISD_E11result_typeE)
        /*0014*/ 	.short	0x0160
        /*0016*/ 	.short	0x0040


	//----- nvinfo : EIATTR_CBANK_PARAM_SIZE
	.align		4
.L_1135:
        /*0018*/ 	.byte	0x03, 0x19
        /*001a*/ 	.short	0x0040


	//----- nvinfo : EIATTR_KPARAM_INFO
	.align		4
        /*001c*/ 	.byte	0x04, 0x17
        /*001e*/ 	.short	(.L_1137 - .L_1136)
.L_1136:
        /*0020*/ 	.word	0x00000000
        /*0024*/ 	.short	0x0002
        /*0026*/ 	.short	0x0038
        /*0028*/ 	.byte	0x00, 0xf0, 0x21, 0x00


	//----- nvinfo : EIATTR_KPARAM_INFO
	.align		4
.L_1137:
        /*002c*/ 	.byte	0x04, 0x17
        /*002e*/ 	.short	(.L_1139 - .L_1138)
.L_1138:
        /*0030*/ 	.word	0x00000000
        /*0034*/ 	.short	0x0001
        /*0036*/ 	.short	0x0008
        /*0038*/ 	.byte	0x00, 0xf0, 0xc1, 0x00


	//----- nvinfo : EIATTR_KPARAM_INFO
	.align		4
.L_1139:
        /*003c*/ 	.byte	0x04, 0x17
        /*003e*/ 	.short	(.L_1141 - .L_1140)
.L_1140:
        /*0040*/ 	.word	0x00000000
        /*0044*/ 	.short	0x0000
        /*0046*/ 	.short	0x0000
        /*0048*/ 	.byte	0x00, 0xf0, 0x11, 0x00


	//----- nvinfo : EIATTR_MAXREG_COUNT
	.align		4
.L_1141:
        /*004c*/ 	.byte	0x03, 0x1b
        /*004e*/ 	.short	0x00ff


	//----- nvinfo : EIATTR_MERCURY_ISA_VERSION
	.align		4
        /*0050*/ 	.byte	0x03, 0x5f
        /*0052*/ 	.short	0x0000


	//----- nvinfo : EIATTR_EXIT_INSTR_OFFSETS
	.align		4
        /*0054*/ 	.byte	0x04, 0x1c
        /*0056*/ 	.short	(.L_1143 - .L_1142)


	//   ....[0]....
.L_1142:
        /*0058*/ 	.word	0x00000050


	//   ....[1]....
        /*005c*/ 	.word	0x00000190


	//----- nvinfo : EIATTR_MAX_THREADS
	.align		4
.L_1143:
        /*0060*/ 	.byte	0x04, 0x05
        /*0062*/ 	.short	(.L_1145 - .L_1144)
.L_1144:
        /*0064*/ 	.word	0x00000040
        /*0068*/ 	.word	0x00000001
        /*006c*/ 	.word	0x00000001
.L_1145:


//--------------------- .nv.info._ZN50_GLOBAL__N__f31458b2_17_RangeFactories_cu_38772b0829elementwise_kernel_with_indexIlZZZN2at6native17logspace_cuda_outERKN3c106ScalarES6_ldRNS1_6TensorEENKUlvE0_clEvENKUlvE_clEvEUllE_EEvT_T0_PN15function_traitsISD_E11result_typeE --------------------------
	.section	.nv.info._ZN50_GLOBAL__N__f31458b2_17_RangeFactories_cu_38772b0829elementwise_kernel_with_indexIlZZZN2at6native17logspace_cuda_outERKN3c106ScalarES6_ldRNS1_6TensorEENKUlvE0_clEvENKUlvE_clEvEUllE_EEvT_T0_PN15function_traitsISD_E11result_typeE,"",@"SHT_CUDA_INFO"
	.sectionflags	@""
	.align	4


	//----- nvinfo : EIATTR_CUDA_API_VERSION
	.align		4
        /*0000*/ 	.byte	0x04, 0x37
        /*0002*/ 	.short	(.L_1147 - .L_1146)
.L_1146:
        /*0004*/ 	.word	0x00000082


	//----- nvinfo : EIATTR_SW2861232_WAR
	.align		4
.L_1147:
        /*0008*/ 	.byte	0x01, 0x35
	.zero		2


	//----- nvinfo : EIATTR_PARAM_CBANK
	.align		4
        /*000c*/ 	.byte	0x04, 0x0a
        /*000e*/ 	.short	(.L_1149 - .L_1148)
	.align		4
.L_1148:
        /*0010*/ 	.word	index@(.nv.constant0._ZN50_GLOBAL__N__f31458b2_17_RangeFactories_cu_38772b0829elementwise_kernel_with_indexIlZZZN2at6native17logspace_cuda_outERKN3c106ScalarES6_ldRNS1_6TensorEENKUlvE0_clEvENKUlvE_clEvEUllE_EEvT_T0_PN15function_traitsISD_E11result_typeE)
        /*0014*/ 	.short	0x0160
        /*0016*/ 	.short	0x0048


	//----- nvinfo : EIATTR_CBANK_PARAM_SIZE
	.align		4
.L_1149:
        /*0018*/ 	.byte	0x03, 0x19
        /*001a*/ 	.short	0x0048


	//----- nvinfo : EIATTR_KPARAM_INFO
	.align		4
        /*001c*/ 	.byte	0x04, 0x17
        /*001e*/ 	.short	(.L_1151 - .L_1150)
.L_1150:
        /*0020*/ 	.word	0x00000000
        /*0024*/ 	.short	0x0002
        /*0026*/ 	.short	0x0040
        /*0028*/ 	.byte	0x00, 0xf0, 0x21, 0x00


	//----- nvinfo : EIATTR_KPARAM_INFO
	.align		4
.L_1151:
        /*002c*/ 	.byte	0x04, 0x17
        /*002e*/ 	.short	(.L_1153 - .L_1152)
.L_1152:
        /*0030*/ 	.word	0x00000000
        /*0034*/ 	.short	0x0001
        /*0036*/ 	.short	0x0008
        /*0038*/ 	.byte	0x00, 0xf0, 0xe1, 0x00


	//----- nvinfo : EIATTR_KPARAM_INFO
	.align		4
.L_1153:
        /*003c*/ 	.byte	0x04, 0x17
        /*003e*/ 	.short	(.L_1155 - .L_1154)
.L_1154:
        /*0040*/ 	.word	0x00000000
        /*0044*/ 	.short	0x0000
        /*0046*/ 	.short	0x0000
        /*0048*/ 	.byte	0x00, 0xf0, 0x21, 0x00


	//----- nvinfo : EIATTR_MAXREG_COUNT
	.align		4
.L_1155:
        /*004c*/ 	.byte	0x03, 0x1b
        /*004e*/ 	.short	0x00ff


	//----- nvinfo : EIATTR_MERCURY_ISA_VERSION
	.align		4
        /*0050*/ 	.byte	0x03, 0x5f
        /*0052*/ 	.short	0x0000


	//----- nvinfo : EIATTR_EXIT_INSTR_OFFSETS
	.align		4
        /*0054*/ 	.byte	0x04, 0x1c
        /*0056*/ 	.short	(.L_1157 - .L_1156)


	//   ....[0]....
.L_1156:
        /*0058*/ 	.word	0x00000060


	//   ....[1]....
        /*005c*/ 	.word	0x00000c10


	//----- nvinfo : EIATTR_MAX_THREADS
	.align		4
.L_1157:
        /*0060*/ 	.byte	0x04, 0x05
        /*0062*/ 	.short	(.L_1159 - .L_1158)
.L_1158:
        /*0064*/ 	.word	0x00000040
        /*0068*/ 	.word	0x00000001
        /*006c*/ 	.word	0x00000001


	//----- nvinfo : EIATTR_CRS_STACK_SIZE
	.align		4
.L_1159:
        /*0070*/ 	.byte	0x04, 0x1e
        /*0072*/ 	.short	(.L_1161 - .L_1160)
.L_1160:
        /*0074*/ 	.word	0x00000000
.L_1161:


//--------------------- .nv.info._ZN50_GLOBAL__N__f31458b2_17_RangeFactories_cu_38772b0829elementwise_kernel_with_indexIiZZZN2at6native17logspace_cuda_outERKN3c106ScalarES6_ldRNS1_6TensorEENKUlvE0_clEvENKUlvE_clEvEUllE_EEvT_T0_PN15function_traitsISD_E11result_typeE --------------------------
	.section	.nv.info._ZN50_GLOBAL__N__f31458b2_17_RangeFactories_cu_38772b0829elementwise_kernel_with_indexIiZZZN2at6native17logspace_cuda_outERKN3c106ScalarES6_ldRNS1_6TensorEENKUlvE0_clEvENKUlvE_clEvEUllE_EEvT_T0_PN15function_traitsISD_E11result_typeE,"",@"SHT_CUDA_INFO"
	.sectionflags	@""
	.align	4


	//----- nvinfo : EIATTR_CUDA_API_VERSION
	.align		4
        /*0000*/ 	.byte	0x04, 0x37
        /*0002*/ 	.short	(.L_1163 - .L_1162)
.L_1162:
        /*0004*/ 	.word	0x00000082


	//----- nvinfo : EIATTR_SW2861232_WAR
	.align		4
.L_1163:
        /*0008*/ 	.byte	0x01, 0x35
	.zero		2


	//----- nvinfo : EIATTR_PARAM_CBANK
	.align		4
        /*000c*/ 	.byte	0x04, 0x0a
        /*000e*/ 	.short	(.L_1165 - .L_1164)
	.align		4
.L_1164:
        /*0010*/ 	.word	index@(.nv.constant0._ZN50_GLOBAL__N__f31458b2_17_RangeFactories_cu_38772b0829elementwise_kernel_with_indexIiZZZN2at6native17logspace_cuda_outERKN3c106ScalarES6_ldRNS1_6TensorEENKUlvE0_clEvENKUlvE_clEvEUllE_EEvT_T0_PN15function_traitsISD_E11result_typeE)
        /*0014*/ 	.short	0x0160
        /*0016*/ 	.short	0x0048


	//----- nvinfo : EIATTR_CBANK_PARAM_SIZE
	.align		4
.L_1165:
        /*0018*/ 	.byte	0x03, 0x19
        /*001a*/ 	.short	0x0048


	//----- nvinfo : EIATTR_KPARAM_INFO
	.align		4
        /*001c*/ 	.byte	0x04, 0x17
        /*001e*/ 	.short	(.L_1167 - .L_1166)
.L_1166:
        /*0020*/ 	.word	0x00000000
        /*0024*/ 	.short	0x0002
        /*0026*/ 	.short	0x0040
        /*0028*/ 	.byte	0x00, 0xf0, 0x21, 0x00


	//----- nvinfo : EIATTR_KPARAM_INFO
	.align		4
.L_1167:
        /*002c*/ 	.byte	0x04, 0x17
        /*002e*/ 	.short	(.L_1169 - .L_1168)
.L_1168:
        /*0030*/ 	.word	0x00000000
        /*0034*/ 	.short	0x0001
        /*0036*/ 	.short	0x0008
        /*0038*/ 	.byte	0x00, 0xf0, 0xe1, 0x00


	//----- nvinfo : EIATTR_KPARAM_INFO
	.align		4
.L_1169:
        /*003c*/ 	.byte	0x04, 0x17
        /*003e*/ 	.short	(.L_1171 - .L_1170)
.L_1170:
        /*0040*/ 	.word	0x00000000
        /*0044*/ 	.short	0x0000
        /*0046*/ 	.short	0x0000
        /*0048*/ 	.byte	0x00, 0xf0, 0x11, 0x00


	//----- nvinfo : EIATTR_MAXREG_COUNT
	.align		4
.L_1171:
        /*004c*/ 	.byte	0x03, 0x1b
        /*004e*/ 	.short	0x00ff


	//----- nvinfo : EIATTR_MERCURY_ISA_VERSION
	.align		4
        /*0050*/ 	.byte	0x03, 0x5f
        /*0052*/ 	.short	0x0000


	//----- nvinfo : EIATTR_EXIT_INSTR_OFFSETS
	.align		4
        /*0054*/ 	.byte	0x04, 0x1c
        /*0056*/ 	.short	(.L_1173 - .L_1172)


	//   ....[0]....
.L_1172:
        /*0058*/ 	.word	0x00000050


	//   ....[1]....
        /*005c*/ 	.word	0x00000c10


	//----- nvinfo : EIATTR_MAX_THREADS
	.align		4
.L_1173:
        /*0060*/ 	.byte	0x04, 0x05
        /*0062*/ 	.short	(.L_1175 - .L_1174)
.L_1174:
        /*0064*/ 	.word	0x00000040
        /*0068*/ 	.word	0x00000001
        /*006c*/ 	.word	0x00000001


	//----- nvinfo : EIATTR_CRS_STACK_SIZE
	.align		4
.L_1175:
        /*0070*/ 	.byte	0x04, 0x1e
        /*0072*/ 	.short	(.L_1177 - .L_1176)
.L_1176:
        /*0074*/ 	.word	0x00000000
.L_1177:


//--------------------- .nv.info._ZN50_GLOBAL__N__f31458b2_17_RangeFactories_cu_38772b0829elementwise_kernel_with_indexIlZZZN2at6native17logspace_cuda_outERKN3c106ScalarES6_ldRNS1_6TensorEENKUlvE_clEvENKUlvE3_clEvEUllE_EEvT_T0_PN15function_traitsISD_E11result_typeE --------------------------
	.section	.nv.info._ZN50_GLOBAL__N__f31458b2_17_RangeFactories_cu_38772b0829elementwise_kernel_with_indexIlZZZN2at6native17logspace_cuda_outERKN3c106ScalarES6_ldRNS1_6TensorEENKUlvE_clEvENKUlvE3_clEvEUllE_EEvT_T0_PN15function_traitsISD_E11result_typeE,"",@"SHT_CUDA_INFO"
	.sectionflags	@""
	.align	4


	//----- nvinfo : EIATTR_CUDA_API_VERSION
	.align		4
        /*0000*/ 	.byte	0x04, 0x37
        /*0002*/ 	.short	(.L_1179 - .L_1178)
.L_1178:
        /*0004*/ 	.word	0x00000082


	//----- nvinfo : EIATTR_SW2861232_WAR
	.align		4
.L_1179:
        /*0008*/ 	.byte	0x01, 0x35
	.zero		2


	//----- nvinfo : EIATTR_PARAM_CBANK
	.align		4
        /*000c*/ 	.byte	0x04, 0x0a
        /*000e*/ 	.short	(.L_1181 - .L_1180)
	.align		4
.L_1180:
        /*0010*/ 	.word	index@(.nv.constant0._ZN50_GLOBAL__N__f31458b2_17_RangeFactories_cu_38772b0829elementwise_kernel_with_indexIlZZZN2at6native17logspace_cuda_outERKN3c106ScalarES6_ldRNS1_6TensorEENKUlvE_clEvENKUlvE3_clEvEUllE_EEvT_T0_PN15function_traitsISD_E11result_typeE)
        /*0014*/ 	.short	0x0160
        /*0016*/ 	.short	0x0038


	//----- nvinfo : EIATTR_CBANK_PARAM_SIZE
	.align		4
.L_1181:
        /*0018*/ 	.byte	0x03, 0x19
        /*001a*/ 	.short	0x0038


	//----- nvinfo : EIATTR_KPARAM_INFO
	.align		4
        /*001c*/ 	.byte	0x04, 0x17
        /*001e*/ 	.short	(.L_1183 - .L_1182)
.L_1182:
        /*0020*/ 	.word	0x00000000
        /*0024*/ 	.short	0x0002
        /*0026*/ 	.short	0x0030
        /*0028*/ 	.byte	0x00, 0xf0, 0x21, 0x00


	//----- nvinfo : EIATTR_KPARAM_INFO
	.align		4
.L_1183:
        /*002c*/ 	.byte	0x04, 0x17
        /*002e*/ 	.short	(.L_1185 - .L_1184)
.L_1184:
        /*0030*/ 	.word	0x00000000
        /*0034*/ 	.short	0x0001
        /*0036*/ 	.short	0x0008
        /*0038*/ 	.byte	0x00, 0xf0, 0xa1, 0x00


	//----- nvinfo : EIATTR_KPARAM_INFO
	.align		4
.L_1185:
        /*003c*/ 	.byte	0x04, 0x17
        /*003e*/ 	.short	(.L_1187 - .L_1186)
.L_1186:
        /*0040*/ 	.word	0x00000000
        /*0044*/ 	.short	0x0000
        /*0046*/ 	.short	0x0000
        /*0048*/ 	.byte	0x00, 0xf0, 0x21, 0x00


	//----- nvinfo : EIATTR_MAXREG_COUNT
	.align		4
.L_1187:
        /*004c*/ 	.byte	0x03, 0x1b
        /*004e*/ 	.short	0x00ff


	//----- nvinfo : EIATTR_MERCURY_ISA_VERSION
	.align		4
        /*0050*/ 	.byte	0x03, 0x5f
        /*0052*/ 	.short	0x0000


	//----- nvinfo : EIATTR_EXIT_INSTR_OFFSETS
	.align		4
        /*0054*/ 	.byte	0x04, 0x1c
        /*0056*/ 	.short	(.L_1189 - .L_1188)


	//   ....[0]....
.L_1188:
        /*0058*/ 	.word	0x00000060


	//   ....[1]....
        /*005c*/ 	.word	0x00000210


	//----- nvinfo : EIATTR_MAX_THREADS
	.align		4
.L_1189:
        /*0060*/ 	.byte	0x04, 0x05
        /*0062*/ 	.short	(.L_1191 - .L_1190)
.L_1190:
        /*0064*/ 	.word	0x00000040
        /*0068*/ 	.word	0x00000001
        /*006c*/ 	.word	0x00000001


	//----- nvinfo : EIATTR_CRS_STACK_SIZE
	.align		4
.L_1191:
        /*0070*/ 	.byte	0x04, 0x1e
        /*0072*/ 	.short	(.L_1193 - .L_1192)
.L_1192:
        /*0074*/ 	.word	0x00000000
.L_1193:


//--------------------- .nv.info._ZN50_GLOBAL__N__f31458b2_17_RangeFactories_cu_38772b0829elementwise_kernel_with_indexIiZZZN2at6native17logspace_cuda_outERKN3c106ScalarES6_ldRNS1_6TensorEENKUlvE_clEvENKUlvE3_clEvEUllE_EEvT_T0_PN15function_traitsISD_E11result_typeE --------------------------
	.section	.nv.info._ZN50_GLOBAL__N__f31458b2_17_RangeFactories_cu_38772b0829elementwise_kernel_with_indexIiZZZN2at6native17logspace_cuda_outERKN3c106ScalarES6_ldRNS1_6TensorEENKUlvE_clEvENKUlvE3_clEvEUllE_EEvT_T0_PN15function_traitsISD_E11result_typeE,"",@"SHT_CUDA_INFO"
	.sectionflags	@""
	.align	4


	//----- nvinfo : EIATTR_CUDA_API_VERSION
	.align		4
        /*0000*/ 	.byte	0x04, 0x37
        /*0002*/ 	.short	(.L_1195 - .L_1194)
.L_1194:
        /*0004*/ 	.word	0x00000082


	//----- nvinfo : EIATTR_SW2861232_WAR
	.align		4
.L_1195:
        /*0008*/ 	.byte	0x01, 0x35
	.zero		2


	//----- nvinfo : EIATTR_PARAM_CBANK
	.align		4
        /*000c*/ 	.byte	0x04, 0x0a
        /*000e*/ 	.short	(.L_1197 - .L_1196)
	.align		4
.L_1196:
        /*0010*/ 	.word	index@(.nv.constant0._ZN50_GLOBAL__N__f31458b2_17_RangeFactories_cu_38772b0829elementwise_kernel_with_indexIiZZZN2at6native17logspace_cuda_outERKN3c106ScalarES6_ldRNS1_6TensorEENKUlvE_clEvENKUlvE3_clEvEUllE_EEvT_T0_PN15function_traitsISD_E11result_typeE)
        /*0014*/ 	.short	0x0160
        /*0016*/ 	.short	0x0038


	//----- nvinfo : EIATTR_CBANK_PARAM_SIZE
	.align		4
.L_1197:
        /*0018*/ 	.byte	0x03, 0x19
        /*001a*/ 	.short	0x0038


	//----- nvinfo : EIATTR_KPARAM_INFO
	.align		4
        /*001c*/ 	.byte	0x04, 0x17
        /*001e*/ 	.short	(.L_1199 - .L_1198)
.L_1198:
        /*0020*/ 	.word	0x00000000
        /*0024*/ 	.short	0x0002
        /*0026*/ 	.short	0x0030
        /*0028*/ 	.byte	0x00, 0xf0, 0x21, 0x00


	//----- nvinfo : EIATTR_KPARAM_INFO
	.align		4
.L_1199:
        /*002c*/ 	.byte	0x04, 0x17
        /*002e*/ 	.short	(.L_1201 - .L_1200)
.L_1200:
        /*0030*/ 	.word	0x00000000
        /*0034*/ 	.short	0x0001
        /*0036*/ 	.short	0x0008
        /*0038*/ 	.byte	0x00, 0xf0, 0xa1, 0x00


	//----- nvinfo : EIATTR_KPARAM_INFO
	.align		4
.L_1201:
        /*003c*/ 	.byte	0x04, 0x17
        /*003e*/ 	.short	(.L_1203 - .L_1202)
.L_1202:
        /*0040*/ 	.word	0x00000000
        /*0044*/ 	.short	0x0000
        /*0046*/ 	.short	0x0000
        /*0048*/ 	.byte	0x00, 0xf0, 0x11, 0x00


	//----- nvinfo : EIATTR_MAXREG_COUNT
	.align		4
.L_1203:
        /*004c*/ 	.byte	0x03, 0x1b
        /*004e*/ 	.short	0x00ff


	//----- nvinfo : EIATTR_MERCURY_ISA_VERSION
	.align		4
        /*0050*/ 	.byte	0x03, 0x5f
        /*0052*/ 	.short	0x0000


	//----- nvinfo : EIATTR_EXIT_INSTR_OFFSETS
	.align		4
        /*0054*/ 	.byte	0x04, 0x1c
        /*0056*/ 	.short	(.L_1205 - .L_1204)


	//   ....[0]....
.L_1204:
        /*0058*/ 	.word	0x00000050


	//   ....[1]....
        /*005c*/ 	.word	0x00000210


	//----- nvinfo : EIATTR_MAX_THREADS
	.align		4
.L_1205:
        /*0060*/ 	.byte	0x04, 0x05
        /*0062*/ 	.short	(.L_1207 - .L_1206)
.L_1206:
        /*0064*/ 	.word	0x00000040
        /*0068*/ 	.word	0x00000001
        /*006c*/ 	.word	0x00000001


	//----- nvinfo : EIATTR_CRS_STACK_SIZE
	.align		4
.L_1207:
        /*0070*/ 	.byte	0x04, 0x1e
        /*0072*/ 	.short	(.L_1209 - .L_1208)
.L_1208:
        /*0074*/ 	.word	0x00000000
.L_1209:


//--------------------- .nv.info._ZN50_GLOBAL__N__f31458b2_17_RangeFactories_cu_38772b0829elementwise_kernel_with_indexIlZZZN2at6native17logspace_cuda_outERKN3c106ScalarES6_ldRNS1_6TensorEENKUlvE_clEvENKUlvE2_clEvEUllE_EEvT_T0_PN15function_traitsISD_E11result_typeE --------------------------
	.section	.nv.info._ZN50_GLOBAL__N__f31458b2_17_RangeFactories_cu_38772b0829elementwise_kernel_with_indexIlZZZN2at6native17logspace_cuda_outERKN3c106ScalarES6_ldRNS1_6TensorEENKUlvE_clEvENKUlvE2_clEvEUllE_EEvT_T0_PN15function_traitsISD_E11result_typeE,"",@"SHT_CUDA_INFO"
	.sectionflags	@""
	.align	4


	//----- nvinfo : EIATTR_CUDA_API_VERSION
	.align		4
        /*0000*/ 	.byte	0x04, 0x37
        /*0002*/ 	.short	(.L_1211 - .L_1210)
.L_1210:
        /*0004*/ 	.word	0x00000082


	//----- nvinfo : EIATTR_SW2861232_WAR
	.align		4
.L_1211:
        /*0008*/ 	.byte	0x01, 0x35
	.zero		2


	//----- nvinfo : EIATTR_PARAM_CBANK
	.align		4
        /*000c*/ 	.byte	0x04, 0x0a
        /*000e*/ 	.short	(.L_1213 - .L_1212)
	.align		4
.L_1212:
        /*0010*/ 	.word	index@(.nv.constant0._ZN50_GLOBAL__N__f31458b2_17_RangeFactories_cu_38772b0829elementwise_kernel_with_indexIlZZZN2at6native17logspace_cuda_outERKN3c106ScalarES6_ldRNS1_6TensorEENKUlvE_clEvENKUlvE2_clEvEUllE_EEvT_T0_PN15function_traitsISD_E11result_typeE)
        /*0014*/ 	.short	0x0160
        /*0016*/ 	.short	0x0048


	//----- nvinfo : EIATTR_CBANK_PARAM_SIZE
	.align		4
.L_1213:
        /*0018*/ 	.byte	0x03, 0x19
        /*001a*/ 	.short	0x0048


	//----- nvinfo : EIATTR_KPARAM_INFO
	.align		4
        /*001c*/ 	.byte	0x04, 0x17
        /*001e*/ 	.short	(.L_1215 - .L_1214)
.L_1214:
        /*0020*/ 	.word	0x00000000
        /*0024*/ 	.short	0x0002
        /*0026*/ 	.short	0x0040
        /*0028*/ 	.byte	0x00, 0xf0, 0x21, 0x00


	//----- nvinfo : EIATTR_KPARAM_INFO
	.align		4
.L_1215:
        /*002c*/ 	.byte	0x04, 0x17
        /*002e*/ 	.short	(.L_1217 - .L_1216)
.L_1216:
        /*0030*/ 	.word	0x00000000
        /*0034*/ 	.short	0x0001
        /*0036*/ 	.short	0x0008
        /*0038*/ 	.byte	0x00, 0xf0, 0xe1, 0x00


	//----- nvinfo : EIATTR_KPARAM_INFO
	.align		4
.L_1217:
        /*003c*/ 	.byte	0x04, 0x17
        /*003e*/ 	.short	(.L_1219 - .L_1218)
.L_1218:
        /*0040*/ 	.word	0x00000000
        /*0044*/ 	.short	0x0000
        /*0046*/ 	.short	0x0000
        /*0048*/ 	.byte	0x00, 0xf0, 0x21, 0x00


	//----- nvinfo : EIATTR_MAXREG_COUNT
	.align		4
.L_1219:
        /*004c*/ 	.byte	0x03, 0x1b
        /*004e*/ 	.short	0x00ff


	//----- nvinfo : EIATTR_MERCURY_ISA_VERSION
	.align		4
        /*0050*/ 	.byte	0x03, 0x5f
        /*0052*/ 	.short	0x0000


	//----- nvinfo : EIATTR_EXIT_INSTR_OFFSETS
	.align		4
        /*0054*/ 	.byte	0x04, 0x1c
        /*0056*/ 	.short	(.L_1221 - .L_1220)


	//   ....[0]....
.L_1220:
        /*0058*/ 	.word	0x00000060


	//   ....[1]....
        /*005c*/ 	.word	0x000001f0


	//----- nvinfo : EIATTR_MAX_THREADS
	.align		4
.L_1221:
        /*0060*/ 	.byte	0x04, 0x05
        /*0062*/ 	.short	(.L_1223 - .L_1222)
.L_1222:
        /*0064*/ 	.word	0x00000040
        /*0068*/ 	.word	0x00000001
        /*006c*/ 	.word	0x00000001


	//----- nvinfo : EIATTR_CRS_STACK_SIZE
	.align		4
.L_1223:
        /*0070*/ 	.byte	0x04, 0x1e
        /*0072*/ 	.short	(.L_1225 - .L_1224)
.L_1224:
        /*0074*/ 	.word	0x00000000
.L_1225:


//--------------------- .nv.info._ZN50_GLOBAL__N__f31458b2_17_RangeFactories_cu_38772b0829elementwise_kernel_with_indexIiZZZN2at6native17logspace_cuda_outERKN3c106ScalarES6_ldRNS1_6TensorEENKUlvE_clEvENKUlvE2_clEvEUllE_EEvT_T0_PN15function_traitsISD_E11result_typeE --------------------------
	.section	.nv.info._ZN50_GLOBAL__N__f31458b2_17_RangeFactories_cu_38772b0829elementwise_kernel_with_indexIiZZZN2at6native17logspace_cuda_outERKN3c106ScalarES6_ldRNS1_6TensorEENKUlvE_clEvENKUlvE2_clEvEUllE_EEvT_T0_PN15function_traitsISD_E11result_typeE,"",@"SHT_CUDA_INFO"
	.sectionflags	@""
	.align	4


	//----- nvinfo : EIATTR_CUDA_API_VERSION
	.align		4
        /*0000*/ 	.byte	0x04, 0x37
        /*0002*/ 	.short	(.L_1227 - .L_1226)
.L_1226:
        /*0004*/ 	.word	0x00000082


	//----- nvinfo : EIATTR_SW2861232_WAR
	.align		4
.L_1227:
        /*0008*/ 	.byte	0x01, 0x35
	.zero		2


	//----- nvinfo : EIATTR_PARAM_CBANK
	.align		4
        /*000c*/ 	.byte	0x04, 0x0a
        /*000e*/ 	.short	(.L_1229 - .L_1228)
	.align		4
.L_1228:
        /*0010*/ 	.word	index@(.nv.constant0._ZN50_GLOBAL__N__f31458b2_17_RangeFactories_cu_38772b0829elementwise_kernel_with_indexIiZZZN2at6native17logspace_cuda_outERKN3c106ScalarES6_ldRNS1_6TensorEENKUlvE_clEvENKUlvE2_clEvEUllE_EEvT_T0_PN15function_traitsISD_E11result_typeE)
        /*0014*/ 	.short	0x0160
        /*0016*/ 	.short	0x0048


	//----- nvinfo : EIATTR_CBANK_PARAM_SIZE
	.align		4
.L_1229:
        /*0018*/ 	.byte	0x03, 0x19
        /*001a*/ 	.short	0x0048


	//----- nvinfo : EIATTR_KPARAM_INFO
	.align		4
        /*001c*/ 	.byte	0x04, 0x17
        /*001e*/ 	.short	(.L_1231 - .L_1230)
.L_1230:
        /*0020*/ 	.word	0x00000000
        /*0024*/ 	.short	0x0002
        /*0026*/ 	.short	0x0040
        /*0028*/ 	.byte	0x00, 0xf0, 0x21, 0x00


	//----- nvinfo : EIATTR_KPARAM_INFO
	.align		4
.L_1231:
        /*002c*/ 	.byte	0x04, 0x17
        /*002e*/ 	.short	(.L_1233 - .L_1232)
.L_1232:
        /*0030*/ 	.word	0x00000000
        /*0034*/ 	.short	0x0001
        /*0036*/ 	.short	0x0008
        /*0038*/ 	.byte	0x00, 0xf0, 0xe1, 0x00


	//----- nvinfo : EIATTR_KPARAM_INFO
	.align		4
.L_1233:
        /*003c*/ 	.byte	0x04, 0x17
        /*003e*/ 	.short	(.L_1235 - .L_1234)
.L_1234:
        /*0040*/ 	.word	0x00000000
        /*0044*/ 	.short	0x0000
        /*0046*/ 	.short	0x0000
        /*0048*/ 	.byte	0x00, 0xf0, 0x11, 0x00


	//----- nvinfo : EIATTR_MAXREG_COUNT
	.align		4
.L_1235:
        /*004c*/ 	.byte	0x03, 0x1b
        /*004e*/ 	.short	0x00ff


	//----- nvinfo : EIATTR_MERCURY_ISA_VERSION
	.align		4
        /*0050*/ 	.byte	0x03, 0x5f
        /*0052*/ 	.short	0x0000


	//----- nvinfo : EIATTR_EXIT_INSTR_OFFSETS
	.align		4
        /*0054*/ 	.byte	0x04, 0x1c
        /*0056*/ 	.short	(.L_1237 - .L_1236)


	//   ....[0]....
.L_1236:
        /*0058*/ 	.word	0x00000050


	//   ....[1]....
        /*005c*/ 	.word	0x000001f0


	//----- nvinfo : EIATTR_MAX_THREADS
	.align		4
.L_1237:
        /*0060*/ 	.byte	0x04, 0x05
        /*0062*/ 	.short	(.L_1239 - .L_1238)
.L_1238:
        /*0064*/ 	.word	0x00000040
        /*0068*/ 	.word	0x00000001
        /*006c*/ 	.word	0x00000001


	//----- nvinfo : EIATTR_CRS_STACK_SIZE
	.align		4
.L_1239:
        /*0070*/ 	.byte	0x04, 0x1e
        /*0072*/ 	.short	(.L_1241 - .L_1240)
.L_1240:
        /*0074*/ 	.word	0x00000000
.L_1241:


//--------------------- .nv.info._ZN50_GLOBAL__N__f31458b2_17_RangeFactories_cu_38772b0829elementwise_kernel_with_indexIlZZZN2at6native17logspace_cuda_outERKN3c106ScalarES6_ldRNS1_6TensorEENKUlvE_clEvENKUlvE1_clEvEUllE_EEvT_T0_PN15function_traitsISD_E11result_typeE --------------------------
	.section	.nv.info._ZN50_GLOBAL__N__f31458b2_17_RangeFactories_cu_38772b0829elementwise_kernel_with_indexIlZZZN2at6native17logspace_cuda_outERKN3c106ScalarES6_ldRNS1_6TensorEENKUlvE_clEvENKUlvE1_clEvEUllE_EEvT_T0_PN15function_traitsISD_E11result_typeE,"",@"SHT_CUDA_INFO"
	.sectionflags	@""
	.align	4


	//----- nvinfo : EIATTR_CUDA_API_VERSION
	.align		4
        /*0000*/ 	.byte	0x04, 0x37
        /*0002*/ 	.short	(.L_1243 - .L_1242)
.L_1242:
        /*0004*/ 	.word	0x00000082


	//----- nvinfo : EIATTR_SW2861232_WAR
	.align		4
.L_1243:
        /*0008*/ 	.byte	0x01, 0x35
	.zero		2


	//----- nvinfo : EIATTR_PARAM_CBANK
	.align		4
        /*000c*/ 	.byte	0x04, 0x0a
        /*000e*/ 	.short	(.L_1245 - .L_1244)
	.align		4
.L_1244:
        /*0010*/ 	.word	index@(.nv.constant0._ZN50_GLOBAL__N__f31458b2_17_RangeFactories_cu_38772b0829elementwise_kernel_with_indexIlZZZN2at6native17logspace_cuda_outERKN3c106ScalarES6_ldRNS1_6TensorEENKUlvE_clEvENKUlvE1_clEvEUllE_EEvT_T0_PN15function_traitsISD_E11result_typeE)
        /*0014*/ 	.short	0x0160
        /*0016*/ 	.short	0x0040


	//----- nvinfo : EIATTR_CBANK_PARAM_SIZE
	.align		4
.L_1245:
        /*0018*/ 	.byte	0x03, 0x19
        /*001a*/ 	.short	0x0040


	//----- nvinfo : EIATTR_KPARAM_INFO
	.align		4
        /*001c*/ 	.byte	0x04, 0x17
        /*001e*/ 	.short	(.L_1247 - .L_1246)
.L_1246:
        /*0020*/ 	.word	0x00000000
        /*0024*/ 	.short	0x0002
        /*0026*/ 	.short	0x0038
        /*0028*/ 	.byte	0x00, 0xf0, 0x21, 0x00


	//----- nvinfo : EIATTR_KPARAM_INFO
	.align		4
.L_1247:
        /*002c*/ 	.byte	0x04, 0x17
        /*002e*/ 	.short	(.L_1249 - .L_1248)
.L_1248:
        /*0030*/ 	.word	0x00000000
        /*0034*/ 	.short	0x0001
        /*0036*/ 	.short	0x0008
        /*0038*/ 	.byte	0x00, 0xf0, 0xc1, 0x00


	//----- nvinfo : EIATTR_KPARAM_INFO
	.align		4
.L_1249:
        /*003c*/ 	.byte	0x04, 0x17
        /*003e*/ 	.short	(.L_1251 - .L_1250)
.L_1250:
        /*0040*/ 	.word	0x00000000
        /*0044*/ 	.short	0x0000
        /*0046*/ 	.short	0x0000
        /*0048*/ 	.byte	0x00, 0xf0, 0x21, 0x00


	//----- nvinfo : EIATTR_MAXREG_COUNT
	.align		4
.L_1251:
        /*004c*/ 	.byte	0x03, 0x1b
        /*004e*/ 	.short	0x00ff


	//----- nvinfo : EIATTR_MERCURY_ISA_VERSION
	.align		4
        /*0050*/ 	.byte	0x03, 0x5f
        /*0052*/ 	.short	0x0000


	//----- nvinfo : EIATTR_EXIT_INSTR_OFFSETS
	.align		4
        /*0054*/ 	.byte	0x04, 0x1c
        /*0056*/ 	.short	(.L_1253 - .L_1252)


	//   ....[0]....
.L_1252:
        /*0058*/ 	.word	0x00000060


	//   ....[1]....
        /*005c*/ 	.word	0x000001f0


	//----- nvinfo : EIATTR_MAX_THREADS
	.align		4
.L_1253:
        /*0060*/ 	.byte	0x04, 0x05
        /*0062*/ 	.short	(.L_1255 - .L_1254)
.L_1254:
        /*0064*/ 	.word	0x00000040
        /*0068*/ 	.word	0x00000001
        /*006c*/ 	.word	0x00000001


	//----- nvinfo : EIATTR_CRS_STACK_SIZE
	.align		4
.L_1255:
        /*0070*/ 	.byte	0x04, 0x1e
        /*0072*/ 	.short	(.L_1257 - .L_1256)
.L_1256:
        /*0074*/ 	.word	0x00000000
.L_1257:


//--------------------- .nv.info._ZN50_GLOBAL__N__f31458b2_17_RangeFactories_cu_38772b0829elementwise_kernel_with_indexIiZZZN2at6native17logspace_cuda_outERKN3c106ScalarES6_ldRNS1_6TensorEENKUlvE_clEvENKUlvE1_clEvEUllE_EEvT_T0_PN15function_traitsISD_E11result_typeE --------------------------
	.section	.nv.info._ZN50_GLOBAL__N__f31458b2_17_RangeFactories_cu_38772b0829elementwise_kernel_with_indexIiZZZN2at6native17logspace_cuda_outERKN3c106ScalarES6_ldRNS1_6TensorEENKUlvE_clEvENKUlvE1_clEvEUllE_EEvT_T0_PN15function_traitsISD_E11result_typeE,"",@"SHT_CUDA_INFO"
	.sectionflags	@""
	.align	4


	//----- nvinfo : EIATTR_CUDA_API_VERSION
	.align		4
        /*0000*/ 	.byte	0x04, 0x37
        /*0002*/ 	.short	(.L_1259 - .L_1258)
.L_1258:
        /*0004*/ 	.word	0x00000082


	//----- nvinfo : EIATTR_SW2861232_WAR
	.align		4
.L_1259:
        /*0008*/ 	.byte	0x01, 0x35
	.zero		2


	//----- nvinfo : EIATTR_PARAM_CBANK
	.align		4
        /*000c*/ 	.byte	0x04, 0x0a
        /*000e*/ 	.short	(.L_1261 - .L_1260)
	.align		4
.L_1260:
        /*0010*/ 	.word	index@(.nv.constant0._ZN50_GLOBAL__N__f31458b2_17_RangeFactories_cu_38772b0829elementwise_kernel_with_indexIiZZZN2at6native17logspace_cuda_outERKN3c106ScalarES6_ldRNS1_6TensorEENKUlvE_clEvENKUlvE1_clEvEUllE_EEvT_T0_PN15function_traitsISD_E11result_typeE)
        /*0014*/ 	.short	0x0160
        /*0016*/ 	.short	0x0040


	//----- nvinfo : EIATTR_CBANK_PARAM_SIZE
	.align		4
.L_1261:
        /*0018*/ 	.byte	0x03, 0x19
        /*001a*/ 	.short	0x0040


	//----- nvinfo : EIATTR_KPARAM_INFO
	.align		4
        /*001c*/ 	.byte	0x04, 0x17
        /*001e*/ 	.short	(.L_1263 - .L_1262)
.L_1262:
        /*0020*/ 	.word	0x00000000
        /*0024*/ 	.short	0x0002
        /*0026*/ 	.short	0x0038
        /*0028*/ 	.byte	0x00, 0xf0, 0x21, 0x00


	//----- nvinfo : EIATTR_KPARAM_INFO
	.align		4
.L_1263:
        /*002c*/ 	.byte	0x04, 0x17
        /*002e*/ 	.short	(.L_1265 - .L_1264)
.L_1264:
        /*0030*/ 	.word	0x00000000
        /*0034*/ 	.short	0x0001
        /*0036*/ 	.short	0x0008
        /*0038*/ 	.byte	0x00, 0xf0, 0xc1, 0x00


	//----- nvinfo : EIATTR_KPARAM_INFO
	.align		4
.L_1265:
        /*003c*/ 	.byte	0x04, 0x17
        /*003e*/ 	.short	(.L_1267 - .L_1266)
.L_1266:
        /*0040*/ 	.word	0x00000000
        /*0044*/ 	.short	0x0000
        /*0046*/ 	.short	0x0000
        /*0048*/ 	.byte	0x00, 0xf0, 0x11, 0x00


	//----- nvinfo : EIATTR_MAXREG_COUNT
	.align		4
.L_1267:
        /*004c*/ 	.byte	0x03, 0x1b
        /*004e*/ 	.short	0x00ff


	//----- nvinfo : EIATTR_MERCURY_ISA_VERSION
	.align		4
        /*0050*/ 	.byte	0x03, 0x5f
        /*0052*/ 	.short	0x0000


	//----- nvinfo : EIATTR_EXIT_INSTR_OFFSETS
	.align		4
        /*0054*/ 	.byte	0x04, 0x1c
        /*0056*/ 	.short	(.L_1269 - .L_1268)


	//   ....[0]....
.L_1268:
        /*0058*/ 	.word	0x00000050


	//   ....[1]....
        /*005c*/ 	.word	0x000001f0


	//----- nvinfo : EIATTR_MAX_THREADS
	.align		4
.L_1269:
        /*0060*/ 	.byte	0x04, 0x05
        /*0062*/ 	.short	(.L_1271 - .L_1270)
.L_1270:
        /*0064*/ 	.word	0x00000040
        /*0068*/ 	.word	0x00000001
        /*006c*/ 	.word	0x00000001


	//----- nvinfo : EIATTR_CRS_STACK_SIZE
	.align		4
.L_1271:
        /*0070*/ 	.byte	0x04, 0x1e
        /*0072*/ 	.short	(.L_1273 - .L_1272)
.L_1272:
        /*0074*/ 	.word	0x00000000
.L_1273:


//--------------------- .nv.info._ZN50_GLOBAL__N__f31458b2_17_RangeFactories_cu_38772b0829elementwise_kernel_with_indexIlZZZN2at6native17logspace_cuda_outERKN3c106ScalarES6_ldRNS1_6TensorEENKUlvE_clEvENKUlvE0_clEvEUllE_EEvT_T0_PN15function_traitsISD_E11result_typeE --------------------------
	.section	.nv.info._ZN50_GLOBAL__N__f31458b2_17_RangeFactories_cu_38772b0829elementwise_kernel_with_indexIlZZZN2at6native17logspace_cuda_outERKN3c106ScalarES6_ldRNS1_6TensorEENKUlvE_clEvENKUlvE0_clEvEUllE_EEvT_T0_PN15function_traitsISD_E11result_typeE,"",@"SHT_CUDA_INFO"
	.sectionflags	@""
	.align	4


	//----- nvinfo : EIATTR_CUDA_API_VERSION
	.align		4
        /*0000*/ 	.byte	0x04, 0x37
        /*0002*/ 	.short	(.L_1275 - .L_1274)
.L_1274:
        /*0004*/ 	.word	0x00000082


	//----- nvinfo : EIATTR_SW2861232_WAR
	.align		4
.L_1275:
        /*0008*/ 	.byte	0x01, 0x35
	.zero		2


	//----- nvinfo : EIATTR_PARAM_CBANK
	.align		4
        /*000c*/ 	.byte	0x04, 0x0a
        /*000e*/ 	.short	(.L_1277 - .L_1276)
	.align		4
.L_1276:
        /*0010*/ 	.word	index@(.nv.constant0._ZN50_GLOBAL__N__f31458b2_17_RangeFactories_cu_38772b0829elementwise_kernel_with_indexIlZZZN2at6native17logspace_cuda_outERKN3c106ScalarES6_ldRNS1_6TensorEENKUlvE_clEvENKUlvE0_clEvEUllE_EEvT_T0_PN15function_traitsISD_E11result_typeE)
        /*0014*/ 	.short	0x0160
        /*0016*/ 	.short	0x0038


	//----- nvinfo : EIATTR_CBANK_PARAM_SIZE
	.align		4
.L_1277:
        /*0018*/ 	.byte	0x03, 0x19
        /*001a*/ 	.short	0x0038


	//----- nvinfo : EIATTR_KPARAM_INFO
	.align		4
        /*001c*/ 	.byte	0x04, 0x17
        /*001e*/ 	.short	(.L_1279 - .L_1278)
.L_1278:
        /*0020*/ 	.word	0x00000000
        /*0024*/ 	.short	0x0002
        /*0026*/ 	.short	0x0030
        /*0028*/ 	.byte	0x00, 0xf0, 0x21, 0x00


	//----- nvinfo : EIATTR_KPARAM_INFO
	.align		4
.L_1279:
        /*002c*/ 	.byte	0x04, 0x17
        /*002e*/ 	.short	(.L_1281 - .L_1280)
.L_1280:
        /*0030*/ 	.word	0x00000000
        /*0034*/ 	.short	0x0001
        /*0036*/ 	.short	0x0008
        /*0038*/ 	.byte	0x00, 0xf0, 0xa1, 0x00


	//----- nvinfo : EIATTR_KPARAM_INFO
	.align		4
.L_1281:
        /*003c*/ 	.byte	0x04, 0x17
        /*003e*/ 	.short	(.L_1283 - .L_1282)
.L_1282:
        /*0040*/ 	.word	0x00000000
        /*0044*/ 	.short	0x0000
        /*0046*/ 	.short	0x0000
        /*0048*/ 	.byte	0x00, 0xf0, 0x21, 0x00


	//----- nvinfo : EIATTR_MAXREG_COUNT
	.align		4
.L_1283:
        /*004c*/ 	.byte	0x03, 0x1b
        /*004e*/ 	.short	0x00ff


	//----- nvinfo : EIATTR_MERCURY_ISA_VERSION
	.align		4
        /*0050*/ 	.byte	0x03, 0x5f
        /*0052*/ 	.short	0x0000


	//----- nvinfo : EIATTR_EXIT_INSTR_OFFSETS
	.align		4
        /*0054*/ 	.byte	0x04, 0x1c
        /*0056*/ 	.short	(.L_1285 - .L_1284)


	//   ....[0]....
.L_1284:
        /*0058*/ 	.word	0x00000060


	//   ....[1]....
        /*005c*/ 	.word	0x00000210


	//----- nvinfo : EIATTR_MAX_THREADS
	.align		4
.L_1285:
        /*0060*/ 	.byte	0x04, 0x05
        /*0062*/ 	.short	(.L_1287 - .L_1286)
.L_1286:
        /*0064*/ 	.word	0x00000040
        /*0068*/ 	.word	0x00000001
        /*006c*/ 	.word	0x00000001


	//----- nvinfo : EIATTR_CRS_STACK_SIZE
	.align		4
.L_1287:
        /*0070*/ 	.byte	0x04, 0x1e
        /*0072*/ 	.short	(.L_1289 - .L_1288)
.L_1288:
        /*0074*/ 	.word	0x00000000
.L_1289:


//--------------------- .nv.info._ZN50_GLOBAL__N__f31458b2_17_RangeFactories_cu_38772b0829elementwise_kernel_with_indexIiZZZN2at6native17logspace_cuda_outERKN3c106ScalarES6_ldRNS1_6TensorEENKUlvE_clEvENKUlvE0_clEvEUllE_EEvT_T0_PN15function_traitsISD_E11result_typeE --------------------------
	.section	.nv.info._ZN50_GLOBAL__N__f31458b2_17_RangeFactories_cu_38772b0829elementwise_kernel_with_indexIiZZZN2at6native17logspace_cuda_outERKN3c106ScalarES6_ldRNS1_6TensorEENKUlvE_clEvENKUlvE0_clEvEUllE_EEvT_T0_PN15function_traitsISD_E11result_typeE,"",@"SHT_CUDA_INFO"
	.sectionflags	@""
	.align	4


	//----- nvinfo : EIATTR_CUDA_API_VERSION
	.align		4
        /*0000*/ 	.byte	0x04, 0x37
        /*0002*/ 	.short	(.L_1291 - .L_1290)
.L_1290:
        /*0004*/ 	.word	0x00000082


	//----- nvinfo : EIATTR_SW2861232_WAR
	.align		4
.L_1291:
        /*0008*/ 	.byte	0x01, 0x35
	.zero		2


	//----- nvinfo : EIATTR_PARAM_CBANK
	.align		4
        /*000c*/ 	.byte	0x04, 0x0a
        /*000e*/ 	.short	(.L_1293 - .L_1292)
	.align		4
.L_1292:
        /*0010*/ 	.word	index@(.nv.constant0._ZN50_GLOBAL__N__f31458b2_17_RangeFactories_cu_38772b0829elementwise_kernel_with_indexIiZZZN2at6native17logspace_cuda_outERKN3c106ScalarES6_ldRNS1_6TensorEENKUlvE_clEvENKUlvE0_clEvEUllE_EEvT_T0_PN15function_traitsISD_E11result_typeE)
        /*0014*/ 	.short	0x0160
        /*0016*/ 	.short	0x0038


	//----- nvinfo : EIATTR_CBANK_PARAM_SIZE
	.align		4
.L_1293:
        /*0018*/ 	.byte	0x03, 0x19
        /*001a*/ 	.short	0x0038


	//----- nvinfo : EIATTR_KPARAM_INFO
	.align		4
        /*001c*/ 	.byte	0x04, 0x17
        /*001e*/ 	.short	(.L_1295 - .L_1294)
.L_1294:
        /*0020*/ 	.word	0x00000000
        /*0024*/ 	.short	0x0002
        /*0026*/ 	.short	0x0030
        /*0028*/ 	.byte	0x00, 0xf0, 0x21, 0x00


	//----- nvinfo : EIATTR_KPARAM_INFO
	.align		4
.L_1295:
        /*002c*/ 	.byte	0x04, 0x17
        /*002e*/ 	.short	(.L_1297 - .L_1296)
.L_1296:
        /*0030*/ 	.word	0x00000000
        /*0034*/ 	.short	0x0001
        /*0036*/ 	.short	0x0008
        /*0038*/ 	.byte	0x00, 0xf0, 0xa1, 0x00


	//----- nvinfo : EIATTR_KPARAM_INFO
	.align		4
.L_1297:
        /*003c*/ 	.byte	0x04, 0x17
        /*003e*/ 	.short	(.L_1299 - .L_1298)
.L_1298:
        /*0040*/ 	.word	0x00000000
        /*0044*/ 	.short	0x0000
        /*0046*/ 	.short	0x0000
        /*0048*/ 	.byte	0x00, 0xf0, 0x11, 0x00


	//----- nvinfo : EIATTR_MAXREG_COUNT
	.align		4
.L_1299:
        /*004c*/ 	.byte	0x03, 0x1b
        /*004e*/ 	.short	0x00ff


	//----- nvinfo : EIATTR_MERCURY_ISA_VERSION
	.align		4
        /*0050*/ 	.byte	0x03, 0x5f
        /*0052*/ 	.short	0x0000


	//----- nvinfo : EIATTR_EXIT_INSTR_OFFSETS
	.align		4
        /*0054*/ 	.byte	0x04, 0x1c
        /*0056*/ 	.short	(.L_1301 - .L_1300)


	//   ....[0]....
.L_1300:
        /*0058*/ 	.word	0x00000050


	//   ....[1]....
        /*005c*/ 	.word	0x00000210


	//----- nvinfo : EIATTR_MAX_THREADS
	.align		4
.L_1301:
        /*0060*/ 	.byte	0x04, 0x05
        /*0062*/ 	.short	(.L_1303 - .L_1302)
.L_1302:
        /*0064*/ 	.word	0x00000040
        /*0068*/ 	.word	0x00000001
        /*006c*/ 	.word	0x00000001


	//----- nvinfo : EIATTR_CRS_STACK_SIZE
	.align		4
.L_1303:
        /*0070*/ 	.byte	0x04, 0x1e
        /*0072*/ 	.short	(.L_1305 - .L_1304)
.L_1304:
        /*0074*/ 	.word	0x00000000
.L_1305:


//--------------------- .nv.info._ZN50_GLOBAL__N__f31458b2_17_RangeFactories_cu_38772b0829elementwise_kernel_with_indexIlZZZN2at6native17logspace_cuda_outERKN3c106ScalarES6_ldRNS1_6TensorEENKUlvE_clEvENKUlvE_clEvEUllE_EEvT_T0_PN15function_traitsISD_E11result_typeE --------------------------
	.section	.nv.info._ZN50_GLOBAL__N__f31458b2_17_RangeFactories_cu_38772b0829elementwise_kernel_with_indexIlZZZN2at6native17logspace_cuda_outERKN3c106ScalarES6_ldRNS1_6TensorEENKUlvE_clEvENKUlvE_clEvEUllE_EEvT_T0_PN15function_traitsISD_E11result_typeE,"",@"SHT_CUDA_INFO"
	.sectionflags	@""
	.align	4


	//----- nvinfo : EIATTR_CUDA_API_VERSION
	.align		4
        /*0000*/ 	.byte	0x04, 0x37
        /*0002*/ 	.short	(.L_1307 - .L_1306)
.L_1306:
        /*0004*/ 	.word	0x00000082


	//----- nvinfo : EIATTR_SW2861232_WAR
	.align		4
.L_1307:
        /*0008*/ 	.byte	0x01, 0x35
	.zero		2


	//----- nvinfo : EIATTR_PARAM_CBANK
	.align		4
        /*000c*/ 	.byte	0x04, 0x0a
        /*000e*/ 	.short	(.L_1309 - .L_1308)
	.align		4
.L_1308:
        /*0010*/ 	.word	index@(.nv.constant0._ZN50_GLOBAL__N__f31458b2_17_RangeFactories_cu_38772b0829elementwise_kernel_with_indexIlZZZN2at6native17logspace_cuda_outERKN3c106ScalarES6_ldRNS1_6TensorEENKUlvE_clEvENKUlvE_clEvEUllE_EEvT_T0_PN15function_traitsISD_E11result_typeE)
        /*0014*/ 	.short	0x0160
        /*0016*/ 	.short	0x0038


	//----- nvinfo : EIATTR_CBANK_PARAM_SIZE
	.align		4
.L_1309:
        /*0018*/ 	.byte	0x03, 0x19
        /*001a*/ 	.short	0x0038


	//----- nvinfo : EIATTR_KPARAM_INFO
	.align		4
        /*001c*/ 	.byte	0x04, 0x17
        /*001e*/ 	.short	(.L_1311 - .L_1310)
.L_1310:
        /*0020*/ 	.word	0x00000000
        /*0024*/ 	.short	0x0002
        /*0026*/ 	.short	0x0030
        /*0028*/ 	.byte	0x00, 0xf0, 0x21, 0x00


	//----- nvinfo : EIATTR_KPARAM_INFO
	.align		4
.L_1311:
        /*002c*/ 	.byte	0x04, 0x17
        /*002e*/ 	.short	(.L_1313 - .L_1312)
.L_1312:
        /*0030*/ 	.word	0x00000000
        /*0034*/ 	.short	0x0001
        /*0036*/ 	.short	0x0008
        /*0038*/ 	.byte	0x00, 0xf0, 0xa1, 0x00


	//----- nvinfo : EIATTR_KPARAM_INFO
	.align		4
.L_1313:
        /*003c*/ 	.byte	0x04, 0x17
        /*003e*/ 	.short	(.L_1315 - .L_1314)
.L_1314:
        /*0040*/ 	.word	0x00000000
        /*0044*/ 	.short	0x0000
        /*0046*/ 	.short	0x0000
        /*0048*/ 	.byte	0x00, 0xf0, 0x21, 0x00


	//----- nvinfo : EIATTR_MAXREG_COUNT
	.align		4
.L_1315:
        /*004c*/ 	.byte	0x03, 0x1b
        /*004e*/ 	.short	0x00ff


	//----- nvinfo : EIATTR_MERCURY_ISA_VERSION
	.align		4
        /*0050*/ 	.byte	0x03, 0x5f
        /*0052*/ 	.short	0x0000


	//----- nvinfo : EIATTR_EXIT_INSTR_OFFSETS
	.align		4
        /*0054*/ 	.byte	0x04, 0x1c
        /*0056*/ 	.short	(.L_1317 - .L_1316)


	//   ....[0]....
.L_1316:
        /*0058*/ 	.word	0x00000060


	//   ....[1]....
        /*005c*/ 	.word	0x00000210


	//----- nvinfo : EIATTR_MAX_THREADS
	.align		4
.L_1317:
        /*0060*/ 	.byte	0x04, 0x05
        /*0062*/ 	.short	(.L_1319 - .L_1318)
.L_1318:
        /*0064*/ 	.word	0x00000040
        /*0068*/ 	.word	0x00000001
        /*006c*/ 	.word	0x00000001


	//----- nvinfo : EIATTR_CRS_STACK_SIZE
	.align		4
.L_1319:
        /*0070*/ 	.byte	0x04, 0x1e
        /*0072*/ 	.short	(.L_1321 - .L_1320)
.L_1320:
        /*0074*/ 	.word	0x00000000
.L_1321:


//--------------------- .nv.info._ZN50_GLOBAL__N__f31458b2_17_RangeFactories_cu_38772b0829elementwise_kernel_with_indexIiZZZN2at6native17logspace_cuda_outERKN3c106ScalarES6_ldRNS1_6TensorEENKUlvE_clEvENKUlvE_clEvEUllE_EEvT_T0_PN15function_traitsISD_E11result_typeE --------------------------
	.section	.nv.info._ZN50_GLOBAL__N__f31458b2_17_RangeFactories_cu_38772b0829elementwise_kernel_with_indexIiZZZN2at6native17logspace_cuda_outERKN3c106ScalarES6_ldRNS1_6TensorEENKUlvE_clEvENKUlvE_clEvEUllE_EEvT_T0_PN15function_traitsISD_E11result_typeE,"",@"SHT_CUDA_INFO"
	.sectionflags	@""
	.align	4


	//----- nvinfo : EIATTR_CUDA_API_VERSION
	.align		4
        /*0000*/ 	.byte	0x04, 0x37
        /*0002*/ 	.short	(.L_1323 - .L_1322)
.L_1322:
        /*0004*/ 	.word	0x00000082


	//----- nvinfo : EIATTR_SW2861232_WAR
	.align		4
.L_1323:
        /*0008*/ 	.byte	0x01, 0x35
	.zero		2


	//----- nvinfo : EIATTR_PARAM_CBANK
	.align		4
        /*000c*/ 	.byte	0x04, 0x0a
        /*000e*/ 	.short	(.L_1325 - .L_1324)
	.align		4
.L_1324:
        /*0010*/ 	.word	index@(.nv.constant0._ZN50_GLOBAL__N__f31458b2_17_RangeFactories_cu_38772b0829elementwise_kernel_with_indexIiZZZN2at6native17logspace_cuda_outERKN3c106ScalarES6_ldRNS1_6TensorEENKUlvE_clEvENKUlvE_clEvEUllE_EEvT_T0_PN15function_traitsISD_E11result_typeE)
        /*0014*/ 	.short	0x0160
        /*0016*/ 	.short	0x0038


	//----- nvinfo : EIATTR_CBANK_PARAM_SIZE
	.align		4
.L_1325:
        /*0018*/ 	.byte	0x03, 0x19
        /*001a*/ 	.short	0x0038


	//----- nvinfo : EIATTR_KPARAM_INFO
	.align		4
        /*001c*/ 	.byte	0x04, 0x17
        /*001e*/ 	.short	(.L_1327 - .L_1326)
.L_1326:
        /*0020*/ 	.word	0x00000000
        /*0024*/ 	.short	0x0002
        /*0026*/ 	.short	0x0030
        /*0028*/ 	.byte	0x00, 0xf0, 0x21, 0x00


	//----- nvinfo : EIATTR_KPARAM_INFO
	.align		4
.L_1327:
        /*002c*/ 	.byte	0x04, 0x17
        /*002e*/ 	.short	(.L_1329 - .L_1328)
.L_1328:
        /*0030*/ 	.word	0x00000000
        /*0034*/ 	.short	0x0001
        /*0036*/ 	.short	0x0008
        /*0038*/ 	.byte	0x00, 0xf0, 0xa1, 0x00


	//----- nvinfo : EIATTR_KPARAM_INFO
	.align		4
.L_1329:
        /*003c*/ 	.byte	0x04, 0x17
        /*003e*/ 	.short	(.L_1331 - .L_1330)
.L_1330:
        /*0040*/ 	.word	0x00000000
        /*0044*/ 	.short	0x0000
        /*0046*/ 	.short	0x0000
        /*0048*/ 	.byte	0x00, 0xf0, 0x11, 0x00


	//----- nvinfo : EIATTR_MAXREG_COUNT
	.align		4
.L_1331:
        /*004c*/ 	.byte	0x03, 0x1b
        /*004e*/ 	.short	0x00ff


	//----- nvinfo : EIATTR_MERCURY_ISA_VERSION
	.align		4
        /*0050*/ 	.byte	0x03, 0x5f
        /*0052*/ 	.short	0x0000


	//----- nvinfo : EIATTR_EXIT_INSTR_OFFSETS
	.align		4
        /*0054*/ 	.byte	0x04, 0x1c
        /*0056*/ 	.short	(.L_1333 - .L_1332)


	//   ....[0]....
.L_1332:
        /*0058*/ 	.word	0x00000050


	//   ....[1]....
        /*005c*/ 	.word	0x00000210


	//----- nvinfo : EIATTR_MAX_THREADS
	.align		4
.L_1333:
        /*0060*/ 	.byte	0x04, 0x05
        /*0062*/ 	.short	(.L_1335 - .L_1334)
.L_1334:
        /*0064*/ 	.word	0x00000040
        /*0068*/ 	.word	0x00000001
        /*006c*/ 	.word	0x00000001


	//----- nvinfo : EIATTR_CRS_STACK_SIZE
	.align		4
.L_1335:
        /*0070*/ 	.byte	0x04, 0x1e
        /*0072*/ 	.short	(.L_1337 - .L_1336)
.L_1336:
        /*0074*/ 	.word	0x00000000
.L_1337:


//--------------------- .nv.info._ZN50_GLOBAL__N__f31458b2_17_RangeFactories_cu_38772b0829elementwise_kernel_with_indexIlZZZN2at6native17linspace_cuda_outERKN3c106ScalarES6_lRNS1_6TensorEENKUlvE0_clEvENKUlvE4_clEvEUllE_EEvT_T0_PN15function_traitsISD_E11result_typeE --------------------------
	.section	.nv.info._ZN50_GLOBAL__N__f31458b2_17_RangeFactories_cu_38772b0829elementwise_kernel_with_indexIlZZZN2at6native17linspace_cuda_outERKN3c106ScalarES6_lRNS1_6TensorEENKUlvE0_clEvENKUlvE4_clEvEUllE_EEvT_T0_PN15function_traitsISD_E11result_typeE,"",@"SHT_CUDA_INFO"
	.sectionflags	@""
	.align	4


	//----- nvinfo : EIATTR_CUDA_API_VERSION
	.align		4
        /*0000*/ 	.byte	0x04, 0x37
        /*0002*/ 	.short	(.L_1339 - .L_1338)
.L_1338:
        /*0004*/ 	.word	0x00000082


	//----- nvinfo : EIATTR_SW2861232_WAR
	.align		4
.L_1339:
        /*0008*/ 	.byte	0x01, 0x35
	.zero		2


	//----- nvinfo : EIATTR_PARAM_CBANK
	.align		4
        /*000c*/ 	.byte	0x04, 0x0a
        /*000e*/ 	.short	(.L_1341 - .L_1340)
	.align		4
.L_1340:
        /*0010*/ 	.word	index@(.nv.constant0._ZN50_GLOBAL__N__f31458b2_17_RangeFactories_cu_38772b0829elementwise_kernel_with_indexIlZZZN2at6native17linspace_cuda_outERKN3c106ScalarES6_lRNS1_6TensorEENKUlvE0_clEvENKUlvE4_clEvEUllE_EEvT_T0_PN15function_traitsISD_E11result_typeE)
        /*0014*/ 	.short	0x0160
        /*0016*/ 	.short	0x0038


	//----- nvinfo : EIATTR_CBANK_PARAM_SIZE
	.align		4
.L_1341:
        /*0018*/ 	.byte	0x03, 0x19
        /*001a*/ 	.short	0x0038


	//----- nvinfo : EIATTR_KPARAM_INFO
	.align		4
        /*001c*/ 	.byte	0x04, 0x17
        /*001e*/ 	.short	(.L_1343 - .L_1342)
.L_1342:
        /*0020*/ 	.word	0x00000000
        /*0024*/ 	.short	0x0002
        /*0026*/ 	.short	0x0030
        /*0028*/ 	.byte	0x00, 0xf0, 0x21, 0x00


	//----- nvinfo : EIATTR_KPARAM_INFO
	.align		4
.L_1343:
        /*002c*/ 	.byte	0x04, 0x17
        /*002e*/ 	.short	(.L_1345 - .L_1344)
.L_1344:
        /*0030*/ 	.word	0x00000000
        /*0034*/ 	.short	0x0001
        /*0036*/ 	.short	0x0008
        /*0038*/ 	.byte	0x00, 0xf0, 0xa1, 0x00


	//----- nvinfo : EIATTR_KPARAM_INFO
	.align		4
.L_1345:
        /*003c*/ 	.byte	0x04, 0x17
        /*003e*/ 	.short	(.L_1347 - .L_1346)
.L_1346:
        /*0040*/ 	.word	0x00000000
        /*0044*/ 	.short	0x0000
        /*0046*/ 	.short	0x0000
        /*0048*/ 	.byte	0x00, 0xf0, 0x21, 0x00


	//----- nvinfo : EIATTR_MAXREG_COUNT
	.align		4
.L_1347:
        /*004c*/ 	.byte	0x03, 0x1b
        /*004e*/ 	.short	0x00ff


	//----- nvinfo : EIATTR_MERCURY_ISA_VERSION
	.align		4
        /*0050*/ 	.byte	0x03, 0x5f
        /*0052*/ 	.short	0x0000


	//----- nvinfo : EIATTR_EXIT_INSTR_OFFSETS
	.align		4
        /*0054*/ 	.byte	0x04, 0x1c
        /*0056*/ 	.short	(.L_1349 - .L_1348)


	//   ....[0]....
.L_1348:
        /*0058*/ 	.word	0x00000060


	//   ....[1]....
        /*005c*/ 	.word	0x000002d0


	//----- nvinfo : EIATTR_MAX_THREADS
	.align		4
.L_1349:
        /*0060*/ 	.byte	0x04, 0x05
        /*0062*/ 	.short	(.L_1351 - .L_1350)
.L_1350:
        /*0064*/ 	.word	0x00000040
        /*0068*/ 	.word	0x00000001
        /*006c*/ 	.word	0x00000001


	//----- nvinfo : EIATTR_CRS_STACK_SIZE
	.align		4
.L_1351:
        /*0070*/ 	.byte	0x04, 0x1e
        /*0072*/ 	.short	(.L_1353 - .L_1352)
.L_1352:
        /*0074*/ 	.word	0x00000000
.L_1353:


//--------------------- .nv.info._ZN50_GLOBAL__N__f31458b2_17_RangeFactories_cu_38772b0829elementwise_kernel_with_indexIiZZZN2at6native17linspace_cuda_outERKN3c106ScalarES6_lRNS1_6TensorEENKUlvE0_clEvENKUlvE4_clEvEUllE_EEvT_T0_PN15function_traitsISD_E11result_typeE --------------------------
	.section	.nv.info._ZN50_GLOBAL__N__f31458b2_17_RangeFactories_cu_38772b0829elementwise_kernel_with_indexIiZZZN2at6native17linspace_cuda_outERKN3c106ScalarES6_lRNS1_6TensorEENKUlvE0_clEvENKUlvE4_clEvEUllE_EEvT_T0_PN15function_traitsISD_E11result_typeE,"",@"SHT_CUDA_INFO"
	.sectionflags	@""
	.align	4


	//----- nvinfo : EIATTR_CUDA_API_VERSION
	.align		4
        /*0000*/ 	.byte	0x04, 0x37
        /*0002*/ 	.short	(.L_1355 - .L_1354)
.L_1354:
        /*0004*/ 	.word	0x00000082


	//----- nvinfo : EIATTR_SW2861232_WAR
	.align		4
.L_1355:
        /*0008*/ 	.byte	0x01, 0x35
	.zero		2


	//----- nvinfo : EIATTR_PARAM_CBANK
	.align		4
        /*000c*/ 	.byte	0x04, 0x0a
        /*000e*/ 	.short	(.L_1357 - .L_1356)
	.align		4
.L_1356:
        /*0010*/ 	.word	index@(.nv.constant0._ZN50_GLOBAL__N__f31458b2_17_RangeFactories_cu_38772b0829elementwise_kernel_with_indexIiZZZN2at6native17linspace_cuda_outERKN3c106ScalarES6_lRNS1_6TensorEENKUlvE0_clEvENKUlvE4_clEvEUllE_EEvT_T0_PN15function_traitsISD_E11result_typeE)
        /*0014*/ 	.short	0x0160
        /*0016*/ 	.short	0x0038


	//----- nvinfo : EIATTR_CBANK_PARAM_SIZE
	.align		4
.L_1357:
        /*0018*/ 	.byte	0x03, 0x19
        /*001a*/ 	.short	0x0038


	//----- nvinfo : EIATTR_KPARAM_INFO
	.align		4
        /*001c*/ 	.byte	0x04, 0x17
        /*001e*/ 	.short	(.L_1359 - .L_1358)
.L_1358:
        /*0020*/ 	.word	0x00000000
        /*0024*/ 	.short	0x0002
        /*0026*/ 	.short	0x0030
        /*0028*/ 	.byte	0x00, 0xf0, 0x21, 0x00


	//----- nvinfo : EIATTR_KPARAM_INFO
	.align		4
.L_1359:
        /*002c*/ 	.byte	0x04, 0x17
        /*002e*/ 	.short	(.L_1361 - .L_1360)
.L_1360:
        /*0030*/ 	.word	0x00000000
        /*0034*/ 	.short	0x0001
        /*0036*/ 	.short	0x0008
        /*0038*/ 	.byte	0x00, 0xf0, 0xa1, 0x00


	//----- nvinfo : EIATTR_KPARAM_INFO
	.align		4
.L_1361:
        /*003c*/ 	.byte	0x04, 0x17
        /*003e*/ 	.short	(.L_1363 - .L_1362)
.L_1362:
        /*0040*/ 	.word	0x00000000
        /*0044*/ 	.short	0x0000
        /*0046*/ 	.short	0x0000
        /*0048*/ 	.byte	0x00, 0xf0, 0x11, 0x00


	//----- nvinfo : EIATTR_MAXREG_COUNT
	.align		4
.L_1363:
        /*004c*/ 	.byte	0x03, 0x1b
        /*004e*/ 	.short	0x00ff


	//----- nvinfo : EIATTR_MERCURY_ISA_VERSION
	.align		4
        /*0050*/ 	.byte	0x03, 0x5f
        /*0052*/ 	.short	0x0000


	//----- nvinfo : EIATTR_EXIT_INSTR_OFFSETS
	.align		4
        /*0054*/ 	.byte	0x04, 0x1c
        /*0056*/ 	.short	(.L_1365 - .L_1364)


	//   ....[0]....
.L_1364:
        /*0058*/ 	.word	0x00000050


	//   ....[1]....
        /*005c*/ 	.word	0x000002d0


	//----- nvinfo : EIATTR_MAX_THREADS
	.align		4
.L_1365:
        /*0060*/ 	.byte	0x04, 0x05
        /*0062*/ 	.short	(.L_1367 - .L_1366)
.L_1366:
        /*0064*/ 	.word	0x00000040
        /*0068*/ 	.word	0x00000001
        /*006c*/ 	.word	0x00000001


	//----- nvinfo : EIATTR_CRS_STACK_SIZE
	.align		4
.L_1367:
        /*0070*/ 	.byte	0x04, 0x1e
        /*0072*/ 	.short	(.L_1369 - .L_1368)
.L_1368:
        /*0074*/ 	.word	0x00000000
.L_1369:


//--------------------- .nv.info._ZN50_GLOBAL__N__f31458b2_17_RangeFactories_cu_38772b0829elementwise_kernel_with_indexIlZZZN2at6native17linspace_cuda_outERKN3c106ScalarES6_lRNS1_6TensorEENKUlvE0_clEvENKUlvE3_clEvEUllE_EEvT_T0_PN15function_traitsISD_E11result_typeE --------------------------
	.section	.nv.info._ZN50_GLOBAL__N__f31458b2_17_RangeFactories_cu_38772b0829elementwise_kernel_with_indexIlZZZN2at6native17linspace_cuda_outERKN3c106ScalarES6_lRNS1_6TensorEENKUlvE0_clEvENKUlvE3_clEvEUllE_EEvT_T0_PN15function_traitsISD_E11result_typeE,"",@"SHT_CUDA_INFO"
	.sectionflags	@""
	.align	4


	//----- nvinfo : EIATTR_CUDA_API_VERSION
	.align		4
        /*0000*/ 	.byte	0x04, 0x37
        /*0002*/ 	.short	(.L_1371 - .L_1370)
.L_1370:
        /*0004*/ 	.word	0x00000082


	//----- nvinfo : EIATTR_SW2861232_WAR
	.align		4
.L_1371:
        /*0008*/ 	.byte	0x01, 0x35
	.zero		2


	//----- nvinfo : EIATTR_PARAM_CBANK
	.align		4
        /*000c*/ 	.byte	0x04, 0x0a
        /*000e*/ 	.short	(.L_1373 - .L_1372)
	.align		4
.L_1372:
        /*0010*/ 	.word	index@(.nv.constant0._ZN50_GLOBAL__N__f31458b2_17_RangeFactories_cu_38772b0829elementwise_kernel_with_indexIlZZZN2at6native17linspace_cuda_outERKN3c106ScalarES6_lRNS1_6TensorEENKUlvE0_clEvENKUlvE3_clEvEUllE_EEvT_T0_PN15function_traitsISD_E11result_typeE)
        /*0014*/ 	.short	0x0160
        /*0016*/ 	.short	0x0038


	//----- nvinfo : EIATTR_CBANK_PARAM_SIZE
	.align		4
.L_1373:
        /*0018*/ 	.byte	0x03, 0x19
        /*001a*/ 	.short	0x0038


	//----- nvinfo : EIATTR_KPARAM_INFO
	.align		4
        /*001c*/ 	.byte	0x04, 0x17
        /*001e*/ 	.short	(.L_1375 - .L_1374)
.L_1374:
        /*0020*/ 	.word	0x00000000
        /*0024*/ 	.short	0x0002
        /*0026*/ 	.short	0x0030
        /*0028*/ 	.byte	0x00, 0xf0, 0x21, 0x00


	//----- nvinfo : EIATTR_KPARAM_INFO
	.align		4
.L_1375:
        /*002c*/ 	.byte	0x04, 0x17
        /*002e*/ 	.short	(.L_1377 - .L_1376)
.L_1376:
        /*0030*/ 	.word	0x00000000
        /*0034*/ 	.short	0x0001
        /*0036*/ 	.short	0x0008
        /*0038*/ 	.byte	0x00, 0xf0, 0xa1, 0x00


	//----- nvinfo : EIATTR_KPARAM_INFO
	.align		4
.L_1377:
        /*003c*/ 	.byte	0x04, 0x17
        /*003e*/ 	.short	(.L_1379 - .L_1378)
.L_1378:
        /*0040*/ 	.word	0x00000000
        /*0044*/ 	.short	0x0000
        /*0046*/ 	.short	0x0000
        /*0048*/ 	.byte	0x00, 0xf0, 0x21, 0x00


	//----- nvinfo : EIATTR_MAXREG_COUNT
	.align		4
.L_1379:
        /*004c*/ 	.byte	0x03, 0x1b
        /*004e*/ 	.short	0x00ff


	//----- nvinfo : EIATTR_MERCURY_ISA_VERSION
	.align		4
        /*0050*/ 	.byte	0x03, 0x5f
        /*0052*/ 	.short	0x0000


	//----- nvinfo : EIATTR_EXIT_INSTR_OFFSETS
	.align		4
        /*0054*/ 	.byte	0x04, 0x1c
        /*0056*/ 	.short	(.L_1381 - .L_1380)


	//   ....[0]....
.L_1380:
        /*0058*/ 	.word	0x00000060


	//   ....[1]....
        /*005c*/ 	.word	0x000002a0


	//----- nvinfo : EIATTR_MAX_THREADS
	.align		4
.L_1381:
        /*0060*/ 	.byte	0x04, 0x05
        /*0062*/ 	.short	(.L_1383 - .L_1382)
.L_1382:
        /*0064*/ 	.word	0x00000040
        /*0068*/ 	.word	0x00000001
        /*006c*/ 	.word	0x00000001


	//----- nvinfo : EIATTR_CRS_STACK_SIZE
	.align		4
.L_1383:
        /*0070*/ 	.byte	0x04, 0x1e
        /*0072*/ 	.short	(.L_1385 - .L_1384)
.L_1384:
        /*0074*/ 	.word	0x00000000
.L_1385:


//--------------------- .nv.info._ZN50_GLOBAL__N__f31458b2_17_RangeFactories_cu_38772b0829elementwise_kernel_with_indexIiZZZN2at6native17linspace_cuda_outERKN3c106ScalarES6_lRNS1_6TensorEENKUlvE0_clEvENKUlvE3_clEvEUllE_EEvT_T0_PN15function_traitsISD_E11result_typeE --------------------------
	.section	.nv.info._ZN50_GLOBAL__N__f31458b2_17_RangeFactories_cu_38772b0829elementwise_kernel_with_indexIiZZZN2at6native17linspace_cuda_outERKN3c106ScalarES6_lRNS1_6TensorEENKUlvE0_clEvENKUlvE3_clEvEUllE_EEvT_T0_PN15function_traitsISD_E11result_typeE,"",@"SHT_CUDA_INFO"
	.sectionflags	@""
	.align	4


	//----- nvinfo : EIATTR_CUDA_API_VERSION
	.align		4
        /*0000*/ 	.byte	0x04, 0x37
        /*0002*/ 	.short	(.L_1387 - .L_1386)
.L_1386:
        /*0004*/ 	.word	0x00000082


	//----- nvinfo : EIATTR_SW2861232_WAR
	.align		4
.L_1387:
        /*0008*/ 	.byte	0x01, 0x35
	.zero		2


	//----- nvinfo : EIATTR_PARAM_CBANK
	.align		4
        /*000c*/ 	.byte	0x04, 0x0a
        /*000e*/ 	.short	(.L_1389 - .L_1388)
	.align		4
.L_1388:
        /*0010*/ 	.word	index@(.nv.constant0._ZN50_GLOBAL__N__f31458b2_17_RangeFactories_cu_38772b0829elementwise_kernel_with_indexIiZZZN2at6native17linspace_cuda_outERKN3c106ScalarES6_lRNS1_6TensorEENKUlvE0_clEvENKUlvE3_clEvEUllE_EEvT_T0_PN15function_traitsISD_E11result_typeE)
        /*0014*/ 	.short	0x0160
        /*0016*/ 	.short	0x0038


	//----- nvinfo : EIATTR_CBANK_PARAM_SIZE
	.align		4
.L_1389:
        /*0018*/ 	.byte	0x03, 0x19
        /*001a*/ 	.short	0x0038


	//----- nvinfo : EIATTR_KPARAM_INFO
	.align		4
        /*001c*/ 	.byte	0x04, 0x17
        /*001e*/ 	.short	(.L_1391 - .L_1390)
.L_1390:
        /*0020*/ 	.word	0x00000000
        /*0024*/ 	.short	0x0002
        /*0026*/ 	.short	0x0030
        /*0028*/ 	.byte	0x00, 0xf0, 0x21, 0x00


	//----- nvinfo : EIATTR_KPARAM_INFO
	.align		4
.L_1391:
        /*002c*/ 	.byte	0x04, 0x17
        /*002e*/ 	.short	(.L_1393 - .L_1392)
.L_1392:
        /*0030*/ 	.word	0x00000000
        /*0034*/ 	.short	0x0001
        /*0036*/ 	.short	0x0008
        /*0038*/ 	.byte	0x00, 0xf0, 0xa1, 0x00


	//----- nvinfo : EIATTR_KPARAM_INFO
	.align		4
.L_1393:
        /*003c*/ 	.byte	0x04, 0x17
        /*003e*/ 	.short	(.L_1395 - .L_1394)
.L_1394:
        /*0040*/ 	.word	0x00000000
        /*0044*/ 	.short	0x0000
        /*0046*/ 	.short	0x0000
        /*0048*/ 	.byte	0x00, 0xf0, 0x11, 0x00


	//----- nvinfo : EIATTR_MAXREG_COUNT
	.align		4
.L_1395:
        /*004c*/ 	.byte	0x03, 0x1b
        /*004e*/ 	.short	0x00ff


	//----- nvinfo : EIATTR_MERCURY_ISA_VERSION
	.align		4
        /*0050*/ 	.byte	0x03, 0x5f
        /*0052*/ 	.short	0x0000


	//----- nvinfo : EIATTR_EXIT_INSTR_OFFSETS
	.align		4
        /*0054*/ 	.byte	0x04, 0x1c
        /*0056*/ 	.short	(.L_1397 - .L_1396)


	//   ....[0]....
.L_1396:
        /*0058*/ 	.word	0x00000050


	//   ....[1]....
        /*005c*/ 	.word	0x000002a0


	//----- nvinfo : EIATTR_MAX_THREADS
	.align		4
.L_1397:
        /*0060*/ 	.byte	0x04, 0x05
        /*0062*/ 	.short	(.L_1399 - .L_1398)
.L_1398:
        /*0064*/ 	.word	0x00000040
        /*0068*/ 	.word	0x00000001
        /*006c*/ 	.word	0x00000001


	//----- nvinfo : EIATTR_CRS_STACK_SIZE
	.align		4
.L_1399:
        /*0070*/ 	.byte	0x04, 0x1e
        /*0072*/ 	.short	(.L_1401 - .L_1400)
.L_1400:
        /*0074*/ 	.word	0x00000000
.L_1401:


//--------------------- .nv.info._ZN50_GLOBAL__N__f31458b2_17_RangeFactories_cu_38772b0829elementwise_kernel_with_indexIlZZZN2at6native17linspace_cuda_outERKN3c106ScalarES6_lRNS1_6TensorEENKUlvE0_clEvENKUlvE2_clEvEUllE_EEvT_T0_PN15function_traitsISD_E11result_typeE --------------------------
	.section	.nv.info._ZN50_GLOBAL__N__f31458b2_17_RangeFactories_cu_38772b0829elementwise_kernel_with_indexIlZZZN2at6native17linspace_cuda_outERKN3c106ScalarES6_lRNS1_6TensorEENKUlvE0_clEvENKUlvE2_clEvEUllE_EEvT_T0_PN15function_traitsISD_E11result_typeE,"",@"SHT_CUDA_INFO"
	.sectionflags	@""
	.align	4


	//----- nvinfo : EIATTR_CUDA_API_VERSION
	.align		4
        /*0000*/ 	.byte	0x04, 0x37
        /*0002*/ 	.short	(.L_1403 - .L_1402)
.L_1402:
        /*0004*/ 	.word	0x00000082


	//----- nvinfo : EIATTR_SW2861232_WAR
	.align		4
.L_1403:
        /*0008*/ 	.byte	0x01, 0x35
	.zero		2


	//----- nvinfo : EIATTR_PARAM_CBANK
	.align		4
        /*000c*/ 	.byte	0x04, 0x0a
        /*000e*/ 	.short	(.L_1405 - .L_1404)
	.align		4
.L_1404:
        /*0010*/ 	.word	index@(.nv.constant0._ZN50_GLOBAL__N__f31458b2_17_RangeFactories_cu_38772b0829elementwise_kernel_with_indexIlZZZN2at6native17linspace_cuda_outERKN3c106ScalarES6_lRNS1_6TensorEENKUlvE0_clEvENKUlvE2_clEvEUllE_EEvT_T0_PN15function_traitsISD_E11result_typeE)
        /*0014*/ 	.short	0x0160
        /*0016*/ 	.short	0x0040


	//----- nvinfo : EIATTR_CBANK_PARAM_SIZE
	.align		4
.L_1405:
        /*0018*/ 	.byte	0x03, 0x19
        /*001a*/ 	.short	0x0040


	//----- nvinfo : EIATTR_KPARAM_INFO
	.align		4
        /*001c*/ 	.byte	0x04, 0x17
        /*001e*/ 	.short	(.L_1407 - .L_1406)
.L_1406:
        /*0020*/ 	.word	0x00000000
        /*0024*/ 	.short	0x0002
        /*0026*/ 	.short	0x0038
        /*0028*/ 	.byte	0x00, 0xf0, 0x21, 0x00


	//----- nvinfo : EIATTR_KPARAM_INFO
	.align		4
.L_1407:
        /*002c*/ 	.byte	0x04, 0x17
        /*002e*/ 	.short	(.L_1409 - .L_1408)
.L_1408:
        /*0030*/ 	.word	0x00000000
        /*0034*/ 	.short	0x0001
        /*0036*/ 	.short	0x0008
        /*0038*/ 	.byte	0x00, 0xf0, 0xc1, 0x00


	//----- nvinfo : EIATTR_KPARAM_INFO
	.align		4
.L_1409:
        /*003c*/ 	.byte	0x04, 0x17
        /*003e*/ 	.short	(.L_1411 - .L_1410)
.L_1410:
        /*0040*/ 	.word	0x00000000
        /*0044*/ 	.short	0x0000
        /*0046*/ 	.short	0x0000
        /*0048*/ 	.byte	0x00, 0xf0, 0x21, 0x00


	//----- nvinfo : EIATTR_MAXREG_COUNT
	.align		4
.L_1411:
        /*004c*/ 	.byte	0x03, 0x1b
        /*004e*/ 	.short	0x00ff


	//----- nvinfo : EIATTR_MERCURY_ISA_VERSION
	.align		4
        /*0050*/ 	.byte	0x03, 0x5f
        /*0052*/ 	.short	0x0000


	//----- nvinfo : EIATTR_EXIT_INSTR_OFFSETS
	.align		4
        /*0054*/ 	.byte	0x04, 0x1c
        /*0056*/ 	.short	(.L_1413 - .L_1412)


	//   ....[0]....
.L_1412:
        /*0058*/ 	.word	0x00000060


	//   ....[1]....
        /*005c*/ 	.word	0x000001f0


	//----- nvinfo : EIATTR_MAX_THREADS
	.align		4
.L_1413:
        /*0060*/ 	.byte	0x04, 0x05
        /*0062*/ 	.short	(.L_1415 - .L_1414)
.L_1414:
        /*0064*/ 	.word	0x00000040
        /*0068*/ 	.word	0x00000001
        /*006c*/ 	.word	0x00000001


	//----- nvinfo : EIATTR_CRS_STACK_SIZE
	.align		4
.L_1415:
        /*0070*/ 	.byte	0x04, 0x1e
        /*0072*/ 	.short	(.L_1417 - .L_1416)
.L_1416:
        /*0074*/ 	.word	0x00000000
.L_1417:


//--------------------- .nv.info._ZN50_GLOBAL__N__f31458b2_17_RangeFactories_cu_38772b0829elementwise_kernel_with_indexIiZZZN2at6native17linspace_cuda_outERKN3c106ScalarES6_lRNS1_6TensorEENKUlvE0_clEvENKUlvE2_clEvEUllE_EEvT_T0_PN15function_traitsISD_E11result_typeE --------------------------
	.section	.nv.info._ZN50_GLOBAL__N__f31458b2_17_RangeFactories_cu_38772b0829elementwise_kernel_with_indexIiZZZN2at6native17linspace_cuda_outERKN3c106ScalarES6_lRNS1_6TensorEENKUlvE0_clEvENKUlvE2_clEvEUllE_EEvT_T0_PN15function_traitsISD_E11result_typeE,"",@"SHT_CUDA_INFO"
	.sectionflags	@""
	.align	4


	//----- nvinfo : EIATTR_CUDA_API_VERSION
	.align		4
        /*0000*/ 	.byte	0x04, 0x37
        /*0002*/ 	.short	(.L_1419 - .L_1418)
.L_1418:
        /*0004*/ 	.word	0x00000082


	//----- nvinfo : EIATTR_SW2861232_WAR
	.align		4
.L_1419:
        /*0008*/ 	.byte	0x01, 0x35
	.zero		2


	//----- nvinfo : EIATTR_PARAM_CBANK
	.align		4
        /*000c*/ 	.byte	0x04, 0x0a
        /*000e*/ 	.short	(.L_1421 - .L_1420)
	.align		4
.L_1420:
        /*0010*/ 	.word	index@(.nv.constant0._ZN50_GLOBAL__N__f31458b2_17_RangeFactories_cu_38772b0829elementwise_kernel_with_indexIiZZZN2at6native17linspace_cuda_outERKN3c106ScalarES6_lRNS1_6TensorEENKUlvE0_clEvENKUlvE2_clEvEUllE_EEvT_T0_PN15function_traitsISD_E11result_typeE)
        /*0014*/ 	.short	0x0160
        /*0016*/ 	.short	0x0040


	//----- nvinfo : EIATTR_CBANK_PARAM_SIZE
	.align		4
.L_1421:
        /*0018*/ 	.byte	0x03, 0x19
        /*001a*/ 	.short	0x0040


	//----- nvinfo : EIATTR_KPARAM_INFO
	.align		4
        /*001c*/ 	.byte	0x04, 0x17
        /*001e*/ 	.short	(.L_1423 - .L_1422)
.L_1422:
        /*0020*/ 	.word	0x00000000
        /*0024*/ 	.short	0x0002
        /*0026*/ 	.short	0x0038
        /*0028*/ 	.byte	0x00, 0xf0, 0x21, 0x00


	//----- nvinfo : EIATTR_KPARAM_INFO
	.align		4
.L_1423:
        /*002c*/ 	.byte	0x04, 0x17
        /*002e*/ 	.short	(.L_1425 - .L_1424)
.L_1424:
        /*0030*/ 	.word	0x00000000
        /*0034*/ 	.short	0x0001
        /*0036*/ 	.short	0x0008
        /*0038*/ 	.byte	0x00, 0xf0, 0xc1, 0x00


	//----- nvinfo : EIATTR_KPARAM_INFO
	.align		4
.L_1425:
        /*003c*/ 	.byte	0x04, 0x17
        /*003e*/ 	.short	(.L_1427 - .L_1426)
.L_1426:
        /*0040*/ 	.word	0x00000000
        /*0044*/ 	.short	0x0000
        /*0046*/ 	.short	0x0000
        /*0048*/ 	.byte	0x00, 0xf0, 0x11, 0x00


	//----- nvinfo : EIATTR_MAXREG_COUNT
	.align		4
.L_1427:
        /*004c*/ 	.byte	0x03, 0x1b
        /*004e*/ 	.short	0x00ff


	//----- nvinfo : EIATTR_MERCURY_ISA_VERSION
	.align		4
        /*0050*/ 	.byte	0x03, 0x5f
        /*0052*/ 	.short	0x0000


	//----- nvinfo : EIATTR_EXIT_INSTR_OFFSETS
	.align		4
        /*0054*/ 	.byte	0x04, 0x1c
        /*0056*/ 	.short	(.L_1429 - .L_1428)


	//   ....[0]....
.L_1428:
        /*0058*/ 	.word	0x00000050


	//   ....[1]....
        /*005c*/ 	.word	0x000001f0


	//----- nvinfo : EIATTR_MAX_THREADS
	.align		4
.L_1429:
        /*0060*/ 	.byte	0x04, 0x05
        /*0062*/ 	.short	(.L_1431 - .L_1430)
.L_1430:
        /*0064*/ 	.word	0x00000040
        /*0068*/ 	.word	0x00000001
        /*006c*/ 	.word	0x00000001


	//----- nvinfo : EIATTR_CRS_STACK_SIZE
	.align		4
.L_1431:
        /*0070*/ 	.byte	0x04, 0x1e
        /*0072*/ 	.short	(.L_1433 - .L_1432)
.L_1432:
        /*0074*/ 	.word	0x00000000
.L_1433:


//--------------------- .nv.info._ZN50_GLOBAL__N__f31458b2_17_RangeFactories_cu_38772b0829elementwise_kernel_with_indexIlZZZN2at6native17linspace_cuda_outERKN3c106ScalarES6_lRNS1_6TensorEENKUlvE0_clEvENKUlvE1_clEvEUllE_EEvT_T0_PN15function_traitsISD_E11result_typeE --------------------------
	.section	.nv.info._ZN50_GLOBAL__N__f31458b2_17_RangeFactories_cu_38772b0829elementwise_kernel_with_indexIlZZZN2at6native17linspace_cuda_outERKN3c106ScalarES6_lRNS1_6TensorEENKUlvE0_clEvENKUlvE1_clEvEUllE_EEvT_T0_PN15function_traitsISD_E11result_typeE,"",@"SHT_CUDA_INFO"
	.sectionflags	@""
	.align	4


	//----- nvinfo : EIATTR_CUDA_API_VERSION
	.align		4
        /*0000*/ 	.byte	0x04, 0x37
        /*0002*/ 	.short	(.L_1435 - .L_1434)
.L_1434:
        /*0004*/ 	.word	0x00000082


	//----- nvinfo : EIATTR_SW2861232_WAR
	.align		4
.L_1435:
        /*0008*/ 	.byte	0x01, 0x35
	.zero		2


	//----- nvinfo : EIATTR_PARAM_CBANK
	.align		4
        /*000c*/ 	.byte	0x04, 0x0a
        /*000e*/ 	.short	(.L_1437 - .L_1436)
	.align		4
.L_1436:
        /*0010*/ 	.word	index@(.nv.constant0._ZN50_GLOBAL__N__f31458b2_17_RangeFactories_cu_38772b0829elementwise_kernel_with_indexIlZZZN2at6native17linspace_cuda_outERKN3c106ScalarES6_lRNS1_6TensorEENKUlvE0_clEvENKUlvE1_clEvEUllE_EEvT_T0_PN15function_traitsISD_E11result_typeE)
        /*0014*/ 	.short	0x0160
        /*0016*/ 	.short	0x0068


	//----- nvinfo : EIATTR_CBANK_PARAM_SIZE
	.align		4
.L_1437:
        /*0018*/ 	.byte	0x03, 0x19
        /*001a*/ 	.short	0x0068


	//----- nvinfo : EIATTR_KPARAM_INFO
	.align		4
        /*001c*/ 	.byte	0x04, 0x17
        /*001e*/ 	.short	(.L_1439 - .L_1438)
.L_1438:
        /*0020*/ 	.word	0x00000000
        /*0024*/ 	.short	0x0002
        /*0026*/ 	.short	0x0060
        /*0028*/ 	.byte	0x00, 0xf0, 0x21, 0x00


	//----- nvinfo : EIATTR_KPARAM_INFO
	.align		4
.L_1439:
        /*002c*/ 	.byte	0x04, 0x17
        /*002e*/ 	.short	(.L_1441 - .L_1440)
.L_1440:
        /*0030*/ 	.word	0x00000000
        /*0034*/ 	.short	0x0001
        /*0036*/ 	.short	0x0010
        /*0038*/ 	.byte	0x00, 0xf0, 0x41, 0x01


	//----- nvinfo : EIATTR_KPARAM_INFO
	.align		4
.L_1441:
        /*003c*/ 	.byte	0x04, 0x17
        /*003e*/ 	.short	(.L_1443 - .L_1442)
.L_1442:
        /*0040*/ 	.word	0x00000000
        /*0044*/ 	.short	0x0000
        /*0046*/ 	.short	0x0000
        /*0048*/ 	.byte	0x00, 0xf0, 0x21, 0x00


	//----- nvinfo : EIATTR_MAXREG_COUNT
	.align		4
.L_1443:
        /*004c*/ 	.byte	0x03, 0x1b
        /*004e*/ 	.short	0x00ff


	//----- nvinfo : EIATTR_MERCURY_ISA_VERSION
	.align		4
        /*0050*/ 	.byte	0x03, 0x5f
        /*0052*/ 	.short	0x0000


	//----- nvinfo : EIATTR_EXIT_INSTR_OFFSETS
	.align		4
        /*0054*/ 	.byte	0x04, 0x1c
        /*0056*/ 	.short	(.L_1445 - .L_1444)


	//   ....[0]....
.L_1444:
        /*0058*/ 	.word	0x00000060


	//   ....[1]....
        /*005c*/ 	.word	0x00000230


	//----- nvinfo : EIATTR_MAX_THREADS
	.align		4
.L_1445:
        /*0060*/ 	.byte	0x04, 0x05
        /*0062*/ 	.short	(.L_1447 - .L_1446)
.L_1446:
        /*0064*/ 	.word	0x00000040
        /*0068*/ 	.word	0x00000001
        /*006c*/ 	.word	0x00000001


	//----- nvinfo : EIATTR_CRS_STACK_SIZE
	.align		4
.L_1447:
        /*0070*/ 	.byte	0x04, 0x1e
        /*0072*/ 	.short	(.L_1449 - .L_1448)
.L_1448:
        /*0074*/ 	.word	0x00000000
.L_1449:


//--------------------- .nv.info._ZN50_GLOBAL__N__f31458b2_17_RangeFactories_cu_38772b0829elementwise_kernel_with_indexIiZZZN2at6native17linspace_cuda_outERKN3c106ScalarES6_lRNS1_6TensorEENKUlvE0_clEvENKUlvE1_clEvEUllE_EEvT_T0_PN15function_traitsISD_E11result_typeE --------------------------
	.section	.nv.info._ZN50_GLOBAL__N__f31458b2_17_RangeFactories_cu_38772b0829elementwise_kernel_with_indexIiZZZN2at6native17linspace_cuda_outERKN3c106ScalarES6_lRNS1_6TensorEENKUlvE0_clEvENKUlvE1_clEvEUllE_EEvT_T0_PN15function_traitsISD_E11result_typeE,"",@"SHT_CUDA_INFO"
	.sectionflags	@""
	.align	4


	//----- nvinfo : EIATTR_CUDA_API_VERSION
	.align		4
        /*0000*/ 	.byte	0x04, 0x37
        /*0002*/ 	.short	(.L_1451 - .L_1450)
.L_1450:
        /*0004*/ 	.word	0x00000082


	//----- nvinfo : EIATTR_SW2861232_WAR
	.align		4
.L_1451:
        /*0008*/ 	.byte	0x01, 0x35
	.zero		2


	//----- nvinfo : EIATTR_PARAM_CBANK
	.align		4
        /*000c*/ 	.byte	0x04, 0x0a
        /*000e*/ 	.short	(.L_1453 - .L_1452)
	.align		4
.L_1452:
        /*0010*/ 	.word	index@(.nv.constant0._ZN50_GLOBAL__N__f31458b2_17_RangeFactories_cu_38772b0829elementwise_kernel_with_indexIiZZZN2at6native17linspace_cuda_outERKN3c106ScalarES6_lRNS1_6TensorEENKUlvE0_clEvENKUlvE1_clEvEUllE_EEvT_T0_PN15function_traitsISD_E11result_typeE)
        /*0014*/ 	.short	0x0160
        /*0016*/ 	.short	0x0068


	//----- nvinfo : EIATTR_CBANK_PARAM_SIZE
	.align		4
.L_1453:
        /*0018*/ 	.byte	0x03, 0x19
        /*001a*/ 	.short	0x0068


	//----- nvinfo : EIATTR_KPARAM_INFO
	.align		4
        /*001c*/ 	.byte	0x04, 0x17
        /*001e*/ 	.short	(.L_1455 - .L_1454)
.L_1454:
        /*0020*/ 	.word	0x00000000
        /*0024*/ 	.short	0x0002
        /*0026*/ 	.short	0x0060
        /*0028*/ 	.byte	0x00, 0xf0, 0x21, 0x00


	//----- nvinfo : EIATTR_KPARAM_INFO
	.align		4
.L_1455:
        /*002c*/ 	.byte	0x04, 0x17
        /*002e*/ 	.short	(.L_1457 - .L_1456)
.L_1456:
        /*0030*/ 	.word	0x00000000
        /*0034*/ 	.short	0x0001
        /*0036*/ 	.short	0x0010
        /*0038*/ 	.byte	0x00, 0xf0, 0x41, 0x01


	//----- nvinfo : EIATTR_KPARAM_INFO
	.align		4
.L_1457:
        /*003c*/ 	.byte	0x04, 0x17
        /*003e*/ 	.short	(.L_1459 - .L_1458)
.L_1458:
        /*0040*/ 	.word	0x00000000
        /*0044*/ 	.short	0x0000
        /*0046*/ 	.short	0x0000
        /*0048*/ 	.byte	0x00, 0xf0, 0x11, 0x00


	//----- nvinfo : EIATTR_MAXREG_COUNT
	.align		4
.L_1459:
        /*004c*/ 	.byte	0x03, 0x1b
        /*004e*/ 	.short	0x00ff


	//----- nvinfo : EIATTR_MERCURY_ISA_VERSION
	.align		4
        /*0050*/ 	.byte	0x03, 0x5f
        /*0052*/ 	.short	0x0000


	//----- nvinfo : EIATTR_EXIT_INSTR_OFFSETS
	.align		4
        /*0054*/ 	.byte	0x04, 0x1c
        /*0056*/ 	.short	(.L_1461 - .L_1460)


	//   ....[0]....
.L_1460:
        /*0058*/ 	.word	0x00000050


	//   ....[1]....
        /*005c*/ 	.word	0x00000230


	//----- nvinfo : EIATTR_MAX_THREADS
	.align		4
.L_1461:
        /*0060*/ 	.byte	0x04, 0x05
        /*0062*/ 	.short	(.L_1463 - .L_1462)
.L_1462:
        /*0064*/ 	.word	0x00000040
        /*0068*/ 	.word	0x00000001
        /*006c*/ 	.word	0x00000001


	//----- nvinfo : EIATTR_CRS_STACK_SIZE
	.align		4
.L_1463:
        /*0070*/ 	.byte	0x04, 0x1e
        /*0072*/ 	.short	(.L_1465 - .L_1464)
.L_1464:
        /*0074*/ 	.word	0x00000000
.L_1465:


//--------------------- .nv.info._ZN50_GLOBAL__N__f31458b2_17_RangeFactories_cu_38772b0829elementwise_kernel_with_indexIlZZZN2at6native17linspace_cuda_outERKN3c106ScalarES6_lRNS1_6TensorEENKUlvE0_clEvENKUlvE0_clEvEUllE_EEvT_T0_PN15function_traitsISD_E11result_typeE --------------------------
	.section	.nv.info._ZN50_GLOBAL__N__f31458b2_17_RangeFactories_cu_38772b0829elementwise_kernel_with_indexIlZZZN2at6native17linspace_cuda_outERKN3c106ScalarES6_lRNS1_6TensorEENKUlvE0_clEvENKUlvE0_clEvEUllE_EEvT_T0_PN15function_traitsISD_E11result_typeE,"",@"SHT_CUDA_INFO"
	.sectionflags	@""
	.align	4


	//----- nvinfo : EIATTR_CUDA_API_VERSION
	.align		4
        /*0000*/ 	.byte	0x04, 0x37
        /*0002*/ 	.short	(.L_1467 - .L_1466)
.L_1466:
        /*0004*/ 	.word	0x00000082


	//----- nvinfo : EIATTR_SW2861232_WAR
	.align		4
.L_1467:
        /*0008*/ 	.byte	0x01, 0x35
	.zero		2


	//----- nvinfo : EIATTR_PARAM_CBANK
	.align		4
        /*000c*/ 	.byte	0x04, 0x0a
        /*000e*/ 	.short	(.L_1469 - .L_1468)
	.align		4
.L_1468:
        /*0010*/ 	.word	index@(.nv.constant0._ZN50_GLOBAL__N__f31458b2_17_RangeFactories_cu_38772b0829elementwise_kernel_with_indexIlZZZN2at6native17linspace_cuda_outERKN3c106ScalarES6_lRNS1_6TensorEENKUlvE0_clEvENKUlvE0_clEvEUllE_EEvT_T0_PN15function_traitsISD_E11result_typeE)
        /*0014*/ 	.short	0x0160
        /*0016*/ 	.short	0x0038


	//----- nvinfo : EIATTR_CBANK_PARAM_SIZE
	.align		4
.L_1469:
        /*0018*/ 	.byte	0x03, 0x19
        /*001a*/ 	.short	0x0038


	//----- nvinfo : EIATTR_KPARAM_INFO
	.align		4
        /*001c*/ 	.byte	0x04, 0x17
        /*001e*/ 	.short	(.L_1471 - .L_1470)
.L_1470:
        /*0020*/ 	.word	0x00000000
        /*0024*/ 	.short	0x0002
        /*0026*/ 	.short	0x0030
        /*0028*/ 	.byte	0x00, 0xf0, 0x21, 0x00


	//----- nvinfo : EIATTR_KPARAM_INFO
	.align		4
.L_1471:
        /*002c*/ 	.byte	0x04, 0x17
        /*002e*/ 	.short	(.L_1473 - .L_1472)
.L_1472:
        /*0030*/ 	.word	0x00000000
        /*0034*/ 	.short	0x0001
        /*0036*/ 	.short	0x0008
        /*0038*/ 	.byte	0x00, 0xf0, 0xa1, 0x00


	//----- nvinfo : EIATTR_KPARAM_INFO
	.align		4
.L_1473:
        /*003c*/ 	.byte	0x04, 0x17
        /*003e*/ 	.short	(.L_1475 - .L_1474)
.L_1474:
        /*0040*/ 	.word	0x00000000
        /*0044*/ 	.short	0x0000
        /*0046*/ 	.short	0x0000
        /*0048*/ 	.byte	0x00, 0xf0, 0x21, 0x00


	//----- nvinfo : EIATTR_MAXREG_COUNT
	.align		4
.L_1475:
        /*004c*/ 	.byte	0x03, 0x1b
        /*004e*/ 	.short	0x00ff


	//----- nvinfo : EIATTR_MERCURY_ISA_VERSION
	.align		4
        /*0050*/ 	.byte	0x03, 0x5f
        /*0052*/ 	.short	0x0000


	//----- nvinfo : EIATTR_EXIT_INSTR_OFFSETS
	.align		4
        /*0054*/ 	.byte	0x04, 0x1c
        /*0056*/ 	.short	(.L_1477 - .L_1476)


	//   ....[0]....
.L_1476:
        /*0058*/ 	.word	0x00000060


	//   ....[1]....
        /*005c*/ 	.word	0x00000160


	//----- nvinfo : EIATTR_MAX_THREADS
	.align		4
.L_1477:
        /*0060*/ 	.byte	0x04, 0x05
        /*0062*/ 	.short	(.L_1479 - .L_1478)
.L_1478:
        /*0064*/ 	.word	0x00000040
        /*0068*/ 	.word	0x00000001
        /*006c*/ 	.word	0x00000001
.L_1479:


//--------------------- .nv.info._ZN50_GLOBAL__N__f31458b2_17_RangeFactories_cu_38772b0829elementwise_kernel_with_indexIiZZZN2at6native17linspace_cuda_outERKN3c106ScalarES6_lRNS1_6TensorEENKUlvE0_clEvENKUlvE0_clEvEUllE_EEvT_T0_PN15function_traitsISD_E11result_typeE --------------------------
	.section	.nv.info._ZN50_GLOBAL__N__f31458b2_17_RangeFactories_cu_38772b0829elementwise_kernel_with_indexIiZZZN2at6native17linspace_cuda_outERKN3c106ScalarES6_lRNS1_6TensorEENKUlvE0_clEvENKUlvE0_clEvEUllE_EEvT_T0_PN15function_traitsISD_E11result_typeE,"",@"SHT_CUDA_INFO"
	.sectionflags	@""
	.align	4


	//----- nvinfo : EIATTR_CUDA_API_VERSION
	.align		4
        /*0000*/ 	.byte	0x04, 0x37
        /*0002*/ 	.short	(.L_1481 - .L_1480)
.L_1480:
        /*0004*/ 	.word	0x00000082


	//----- nvinfo : EIATTR_SW2861232_WAR
	.align		4
.L_1481:
        /*0008*/ 	.byte	0x01, 0x35
	.zero		2


	//----- nvinfo : EIATTR_PARAM_CBANK
	.align		4
        /*000c*/ 	.byte	0x04, 0x0a
        /*000e*/ 	.short	(.L_1483 - .L_1482)
	.align		4
.L_1482:
        /*0010*/ 	.word	index@(.nv.constant0._ZN50_GLOBAL__N__f31458b2_17_RangeFactories_cu_38772b0829elementwise_kernel_with_indexIiZZZN2at6native17linspace_cuda_outERKN3c106ScalarES6_lRNS1_6TensorEENKUlvE0_clEvENKUlvE0_clEvEUllE_EEvT_T0_PN15function_traitsISD_E11result_typeE)
        /*0014*/ 	.short	0x0160
        /*0016*/ 	.short	0x0038


	//----- nvinfo : EIATTR_CBANK_PARAM_SIZE
	.align		4
.L_1483:
        /*0018*/ 	.byte	0x03, 0x19
        /*001a*/ 	.short	0x0038


	//----- nvinfo : EIATTR_KPARAM_INFO
	.align		4
        /*001c*/ 	.byte	0x04, 0x17
        /*001e*/ 	.short	(.L_1485 - .L_1484)
.L_1484:
        /*0020*/ 	.word	0x00000000
        /*0024*/ 	.short	0x0002
        /*0026*/ 	.short	0x0030
        /*0028*/ 	.byte	0x00, 0xf0, 0x21, 0x00


	//----- nvinfo : EIATTR_KPARAM_INFO
	.align		4
.L_1485:
        /*002c*/ 	.byte	0x04, 0x17
        /*002e*/ 	.short	(.L_1487 - .L_1486)
.L_1486:
        /*0030*/ 	.word	0x00000000
        /*0034*/ 	.short	0x0001
        /*0036*/ 	.short	0x0008
        /*0038*/ 	.byte	0x00, 0xf0, 0xa1, 0x00


	//----- nvinfo : EIATTR_KPARAM_INFO
	.align		4
.L_1487:
        /*003c*/ 	.byte	0x04, 0x17
        /*003e*/ 	.short	(.L_1489 - .L_1488)
.L_1488:
        /*0040*/ 	.word	0x00000000
        /*0044*/ 	.short	0x0000
        /*0046*/ 	.short	0x0000
        /*0048*/ 	.byte	0x00, 0xf0, 0x11, 0x00


	//----- nvinfo : EIATTR_MAXREG_COUNT
	.align		4
.L_1489:
        /*004c*/ 	.byte	0x03, 0x1b
        /*004e*/ 	.short	0x00ff


	//----- nvinfo : EIATTR_MERCURY_ISA_VERSION
	.align		4
        /*0050*/ 	.byte	0x03, 0x5f
        /*0052*/ 	.short	0x0000


	//----- nvinfo : EIATTR_EXIT_INSTR_OFFSETS
	.align		4
        /*0054*/ 	.byte	0x04, 0x1c
        /*0056*/ 	.short	(.L_1491 - .L_1490)


	//   ....[0]....
.L_1490:
        /*0058*/ 	.word	0x00000050


	//   ....[1]....
        /*005c*/ 	.word	0x00000160


	//----- nvinfo : EIATTR_MAX_THREADS
	.align		4
.L_1491:
        /*0060*/ 	.byte	0x04, 0x05
        /*0062*/ 	.short	(.L_1493 - .L_1492)
.L_1492:
        /*0064*/ 	.word	0x00000040
        /*0068*/ 	.word	0x00000001
        /*006c*/ 	.word	0x00000001
.L_1493:


//--------------------- .nv.info._ZN50_GLOBAL__N__f31458b2_17_RangeFactories_cu_38772b0829elementwise_kernel_with_indexIlZZZN2at6native17linspace_cuda_outERKN3c106ScalarES6_lRNS1_6TensorEENKUlvE0_clEvENKUlvE_clEvEUllE_EEvT_T0_PN15function_traitsISD_E11result_typeE --------------------------
	.section	.nv.info._ZN50_GLOBAL__N__f31458b2_17_RangeFactories_cu_38772b0829elementwise_kernel_with_indexIlZZZN2at6native17linspace_cuda_outERKN3c106ScalarES6_lRNS1_6TensorEENKUlvE0_clEvENKUlvE_clEvEUllE_EEvT_T0_PN15function_traitsISD_E11result_typeE,"",@"SHT_CUDA_INFO"
	.sectionflags	@""
	.align	4


	//----- nvinfo : EIATTR_CUDA_API_VERSION
	.align		4
        /*0000*/ 	.byte	0x04, 0x37
        /*0002*/ 	.short	(.L_1495 - .L_1494)
.L_1494:
        /*0004*/ 	.word	0x00000082


	//----- nvinfo : EIATTR_SW2861232_WAR
	.align		4
.L_1495:
        /*0008*/ 	.byte	0x01, 0x35
	.zero		2


	//----- nvinfo : EIATTR_PARAM_CBANK
	.align		4
        /*000c*/ 	.byte	0x04, 0x0a
        /*000e*/ 	.short	(.L_1497 - .L_1496)
	.align		4
.L_1496:
        /*0010*/ 	.word	index@(.nv.constant0._ZN50_GLOBAL__N__f31458b2_17_RangeFactories_cu_38772b0829elementwise_kernel_with_indexIlZZZN2at6native17linspace_cuda_outERKN3c106ScalarES6_lRNS1_6TensorEENKUlvE0_clEvENKUlvE_clEvEUllE_EEvT_T0_PN15function_traitsISD_E11result_typeE)
        /*0014*/ 	.short	0x0160
        /*0016*/ 	.short	0x0040


	//----- nvinfo : EIATTR_CBANK_PARAM_SIZE
	.align		4
.L_1497:
        /*0018*/ 	.byte	0x03, 0x19
        /*001a*/ 	.short	0x0040


	//----- nvinfo : EIATTR_KPARAM_INFO
	.align		4
        /*001c*/ 	.byte	0x04, 0x17
        /*001e*/ 	.short	(.L_1499 - .L_1498)
.L_1498:
        /*0020*/ 	.word	0x00000000
        /*0024*/ 	.short	0x0002
        /*0026*/ 	.short	0x0038
        /*0028*/ 	.byte	0x00, 0xf0, 0x21, 0x00


	//----- nvinfo : EIATTR_KPARAM_INFO
	.align		4
.L_1499:
        /*002c*/ 	.byte	0x04, 0x17
        /*002e*/ 	.short	(.L_1501 - .L_1500)
.L_1500:
        /*0030*/ 	.word	0x00000000
        /*0034*/ 	.short	0x0001
        /*0036*/ 	.short	0x0008
        /*0038*/ 	.byte	0x00, 0xf0, 0xc1, 0x00


	//----- nvinfo : EIATTR_KPARAM_INFO
	.align		4
.L_1501:
        /*003c*/ 	.byte	0x04, 0x17
        /*003e*/ 	.short	(.L_1503 - .L_1502)
.L_1502:
        /*0040*/ 	.word	0x00000000
        /*0044*/ 	.short	0x0000
        /*0046*/ 	.short	0x0000
        /*0048*/ 	.byte	0x00, 0xf0, 0x21, 0x00


	//----- nvinfo : EIATTR_MAXREG_COUNT
	.align		4
.L_1503:
        /*004c*/ 	.byte	0x03, 0x1b
        /*004e*/ 	.short	0x00ff


	//----- nvinfo : EIATTR_MERCURY_ISA_VERSION
	.align		4
        /*0050*/ 	.byte	0x03, 0x5f
        /*0052*/ 	.short	0x0000


	//----- nvinfo : EIATTR_EXIT_INSTR_OFFSETS
	.align		4
        /*0054*/ 	.byte	0x04, 0x1c
        /*0056*/ 	.short	(.L_1505 - .L_1504)


	//   ....[0]....
.L_1504:
        /*0058*/ 	.word	0x00000060


	//   ....[1]....
        /*005c*/ 	.word	0x00000190


	//----- nvinfo : EIATTR_MAX_THREADS
	.align		4
.L_1505:
        /*0060*/ 	.byte	0x04, 0x05
        /*0062*/ 	.short	(.L_1507 - .L_1506)
.L_1506:
        /*0064*/ 	.word	0x00000040
        /*0068*/ 	.word	0x00000001
        /*006c*/ 	.word	0x00000001
.L_1507:


//--------------------- .nv.info._ZN50_GLOBAL__N__f31458b2_17_RangeFactories_cu_38772b0829elementwise_kernel_with_indexIiZZZN2at6native17linspace_cuda_outERKN3c106ScalarES6_lRNS1_6TensorEENKUlvE0_clEvENKUlvE_clEvEUllE_EEvT_T0_PN15function_traitsISD_E11result_typeE --------------------------
	.section	.nv.info._ZN50_GLOBAL__N__f31458b2_17_RangeFactories_cu_38772b0829elementwise_kernel_with_indexIiZZZN2at6native17linspace_cuda_outERKN3c106ScalarES6_lRNS1_6TensorEENKUlvE0_clEvENKUlvE_clEvEUllE_EEvT_T0_PN15function_traitsISD_E11result_typeE,"",@"SHT_CUDA_INFO"
	.sectionflags	@""
	.align	4


	//----- nvinfo : EIATTR_CUDA_API_VERSION
	.align		4
        /*0000*/ 	.byte	0x04, 0x37
        /*0002*/ 	.short	(.L_1509 - .L_1508)
.L_1508:
        /*0004*/ 	.word	0x00000082


	//----- nvinfo : EIATTR_SW2861232_WAR
	.align		4
.L_1509:
        /*0008*/ 	.byte	0x01, 0x35
	.zero		2


	//----- nvinfo : EIATTR_PARAM_CBANK
	.align		4
        /*000c*/ 	.byte	0x04, 0x0a
        /*000e*/ 	.short	(.L_1511 - .L_1510)
	.align		4
.L_1510:
        /*0010*/ 	.word	index@(.nv.constant0._ZN50_GLOBAL__N__f31458b2_17_RangeFactories_cu_38772b0829elementwise_kernel_with_indexIiZZZN2at6native17linspace_cuda_outERKN3c106ScalarES6_lRNS1_6TensorEENKUlvE0_clEvENKUlvE_clEvEUllE_EEvT_T0_PN15function_traitsISD_E11result_typeE)
        /*0014*/ 	.short	0x0160
        /*0016*/ 	.short	0x0040


	//----- nvinfo : EIATTR_CBANK_PARAM_SIZE
	.align		4
.L_1511:
        /*0018*/ 	.byte	0x03, 0x19
        /*001a*/ 	.short	0x0040


	//----- nvinfo : EIATTR_KPARAM_INFO
	.align		4
        /*001c*/ 	.byte	0x04, 0x17
        /*001e*/ 	.short	(.L_1513 - .L_1512)
.L_1512:
        /*0020*/ 	.word	0x00000000
        /*0024*/ 	.short	0x0002
        /*0026*/ 	.short	0x0038
        /*0028*/ 	.byte	0x00, 0xf0, 0x21, 0x00


	//----- nvinfo : EIATTR_KPARAM_INFO
	.align		4
.L_1513:
        /*002c*/ 	.byte	0x04, 0x17
        /*002e*/ 	.short	(.L_1515 - .L_1514)
.L_1514:
        /*0030*/ 	.word	0x00000000
        /*0034*/ 	.short	0x0001
        /*0036*/ 	.short	0x0008
        /*0038*/ 	.byte	0x00, 0xf0, 0xc1, 0x00


	//----- nvinfo : EIATTR_KPARAM_INFO
	.align		4
.L_1515:
        /*003c*/ 	.byte	0x04, 0x17
        /*003e*/ 	.short	(.L_1517 - .L_1516)
.L_1516:
        /*0040*/ 	.word	0x00000000
        /*0044*/ 	.short	0x0000
        /*0046*/ 	.short	0x0000
        /*0048*/ 	.byte	0x00, 0xf0, 0x11, 0x00


	//----- nvinfo : EIATTR_MAXREG_COUNT
	.align		4
.L_1517:
        /*004c*/ 	.byte	0x03, 0x1b
        /*004e*/ 	.short	0x00ff


	//----- nvinfo : EIATTR_MERCURY_ISA_VERSION
	.align		4
        /*0050*/ 	.byte	0x03, 0x5f
        /*0052*/ 	.short	0x0000


	//----- nvinfo : EIATTR_EXIT_INSTR_OFFSETS
	.align		4
        /*0054*/ 	.byte	0x04, 0x1c
        /*0056*/ 	.short	(.L_1519 - .L_1518)


	//   ....[0]....
.L_1518:
        /*0058*/ 	.word	0x00000050


	//   ....[1]....
        /*005c*/ 	.word	0x00000190


	//----- nvinfo : EIATTR_MAX_THREADS
	.align		4
.L_1519:
        /*0060*/ 	.byte	0x04, 0x05
        /*0062*/ 	.short	(.L_1521 - .L_1520)
.L_1520:
        /*0064*/ 	.word	0x00000040
        /*0068*/ 	.word	0x00000001
        /*006c*/ 	.word	0x00000001
.L_1521:


//--------------------- .nv.info._ZN50_GLOBAL__N__f31458b2_17_RangeFactories_cu_38772b0829elementwise_kernel_with_indexIlZZZN2at6native17linspace_cuda_outERKN3c106ScalarES6_lRNS1_6TensorEENKUlvE_clEvENKUlvE3_clEvEUllE_EEvT_T0_PN15function_traitsISD_E11result_typeE --------------------------
	.section	.nv.info._ZN50_GLOBAL__N__f31458b2_17_RangeFactories_cu_38772b0829elementwise_kernel_with_indexIlZZZN2at6native17linspace_cuda_outERKN3c106ScalarES6_lRNS1_6TensorEENKUlvE_clEvENKUlvE3_clEvEUllE_EEvT_T0_PN15function_traitsISD_E11result_typeE,"",@"SHT_CUDA_INFO"
	.sectionflags	@""
	.align	4


	//----- nvinfo : EIATTR_CUDA_API_VERSION
	.align		4
        /*0000*/ 	.byte	0x04, 0x37
        /*0002*/ 	.short	(.L_1523 - .L_1522)
.L_1522:
        /*0004*/ 	.word	0x00000082


	//----- nvinfo : EIATTR_SW2861232_WAR
	.align		4
.L_1523:
        /*0008*/ 	.byte	0x01, 0x35
	.zero		2


	//----- nvinfo : EIATTR_PARAM_CBANK
	.align		4
        /*000c*/ 	.byte	0x04, 0x0a
        /*000e*/ 	.short	(.L_1525 - .L_1524)
	.align		4
.L_1524:
        /*0010*/ 	.word	index@(.nv.constant0._ZN50_GLOBAL__N__f31458b2_17_RangeFactories_cu_38772b0829elementwise_kernel_with_indexIlZZZN2at6native17linspace_cuda_outERKN3c106ScalarES6_lRNS1_6TensorEENKUlvE_clEvENKUlvE3_clEvEUllE_EEvT_T0_PN15function_traitsISD_E11result_typeE)
        /*0014*/ 	.short	0x0160
        /*0016*/ 	.short	0x0038


	//----- nvinfo : EIATTR_CBANK_PARAM_SIZE
	.align		4
.L_1525:
        /*0018*/ 	.byte	0x03, 0x19
        /*001a*/ 	.short	0x0038


	//----- nvinfo : EIATTR_KPARAM_INFO
	.align		4
        /*001c*/ 	.byte	0x04, 0x17
        /*001e*/ 	.short	(.L_1527 - .L_1526)
.L_1526:
        /*0020*/ 	.word	0x00000000
        /*0024*/ 	.short	0x0002
        /*0026*/ 	.short	0x0030
        /*0028*/ 	.byte	0x00, 0xf0, 0x21, 0x00


	//----- nvinfo : EIATTR_KPARAM_INFO
	.align		4
.L_1527:
        /*002c*/ 	.byte	0x04, 0x17
        /*002e*/ 	.short	(.L_1529 - .L_1528)
.L_1528:
        /*0030*/ 	.word	0x00000000
        /*0034*/ 	.short	0x0001
        /*0036*/ 	.short	0x0008
        /*0038*/ 	.byte	0x00, 0xf0, 0xa1, 0x00


	//----- nvinfo : EIATTR_KPARAM_INFO
	.align		4
.L_1529:
        /*003c*/ 	.byte	0x04, 0x17
        /*003e*/ 	.short	(.L_1531 - .L_1530)
.L_1530:
        /*0040*/ 	.word	0x00000000
        /*0044*/ 	.short	0x0000
        /*0046*/ 	.short	0x0000
        /*0048*/ 	.byte	0x00, 0xf0, 0x21, 0x00


	//----- nvinfo : EIATTR_MAXREG_COUNT
	.align		4
.L_1531:
        /*004c*/ 	.byte	0x03, 0x1b
        /*004e*/ 	.short	0x00ff


	//----- nvinfo : EIATTR_MERCURY_ISA_VERSION
	.align		4
        /*0050*/ 	.byte	0x03, 0x5f
        /*0052*/ 	.short	0x0000


	//----- nvinfo : EIATTR_EXIT_INSTR_OFFSETS
	.align		4
        /*0054*/ 	.byte	0x04, 0x1c
        /*0056*/ 	.short	(.L_1533 - .L_1532)


	//   ....[0]....
.L_1532:
        /*0058*/ 	.word	0x00000060


	//   ....[1]....
        /*005c*/ 	.word	0x000001f0


	//----- nvinfo : EIATTR_MAX_THREADS
	.align		4
.L_1533:
        /*0060*/ 	.byte	0x04, 0x05
        /*0062*/ 	.short	(.L_1535 - .L_1534)
.L_1534:
        /*0064*/ 	.word	0x00000040
        /*0068*/ 	.word	0x00000001
        /*006c*/ 	.word	0x00000001


	//----- nvinfo : EIATTR_CRS_STACK_SIZE
	.align		4
.L_1535:
        /*0070*/ 	.byte	0x04, 0x1e
        /*0072*/ 	.short	(.L_1537 - .L_1536)
.L_1536:
        /*0074*/ 	.word	0x00000000
.L_1537:


//--------------------- .nv.info._ZN50_GLOBAL__N__f31458b2_17_RangeFactories_cu_38772b0829elementwise_kernel_with_indexIiZZZN2at6native17linspace_cuda_outERKN3c106ScalarES6_lRNS1_6TensorEENKUlvE_clEvENKUlvE3_clEvEUllE_EEvT_T0_PN15function_traitsISD_E11result_typeE --------------------------
	.section	.nv.info._ZN50_GLOBAL__N__f31458b2_17_RangeFactories_cu_38772b0829elementwise_kernel_with_indexIiZZZN2at6native17linspace_cuda_outERKN3c106ScalarES6_lRNS1_6TensorEENKUlvE_clEvENKUlvE3_clEvEUllE_EEvT_T0_PN15function_traitsISD_E11result_typeE,"",@"SHT_CUDA_INFO"
	.sectionflags	@""
	.align	4


	//----- nvinfo : EIATTR_CUDA_API_VERSION
	.align		4
        /*0000*/ 	.byte	0x04, 0x37
        /*0002*/ 	.short	(.L_1539 - .L_1538)
.L_1538:
        /*0004*/ 	.word	0x00000082


	//----- nvinfo : EIATTR_SW2861232_WAR
	.align		4
.L_1539:
        /*0008*/ 	.byte	0x01, 0x35
	.zero		2


	//----- nvinfo : EIATTR_PARAM_CBANK
	.align		4
        /*000c*/ 	.byte	0x04, 0x0a
        /*000e*/ 	.short	(.L_1541 - .L_1540)
	.align		4
.L_1540:
        /*0010*/ 	.word	index@(.nv.constant0._ZN50_GLOBAL__N__f31458b2_17_RangeFactories_cu_38772b0829elementwise_kernel_with_indexIiZZZN2at6native17linspace_cuda_outERKN3c106ScalarES6_lRNS1_6TensorEENKUlvE_clEvENKUlvE3_clEvEUllE_EEvT_T0_PN15function_traitsISD_E11result_typeE)
        /*0014*/ 	.short	0x0160
        /*0016*/ 	.short	0x0038


	//----- nvinfo : EIATTR_CBANK_PARAM_SIZE
	.align		4
.L_1541:
        /*0018*/ 	.byte	0x03, 0x19
        /*001a*/ 	.short	0x0038


	//----- nvinfo : EIATTR_KPARAM_INFO
	.align		4
        /*001c*/ 	.byte	0x04, 0x17
        /*001e*/ 	.short	(.L_1543 - .L_1542)
.L_1542:
        /*0020*/ 	.word	0x00000000
        /*0024*/ 	.short	0x0002
        /*0026*/ 	.short	0x0030
        /*0028*/ 	.byte	0x00, 0xf0, 0x21, 0x00


	//----- nvinfo : EIATTR_KPARAM_INFO
	.align		4
.L_1543:
        /*002c*/ 	.byte	0x04, 0x17
        /*002e*/ 	.short	(.L_1545 - .L_1544)
.L_1544:
        /*0030*/ 	.word	0x00000000
        /*0034*/ 	.short	0x0001
        /*0036*/ 	.short	0x0008
        /*0038*/ 	.byte	0x00, 0xf0, 0xa1, 0x00


	//----- nvinfo : EIATTR_KPARAM_INFO
	.align		4
.L_1545:
        /*003c*/ 	.byte	0x04, 0x17
        /*003e*/ 	.short	(.L_1547 - .L_1546)
.L_1546:
        /*0040*/ 	.word	0x00000000
        /*0044*/ 	.short	0x0000
        /*0046*/ 	.short	0x0000
        /*0048*/ 	.byte	0x00, 0xf0, 0x11, 0x00


	//----- nvinfo : EIATTR_MAXREG_COUNT
	.align		4
.L_1547:
        /*004c*/ 	.byte	0x03, 0x1b
        /*004e*/ 	.short	0x00ff


	//----- nvinfo : EIATTR_MERCURY_ISA_VERSION
	.align		4
        /*0050*/ 	.byte	0x03, 0x5f
        /*0052*/ 	.short	0x0000


	//----- nvinfo : EIATTR_EXIT_INSTR_OFFSETS
	.align		4
        /*0054*/ 	.byte	0x04, 0x1c
        /*0056*/ 	.short	(.L_1549 - .L_1548)


	//   ....[0]....
.L_1548:
        /*0058*/ 	.word	0x00000050


	//   ....[1]....
        /*005c*/ 	.word	0x000001f0


	//----- nvinfo : EIATTR_MAX_THREADS
	.align		4
.L_1549:
        /*0060*/ 	.byte	0x04, 0x05
        /*0062*/ 	.short	(.L_1551 - .L_1550)
.L_1550:
        /*0064*/ 	.word	0x00000040
        /*0068*/ 	.word	0x00000001
        /*006c*/ 	.word	0x00000001


	//----- nvinfo : EIATTR_CRS_STACK_SIZE
	.align		4
.L_1551:
        /*0070*/ 	.byte	0x04, 0x1e
        /*0072*/ 	.short	(.L_1553 - .L_1552)
.L_1552:
        /*0074*/ 	.word	0x00000000
.L_1553:


//--------------------- .nv.info._ZN50_GLOBAL__N__f31458b2_17_RangeFactories_cu_38772b0829elementwise_kernel_with_indexIlZZZN2at6native17linspace_cuda_outERKN3c106ScalarES6_lRNS1_6TensorEENKUlvE_clEvENKUlvE2_clEvEUllE_EEvT_T0_PN15function_traitsISD_E11result_typeE --------------------------
	.section	.nv.info._ZN50_GLOBAL__N__f31458b2_17_RangeFactories_cu_38772b0829elementwise_kernel_with_indexIlZZZN2at6native17linspace_cuda_outERKN3c106ScalarES6_lRNS1_6TensorEENKUlvE_clEvENKUlvE2_clEvEUllE_EEvT_T0_PN15function_traitsISD_E11result_typeE,"",@"SHT_CUDA_INFO"
	.sectionflags	@""
	.align	4


	//----- nvinfo : EIATTR_CUDA_API_VERSION
	.align		4
        /*0000*/ 	.byte	0x04, 0x37
        /*0002*/ 	.short	(.L_1555 - .L_1554)
.L_1554:
        /*0004*/ 	.word	0x00000082


	//----- nvinfo : EIATTR_SW2861232_WAR
	.align		4
.L_1555:
        /*0008*/ 	.byte	0x01, 0x35
	.zero		2


	//----- nvinfo : EIATTR_PARAM_CBANK
	.align		4
        /*000c*/ 	.byte	0x04, 0x0a
        /*000e*/ 	.short	(.L_1557 - .L_1556)
	.align		4
.L_1556:
        /*0010*/ 	.word	index@(.nv.constant0._ZN50_GLOBAL__N__f31458b2_17_RangeFactories_cu_38772b0829elementwise_kernel_with_indexIlZZZN2at6native17linspace_cuda_outERKN3c106ScalarES6_lRNS1_6TensorEENKUlvE_clEvENKUlvE2_clEvEUllE_EEvT_T0_PN15function_traitsISD_E11result_typeE)
        /*0014*/ 	.short	0x0160
        /*0016*/ 	.short	0x0040


	//----- nvinfo : EIATTR_CBANK_PARAM_SIZE
	.align		4
.L_1557:
        /*0018*/ 	.byte	0x03, 0x19
        /*001a*/ 	.short	0x0040


	//----- nvinfo : EIATTR_KPARAM_INFO
	.align		4
        /*001c*/ 	.byte	0x04, 0x17
        /*001e*/ 	.short	(.L_1559 - .L_1558)
.L_1558:
        /*0020*/ 	.word	0x00000000
        /*0024*/ 	.short	0x0002
        /*0026*/ 	.short	0x0038
        /*0028*/ 	.byte	0x00, 0xf0, 0x21, 0x00


	//----- nvinfo : EIATTR_KPARAM_INFO
	.align		4
.L_1559:
        /*002c*/ 	.byte	0x04, 0x17
        /*002e*/ 	.short	(.L_1561 - .L_1560)
.L_1560:
        /*0030*/ 	.word	0x00000000
        /*0034*/ 	.short	0x0001
        /*0036*/ 	.short	0x0008
        /*0038*/ 	.byte	0x00, 0xf0, 0xc1, 0x00


	//----- nvinfo : EIATTR_KPARAM_INFO
	.align		4
.L_1561:
        /*003c*/ 	.byte	0x04, 0x17
        /*003e*/ 	.short	(.L_1563 - .L_1562)
.L_1562:
        /*0040*/ 	.word	0x00000000
        /*0044*/ 	.short	0x0000
        /*0046*/ 	.short	0x0000
        /*0048*/ 	.byte	0x00, 0xf0, 0x21, 0x00


	//----- nvinfo : EIATTR_MAXREG_COUNT
	.align		4
.L_1563:
        /*004c*/ 	.byte	0x03, 0x1b
        /*004e*/ 	.short	0x00ff


	//----- nvinfo : EIATTR_MERCURY_ISA_VERSION
	.align		4
        /*0050*/ 	.byte	0x03, 0x5f
        /*0052*/ 	.short	0x0000


	//----- nvinfo : EIATTR_EXIT_INSTR_OFFSETS
	.align		4
        /*0054*/ 	.byte	0x04, 0x1c
        /*0056*/ 	.short	(.L_1565 - .L_1564)


	//   ....[0]....
.L_1564:
        /*0058*/ 	.word	0x00000060


	//   ....[1]....
        /*005c*/ 	.word	0x000001d0


	//----- nvinfo : EIATTR_MAX_THREADS
	.align		4
.L_1565:
        /*0060*/ 	.byte	0x04, 0x05
        /*0062*/ 	.short	(.L_1567 - .L_1566)
.L_1566:
        /*0064*/ 	.word	0x00000040
        /*0068*/ 	.word	0x00000001
        /*006c*/ 	.word	0x00000001


	//----- nvinfo : EIATTR_CRS_STACK_SIZE
	.align		4
.L_1567:
        /*0070*/ 	.byte	0x04, 0x1e
        /*0072*/ 	.short	(.L_1569 - .L_1568)
.L_1568:
        /*0074*/ 	.word	0x00000000
.L_1569:


//--------------------- .nv.info._ZN50_GLOBAL__N__f31458b2_17_RangeFactories_cu_38772b0829elementwise_kernel_with_indexIiZZZN2at6native17linspace_cuda_outERKN3c106ScalarES6_lRNS1_6TensorEENKUlvE_clEvENKUlvE2_clEvEUllE_EEvT_T0_PN15function_traitsISD_E11result_typeE --------------------------
	.section	.nv.info._ZN50_GLOBAL__N__f31458b2_17_RangeFactories_cu_38772b0829elementwise_kernel_with_indexIiZZZN2at6native17linspace_cuda_outERKN3c106ScalarES6_lRNS1_6TensorEENKUlvE_clEvENKUlvE2_clEvEUllE_EEvT_T0_PN15function_traitsISD_E11result_typeE,"",@"SHT_CUDA_INFO"
	.sectionflags	@""
	.align	4


	//----- nvinfo : EIATTR_CUDA_API_VERSION
	.align		4
        /*0000*/ 	.byte	0x04, 0x37
        /*0002*/ 	.short	(.L_1571 - .L_1570)
.L_1570:
        /*0004*/ 	.word	0x00000082


	//----- nvinfo : EIATTR_SW2861232_WAR
	.align		4
.L_1571:
        /*0008*/ 	.byte	0x01, 0x35
	.zero		2


	//----- nvinfo : EIATTR_PARAM_CBANK
	.align		4
        /*000c*/ 	.byte	0x04, 0x0a
        /*000e*/ 	.short	(.L_1573 - .L_1572)
	.align		4
.L_1572:
        /*0010*/ 	.word	index@(.nv.constant0._ZN50_GLOBAL__N__f31458b2_17_RangeFactories_cu_38772b0829elementwise_kernel_with_indexIiZZZN2at6native17linspace_cuda_outERKN3c106ScalarES6_lRNS1_6TensorEENKUlvE_clEvENKUlvE2_clEvEUllE_EEvT_T0_PN15function_traitsISD_E11result_typeE)
        /*0014*/ 	.short	0x0160
        /*0016*/ 	.short	0x0040


	//----- nvinfo : EIATTR_CBANK_PARAM_SIZE
	.align		4
.L_1573:
        /*0018*/ 	.byte	0x03, 0x19
        /*001a*/ 	.short	0x0040


	//----- nvinfo : EIATTR_KPARAM_INFO
	.align		4
        /*001c*/ 	.byte	0x04, 0x17
        /*001e*/ 	.short	(.L_1575 - .L_1574)
.L_1574:
        /*0020*/ 	.word	0x00000000
        /*0024*/ 	.short	0x0002
        /*0026*/ 	.short	0x0038
        /*0028*/ 	.byte	0x00, 0xf0, 0x21, 0x00


	//----- nvinfo : EIATTR_KPARAM_INFO
	.align		4
.L_1575:
        /*002c*/ 	.byte	0x04, 0x17
        /*002e*/ 	.short	(.L_1577 - .L_1576)
.L_1576:
        /*0030*/ 	.word	0x00000000
        /*0034*/ 	.short	0x0001
        /*0036*/ 	.short	0x0008
        /*0038*/ 	.byte	0x00, 0xf0, 0xc1, 0x00


	//----- nvinfo : EIATTR_KPARAM_INFO
	.align		4
.L_1577:
        /*003c*/ 	.byte	0x04, 0x17
        /*003e*/ 	.short	(.L_1579 - .L_1578)
.L_1578:
        /*0040*/ 	.word	0x00000000
        /*0044*/ 	.short	0x0000
        /*0046*/ 	.short	0x0000
        /*0048*/ 	.byte	0x00, 0xf0, 0x11, 0x00


	//----- nvinfo : EIATTR_MAXREG_COUNT
	.align		4
.L_1579:
        /*004c*/ 	.byte	0x03, 0x1b
        /*004e*/ 	.short	0x00ff


	//----- nvinfo : EIATTR_MERCURY_ISA_VERSION
	.align		4
        /*0050*/ 	.byte	0x03, 0x5f
        /*0052*/ 	.short	0x0000


	//----- nvinfo : EIATTR_EXIT_INSTR_OFFSETS
	.align		4
        /*0054*/ 	.byte	0x04, 0x1c
        /*0056*/ 	.short	(.L_1581 - .L_1580)


	//   ....[0]....
.L_1580:
        /*0058*/ 	.word	0x00000050


	//   ....[1]....
        /*005c*/ 	.word	0x000001d0


	//----- nvinfo : EIATTR_MAX_THREADS
	.align		4
.L_1581:
        /*0060*/ 	.byte	0x04, 0x05
        /*0062*/ 	.short	(.L_1583 - .L_1582)
.L_1582:
        /*0064*/ 	.word	0x00000040
        /*0068*/ 	.word	0x00000001
        /*006c*/ 	.word	0x00000001


	//----- nvinfo : EIATTR_CRS_STACK_SIZE
	.align		4
.L_1583:
        /*0070*/ 	.byte	0x04, 0x1e
        /*0072*/ 	.short	(.L_1585 - .L_1584)
.L_1584:
        /*0074*/ 	.word	0x00000000
.L_1585:


//--------------------- .nv.info._ZN50_GLOBAL__N__f31458b2_17_RangeFactories_cu_38772b0829elementwise_kernel_with_indexIlZZZN2at6native17linspace_cuda_outERKN3c106ScalarES6_lRNS1_6TensorEENKUlvE_clEvENKUlvE1_clEvEUllE_EEvT_T0_PN15function_traitsISD_E11result_typeE --------------------------
	.section	.nv.info._ZN50_GLOBAL__N__f31458b2_17_RangeFactories_cu_38772b0829elementwise_kernel_with_indexIlZZZN2at6native17linspace_cuda_outERKN3c106ScalarES6_lRNS1_6TensorEENKUlvE_clEvENKUlvE1_clEvEUllE_EEvT_T0_PN15function_traitsISD_E11result_typeE,"",@"SHT_CUDA_INFO"
	.sectionflags	@""
	.align	4


	//----- nvinfo : EIATTR_CUDA_API_VERSION
	.align		4
        /*0000*/ 	.byte	0x04, 0x37
        /*0002*/ 	.short	(.L_1587 - .L_1586)
.L_1586:
        /*0004*/ 	.word	0x00000082


	//----- nvinfo : EIATTR_SW2861232_WAR
	.align		4
.L_1587:
        /*0008*/ 	.byte	0x01, 0x35
	.zero		2


	//----- nvinfo : EIATTR_PARAM_CBANK
	.align		4
        /*000c*/ 	.byte	0x04, 0x0a
        /*000e*/ 	.short	(.L_1589 - .L_1588)
	.align		4
.L_1588:
        /*0010*/ 	.word	index@(.nv.constant0._ZN50_GLOBAL__N__f31458b2_17_RangeFactories_cu_38772b0829elementwise_kernel_with_indexIlZZZN2at6native17linspace_cuda_outERKN3c106ScalarES6_lRNS1_6TensorEENKUlvE_clEvENKUlvE1_clEvEUllE_EEvT_T0_PN15function_traitsISD_E11result_typeE)
        /*0014*/ 	.short	0x0160
        /*0016*/ 	.short	0x0038


	//----- nvinfo : EIATTR_CBANK_PARAM_SIZE
	.align		4
.L_1589:
        /*0018*/ 	.byte	0x03, 0x19
        /*001a*/ 	.short	0x0038


	//----- nvinfo : EIATTR_KPARAM_INFO
	.align		4
        /*001c*/ 	.byte	0x04, 0x17
        /*001e*/ 	.short	(.L_1591 - .L_1590)
.L_1590:
        /*0020*/ 	.word	0x00000000
        /*0024*/ 	.short	0x0002
        /*0026*/ 	.short	0x0030
        /*0028*/ 	.byte	0x00, 0xf0, 0x21, 0x00


	//----- nvinfo : EIATTR_KPARAM_INFO
	.align		4
.L_1591:
        /*002c*/ 	.byte	0x04, 0x17
        /*002e*/ 	.short	(.L_1593 - .L_1592)
.L_1592:
        /*0030*/ 	.word	0x00000000
        /*0034*/ 	.short	0x0001
        /*0036*/ 	.short	0x0008
        /*0038*/ 	.byte	0x00, 0xf0, 0xa1, 0x00


	//----- nvinfo : EIATTR_KPARAM_INFO
	.align		4
.L_1593:
        /*003c*/ 	.byte	0x04, 0x17
        /*003e*/ 	.short	(.L_1595 - .L_1594)
.L_1594:
        /*0040*/ 	.word	0x00000000
        /*0044*/ 	.short	0x0000
        /*0046*/ 	.short	0x0000
        /*0048*/ 	.byte	0x00, 0xf0, 0x21, 0x00


	//----- nvinfo : EIATTR_MAXREG_COUNT
	.align		4
.L_1595:
        /*004c*/ 	.byte	0x03, 0x1b
        /*004e*/ 	.short	0x00ff


	//----- nvinfo : EIATTR_MERCURY_ISA_VERSION
	.align		4
        /*0050*/ 	.byte	0x03, 0x5f
        /*0052*/ 	.short	0x0000


	//----- nvinfo : EIATTR_EXIT_INSTR_OFFSETS
	.align		4
        /*0054*/ 	.byte	0x04, 0x1c
        /*0056*/ 	.short	(.L_1597 - .L_1596)


	//   ....[0]....
.L_1596:
        /*0058*/ 	.word	0x00000060


	//   ....[1]....
        /*005c*/ 	.word	0x000001d0


	//----- nvinfo : EIATTR_MAX_THREADS
	.align		4
.L_1597:
        /*0060*/ 	.byte	0x04, 0x05
        /*0062*/ 	.short	(.L_1599 - .L_1598)
.L_1598:
        /*0064*/ 	.word	0x00000040
        /*0068*/ 	.word	0x00000001
        /*006c*/ 	.word	0x00000001


	//----- nvinfo : EIATTR_CRS_STACK_SIZE
	.align		4
.L_1599:
        /*0070*/ 	.byte	0x04, 0x1e
        /*0072*/ 	.short	(.L_1601 - .L_1600)
.L_1600:
        /*0074*/ 	.word	0x00000000
.L_1601:


//--------------------- .nv.info._ZN50_GLOBAL__N__f31458b2_17_RangeFactories_cu_38772b0829elementwise_kernel_with_indexIiZZZN2at6native17linspace_cuda_outERKN3c106ScalarES6_lRNS1_6TensorEENKUlvE_clEvENKUlvE1_clEvEUllE_EEvT_T0_PN15function_traitsISD_E11result_typeE --------------------------
	.section	.nv.info._ZN50_GLOBAL__N__f31458b2_17_RangeFactories_cu_38772b0829elementwise_kernel_with_indexIiZZZN2at6native17linspace_cuda_outERKN3c106ScalarES6_lRNS1_6TensorEENKUlvE_clEvENKUlvE1_clEvEUllE_EEvT_T0_PN15function_traitsISD_E11result_typeE,"",@"SHT_CUDA_INFO"
	.sectionflags	@""
	.align	4


	//----- nvinfo : EIATTR_CUDA_API_VERSION
	.align		4
        /*0000*/ 	.byte	0x04, 0x37
        /*0002*/ 	.short	(.L_1603 - .L_1602)
.L_1602:
        /*0004*/ 	.word	0x00000082


	//----- nvinfo : EIATTR_SW2861232_WAR
	.align		4
.L_1603:
        /*0008*/ 	.byte	0x01, 0x35
	.zero		2


	//----- nvinfo : EIATTR_PARAM_CBANK
	.align		4
        /*000c*/ 	.byte	0x04, 0x0a
        /*000e*/ 	.short	(.L_1605 - .L_1604)
	.align		4
.L_1604:
        /*0010*/ 	.word	index@(.nv.constant0._ZN50_GLOBAL__N__f31458b2_17_RangeFactories_cu_38772b0829elementwise_kernel_with_indexIiZZZN2at6native17linspace_cuda_outERKN3c106ScalarES6_lRNS1_6TensorEENKUlvE_clEvENKUlvE1_clEvEUllE_EEvT_T0_PN15function_traitsISD_E11result_typeE)
        /*0014*/ 	.short	0x0160
        /*0016*/ 	.short	0x0038


	//----- nvinfo : EIATTR_CBANK_PARAM_SIZE
	.align		4
.L_1605:
        /*0018*/ 	.byte	0x03, 0x19
        /*001a*/ 	.short	0x0038


	//----- nvinfo : EIATTR_KPARAM_INFO
	.align		4
        /*001c*/ 	.byte	0x04, 0x17
        /*001e*/ 	.short	(.L_1607 - .L_1606)
.L_1606:
        /*0020*/ 	.word	0x00000000
        /*0024*/ 	.short	0x0002
        /*0026*/ 	.short	0x0030
        /*0028*/ 	.byte	0x00, 0xf0, 0x21, 0x00


	//----- nvinfo : EIATTR_KPARAM_INFO
	.align		4
.L_1607:
        /*002c*/ 	.byte	0x04, 0x17
        /*002e*/ 	.short	(.L_1609 - .L_1608)
.L_1608:
        /*0030*/ 	.word	0x00000000
        /*0034*/ 	.short	0x0001
        /*0036*/ 	.short	0x0008
        /*0038*/ 	.byte	0x00, 0xf0, 0xa1, 0x00


	//----- nvinfo : EIATTR_KPARAM_INFO
	.align		4
.L_1609:
        /*003c*/ 	.byte	0x04, 0x17
        /*003e*/ 	.short	(.L_1611 - .L_1610)
.L_1610:
        /*0040*/ 	.word	0x00000000
        /*0044*/ 	.short	0x0000
        /*0046*/ 	.short	0x0000
        /*0048*/ 	.byte	0x00, 0xf0, 0x11, 0x00


	//----- nvinfo : EIATTR_MAXREG_COUNT
	.align		4
.L_1611:
        /*004c*/ 	.byte	0x03, 0x1b
        /*004e*/ 	.short	0x00ff


	//----- nvinfo : EIATTR_MERCURY_ISA_VERSION
	.align		4
        /*0050*/ 	.byte	0x03, 0x5f
        /*0052*/ 	.short	0x0000


	//----- nvinfo : EIATTR_EXIT_INSTR_OFFSETS
	.align		4
        /*0054*/ 	.byte	0x04, 0x1c
        /*0056*/ 	.short	(.L_1613 - .L_1612)


	//   ....[0]....
.L_1612:
        /*0058*/ 	.word	0x00000050


	//   ....[1]....
        /*005c*/ 	.word	0x000001d0


	//----- nvinfo : EIATTR_MAX_THREADS
	.align		4
.L_1613:
        /*0060*/ 	.byte	0x04, 0x05
        /*0062*/ 	.short	(.L_1615 - .L_1614)
.L_1614:
        /*0064*/ 	.word	0x00000040
        /*0068*/ 	.word	0x00000001
        /*006c*/ 	.word	0x00000001


	//----- nvinfo : EIATTR_CRS_STACK_SIZE
	.align		4
.L_1615:
        /*0070*/ 	.byte	0x04, 0x1e
        /*0072*/ 	.short	(.L_1617 - .L_1616)
.L_1616:
        /*0074*/ 	.word	0x00000000
.L_1617:


//--------------------- .nv.info._ZN50_GLOBAL__N__f31458b2_17_RangeFactories_cu_38772b0829elementwise_kernel_with_indexIlZZZN2at6native17linspace_cuda_outERKN3c106ScalarES6_lRNS1_6TensorEENKUlvE_clEvENKUlvE0_clEvEUllE_EEvT_T0_PN15function_traitsISD_E11result_typeE --------------------------
	.section	.nv.info._ZN50_GLOBAL__N__f31458b2_17_RangeFactories_cu_38772b0829elementwise_kernel_with_indexIlZZZN2at6native17linspace_cuda_outERKN3c106ScalarES6_lRNS1_6TensorEENKUlvE_clEvENKUlvE0_clEvEUllE_EEvT_T0_PN15function_traitsISD_E11result_typeE,"",@"SHT_CUDA_INFO"
	.sectionflags	@""
	.align	4


	//----- nvinfo : EIATTR_CUDA_API_VERSION
	.align		4
        /*0000*/ 	.byte	0x04, 0x37
        /*0002*/ 	.short	(.L_1619 - .L_1618)
.L_1618:
        /*0004*/ 	.word	0x00000082


	//----- nvinfo : EIATTR_SW2861232_WAR
	.align		4
.L_1619:
        /*0008*/ 	.byte	0x01, 0x35
	.zero		2


	//----- nvinfo : EIATTR_PARAM_CBANK
	.align		4
        /*000c*/ 	.byte	0x04, 0x0a
        /*000e*/ 	.short	(.L_1621 - .L_1620)
	.align		4
.L_1620:
        /*0010*/ 	.word	index@(.nv.constant0._ZN50_GLOBAL__N__f31458b2_17_RangeFactories_cu_38772b0829elementwise_kernel_with_indexIlZZZN2at6native17linspace_cuda_outERKN3c106ScalarES6_lRNS1_6TensorEENKUlvE_clEvENKUlvE0_clEvEUllE_EEvT_T0_PN15function_traitsISD_E11result_typeE)
        /*0014*/ 	.short	0x0160
        /*0016*/ 	.short	0x0038


	//----- nvinfo : EIATTR_CBANK_PARAM_SIZE
	.align		4
.L_1621:
        /*0018*/ 	.byte	0x03, 0x19
        /*001a*/ 	.short	0x0038


	//----- nvinfo : EIATTR_KPARAM_INFO
	.align		4
        /*001c*/ 	.byte	0x04, 0x17
        /*001e*/ 	.short	(.L_1623 - .L_1622)
.L_1622:
        /*0020*/ 	.word	0x00000000
        /*0024*/ 	.short	0x0002
        /*0026*/ 	.short	0x0030
        /*0028*/ 	.byte	0x00, 0xf0, 0x21, 0x00


	//----- nvinfo : EIATTR_KPARAM_INFO
	.align		4
.L_1623:
        /*002c*/ 	.byte	0x04, 0x17
        /*002e*/ 	.short	(.L_1625 - .L_1624)
.L_1624:
        /*0030*/ 	.word	0x00000000
        /*0034*/ 	.short	0x0001
        /*0036*/ 	.short	0x0008
        /*0038*/ 	.byte	0x00, 0xf0, 0xa1, 0x00


	//----- nvinfo : EIATTR_KPARAM_INFO
	.align		4
.L_1625:
        /*003c*/ 	.byte	0x04, 0x17
        /*003e*/ 	.short	(.L_1627 - .L_1626)
.L_1626:
        /*0040*/ 	.word	0x00000000
        /*0044*/ 	.short	0x0000
        /*0046*/ 	.short	0x0000
        /*0048*/ 	.byte	0x00, 0xf0, 0x21, 0x00


	//----- nvinfo : EIATTR_MAXREG_COUNT
	.align		4
.L_1627:
        /*004c*/ 	.byte	0x03, 0x1b
        /*004e*/ 	.short	0x00ff


	//----- nvinfo : EIATTR_MERCURY_ISA_VERSION
	.align		4
        /*0050*/ 	.byte	0x03, 0x5f
        /*0052*/ 	.short	0x0000


	//----- nvinfo : EIATTR_EXIT_INSTR_OFFSETS
	.align		4
        /*0054*/ 	.byte	0x04, 0x1c
        /*0056*/ 	.short	(.L_1629 - .L_1628)


	//   ....[0]....
.L_1628:
        /*0058*/ 	.word	0x00000060


	//   ....[1]....
        /*005c*/ 	.word	0x000001f0


	//----- nvinfo : EIATTR_MAX_THREADS
	.align		4
.L_1629:
        /*0060*/ 	.byte	0x04, 0x05
        /*0062*/ 	.short	(.L_1631 - .L_1630)
.L_1630:
        /*0064*/ 	.word	0x00000040
        /*0068*/ 	.word	0x00000001
        /*006c*/ 	.word	0x00000001


	//----- nvinfo : EIATTR_CRS_STACK_SIZE
	.align		4
.L_1631:
        /*0070*/ 	.byte	0x04, 0x1e
        /*0072*/ 	.short	(.L_1633 - .L_1632)
.L_1632:
        /*0074*/ 	.word	0x00000000
.L_1633:


//--------------------- .nv.info._ZN50_GLOBAL__N__f31458b2_17_RangeFactories_cu_38772b0829elementwise_kernel_with_indexIiZZZN2at6native17linspace_cuda_outERKN3c106ScalarES6_lRNS1_6TensorEENKUlvE_clEvENKUlvE0_clEvEUllE_EEvT_T0_PN15function_traitsISD_E11result_typeE --------------------------
	.section	.nv.info._ZN50_GLOBAL__N__f31458b2_17_RangeFactories_cu_38772b0829elementwise_kernel_with_indexIiZZZN2at6native17linspace_cuda_outERKN3c106ScalarES6_lRNS1_6TensorEENKUlvE_clEvENKUlvE0_clEvEUllE_EEvT_T0_PN15function_traitsISD_E11result_typeE,"",@"SHT_CUDA_INFO"
	.sectionflags	@""
	.align	4


	//----- nvinfo : EIATTR_CUDA_API_VERSION
	.align		4
        /*0000*/ 	.byte	0x04, 0x37
        /*0002*/ 	.short	(.L_1635 - .L_1634)
.L_1634:
        /*0004*/ 	.word	0x00000082


	//----- nvinfo : EIATTR_SW2861232_WAR
	.align		4
.L_1635:
        /*0008*/ 	.byte	0x01, 0x35
	.zero		2


	//----- nvinfo : EIATTR_PARAM_CBANK
	.align		4
        /*000c*/ 	.byte	0x04, 0x0a
        /*000e*/ 	.short	(.L_1637 - .L_1636)
	.align		4
.L_1636:
        /*0010*/ 	.word	index@(.nv.constant0._ZN50_GLOBAL__N__f31458b2_17_RangeFactories_cu_38772b0829elementwise_kernel_with_indexIiZZZN2at6native17linspace_cuda_outERKN3c106ScalarES6_lRNS1_6TensorEENKUlvE_clEvENKUlvE0_clEvEUllE_EEvT_T0_PN15function_traitsISD_E11result_typeE)
        /*0014*/ 	.short	0x0160
        /*0016*/ 	.short	0x0038


	//----- nvinfo : EIATTR_CBANK_PARAM_SIZE
	.align		4
.L_1637:
        /*0018*/ 	.byte	0x03, 0x19
        /*001a*/ 	.short	0x0038


	//----- nvinfo : EIATTR_KPARAM_INFO
	.align		4
        /*001c*/ 	.byte	0x04, 0x17
        /*001e*/ 	.short	(.L_1639 - .L_1638)
.L_1638:
        /*0020*/ 	.word	0x00000000
        /*0024*/ 	.short	0x0002
        /*0026*/ 	.short	0x0030
        /*0028*/ 	.byte	0x00, 0xf0, 0x21, 0x00


	//----- nvinfo : EIATTR_KPARAM_INFO
	.align		4
.L_1639:
        /*002c*/ 	.byte	0x04, 0x17
        /*002e*/ 	.short	(.L_1641 - .L_1640)
.L_1640:
        /*0030*/ 	.word	0x00000000
        /*0034*/ 	.short	0x0001
        /*0036*/ 	.short	0x0008
        /*0038*/ 	.byte	0x00, 0xf0, 0xa1, 0x00


	//----- nvinfo : EIATTR_KPARAM_INFO
	.align		4
.L_1641:
        /*003c*/ 	.byte	0x04, 0x17
        /*003e*/ 	.short	(.L_1643 - .L_1642)
.L_1642:
        /*0040*/ 	.word	0x00000000
        /*0044*/ 	.short	0x0000
        /*0046*/ 	.short	0x0000
        /*0048*/ 	.byte	0x00, 0xf0, 0x11, 0x00


	//----- nvinfo : EIATTR_MAXREG_COUNT
	.align		4
.L_1643:
        /*004c*/ 	.byte	0x03, 0x1b
        /*004e*/ 	.short	0x00ff


	//----- nvinfo : EIATTR_MERCURY_ISA_VERSION
	.align		4
        /*0050*/ 	.byte	0x03, 0x5f
        /*0052*/ 	.short	0x0000


	//----- nvinfo : EIATTR_EXIT_INSTR_OFFSETS
	.align		4
        /*0054*/ 	.byte	0x04, 0x1c
        /*0056*/ 	.short	(.L_1645 - .L_1644)


	//   ....[0]....
.L_1644:
        /*0058*/ 	.word	0x00000050


	//   ....[1]....
        /*005c*/ 	.word	0x000001f0


	//----- nvinfo : EIATTR_MAX_THREADS
	.align		4
.L_1645:
        /*0060*/ 	.byte	0x04, 0x05
        /*0062*/ 	.short	(.L_1647 - .L_1646)
.L_1646:
        /*0064*/ 	.word	0x00000040
        /*0068*/ 	.word	0x00000001
        /*006c*/ 	.word	0x00000001


	//----- nvinfo : EIATTR_CRS_STACK_SIZE
	.align		4
.L_1647:
        /*0070*/ 	.byte	0x04, 0x1e
        /*0072*/ 	.short	(.L_1649 - .L_1648)
.L_1648:
        /*0074*/ 	.word	0x00000000
.L_1649:


//--------------------- .nv.info._ZN50_GLOBAL__N__f31458b2_17_RangeFactories_cu_38772b0829elementwise_kernel_with_indexIlZZZN2at6native17linspace_cuda_outERKN3c106ScalarES6_lRNS1_6TensorEENKUlvE_clEvENKUlvE_clEvEUllE_EEvT_T0_PN15function_traitsISD_E11result_typeE --------------------------
	.section	.nv.info._ZN50_GLOBAL__N__f31458b2_17_RangeFactories_cu_38772b0829elementwise_kernel_with_indexIlZZZN2at6native17linspace_cuda_outERKN3c106ScalarES6_lRNS1_6TensorEENKUlvE_clEvENKUlvE_clEvEUllE_EEvT_T0_PN15function_traitsISD_E11result_typeE,"",@"SHT_CUDA_INFO"
	.sectionflags	@""
	.align	4


	//----- nvinfo : EIATTR_CUDA_API_VERSION
	.align		4
        /*0000*/ 	.byte	0x04, 0x37
        /*0002*/ 	.short	(.L_1651 - .L_1650)
.L_1650:
        /*0004*/ 	.word	0x00000082


	//----- nvinfo : EIATTR_SW2861232_WAR
	.align		4
.L_1651:
        /*0008*/ 	.byte	0x01, 0x35
	.zero		2


	//----- nvinfo : EIATTR_PARAM_CBANK
	.align		4
        /*000c*/ 	.byte	0x04, 0x0a
        /*000e*/ 	.short	(.L_1653 - .L_1652)
	.align		4
.L_1652:
        /*0010*/ 	.word	index@(.nv.constant0._ZN50_GLOBAL__N__f31458b2_17_RangeFactories_cu_38772b0829elementwise_kernel_with_indexIlZZZN2at6native17linspace_cuda_outERKN3c106ScalarES6_lRNS1_6TensorEENKUlvE_clEvENKUlvE_clEvEUllE_EEvT_T0_PN15function_traitsISD_E11result_typeE)
        /*0014*/ 	.short	0x0160
        /*0016*/ 	.short	0x0038


	//----- nvinfo : EIATTR_CBANK_PARAM_SIZE
	.align		4
.L_1653:
        /*0018*/ 	.byte	0x03, 0x19
        /*001a*/ 	.short	0x0038


	//----- nvinfo : EIATTR_KPARAM_INFO
	.align		4
        /*001c*/ 	.byte	0x04, 0x17
        /*001e*/ 	.short	(.L_1655 - .L_1654)
.L_1654:
        /*0020*/ 	.word	0x00000000
        /*0024*/ 	.short	0x0002
        /*0026*/ 	.short	0x0030
        /*0028*/ 	.byte	0x00, 0xf0, 0x21, 0x00


	//----- nvinfo : EIATTR_KPARAM_INFO
	.align		4
.L_1655:
        /*002c*/ 	.byte	0x04, 0x17
        /*002e*/ 	.short	(.L_1657 - .L_1656)
.L_1656:
        /*0030*/ 	.word	0x00000000
        /*0034*/ 	.short	0x0001
        /*0036*/ 	.short	0x0008
        /*0038*/ 	.byte	0x00, 0xf0, 0xa1, 0x00


	//----- nvinfo : EIATTR_KPARAM_INFO
	.align		4
.L_1657:
        /*003c*/ 	.byte	0x04, 0x17
        /*003e*/ 	.short	(.L_1659 - .L_1658)
.L_1658:
        /*0040*/ 	.word	0x00000000
        /*0044*/ 	.short	0x0000
        /*0046*/ 	.short	0x0000
        /*0048*/ 	.byte	0x00, 0xf0, 0x21, 0x00


	//----- nvinfo : EIATTR_MAXREG_COUNT
	.align		4
.L_1659:
        /*004c*/ 	.byte	0x03, 0x1b
        /*004e*/ 	.short	0x00ff


	//----- nvinfo : EIATTR_MERCURY_ISA_VERSION
	.align		4
        /*0050*/ 	.byte	0x03, 0x5f
        /*0052*/ 	.short	0x0000


	//----- nvinfo : EIATTR_EXIT_INSTR_OFFSETS
	.align		4
        /*0054*/ 	.byte	0x04, 0x1c
        /*0056*/ 	.short	(.L_1661 - .L_1660)


	//   ....[0]....
.L_1660:
        /*0058*/ 	.word	0x00000060


	//   ....[1]....
        /*005c*/ 	.word	0x000001f0


	//----- nvinfo : EIATTR_MAX_THREADS
	.align		4
.L_1661:
        /*0060*/ 	.byte	0x04, 0x05
        /*0062*/ 	.short	(.L_1663 - .L_1662)
.L_1662:
        /*0064*/ 	.word	0x00000040
        /*0068*/ 	.word	0x00000001
        /*006c*/ 	.word	0x00000001


	//----- nvinfo : EIATTR_CRS_STACK_SIZE
	.align		4
.L_1663:
        /*0070*/ 	.byte	0x04, 0x1e
        /*0072*/ 	.short	(.L_1665 - .L_1664)
.L_1664:
        /*0074*/ 	.word	0x00000000
.L_1665:


//--------------------- .nv.info._ZN50_GLOBAL__N__f31458b2_17_RangeFactories_cu_38772b0829elementwise_kernel_with_indexIiZZZN2at6native17linspace_cuda_outERKN3c106ScalarES6_lRNS1_6TensorEENKUlvE_clEvENKUlvE_clEvEUllE_EEvT_T0_PN15function_traitsISD_E11result_typeE --------------------------
	.section	.nv.info._ZN50_GLOBAL__N__f31458b2_17_RangeFactories_cu_38772b0829elementwise_kernel_with_indexIiZZZN2at6native17linspace_cuda_outERKN3c106ScalarES6_lRNS1_6TensorEENKUlvE_clEvENKUlvE_clEvEUllE_EEvT_T0_PN15function_traitsISD_E11result_typeE,"",@"SHT_CUDA_INFO"
	.sectionflags	@""
	.align	4


	//----- nvinfo : EIATTR_CUDA_API_VERSION
	.align		4
        /*0000*/ 	.byte	0x04, 0x37
        /*0002*/ 	.short	(.L_1667 - .L_1666)
.L_1666:
        /*0004*/ 	.word	0x00000082


	//----- nvinfo : EIATTR_SW2861232_WAR
	.align		4
.L_1667:
        /*0008*/ 	.byte	0x01, 0x35
	.zero		2


	//----- nvinfo : EIATTR_PARAM_CBANK
	.align		4
        /*000c*/ 	.byte	0x04, 0x0a
        /*000e*/ 	.short	(.L_1669 - .L_1668)
	.align		4
.L_1668:
        /*0010*/ 	.word	index@(.nv.constant0._ZN50_GLOBAL__N__f31458b2_17_RangeFactories_cu_38772b0829elementwise_kernel_with_indexIiZZZN2at6native17linspace_cuda_outERKN3c106ScalarES6_lRNS1_6TensorEENKUlvE_clEvENKUlvE_clEvEUllE_EEvT_T0_PN15function_traitsISD_E11result_typeE)
        /*0014*/ 	.short	0x0160
        /*0016*/ 	.short	0x0038


	//----- nvinfo : EIATTR_CBANK_PARAM_SIZE
	.align		4
.L_1669:
        /*0018*/ 	.byte	0x03, 0x19
        /*001a*/ 	.short	0x0038


	//----- nvinfo : EIATTR_KPARAM_INFO
	.align		4
        /*001c*/ 	.byte	0x04, 0x17
        /*001e*/ 	.short	(.L_1671 - .L_1670)
.L_1670:
        /*0020*/ 	.word	0x00000000
        /*0024*/ 	.short	0x0002
        /*0026*/ 	.short	0x0030
        /*0028*/ 	.byte	0x00, 0xf0, 0x21, 0x00


	//----- nvinfo : EIATTR_KPARAM_INFO
	.align		4
.L_1671:
        /*002c*/ 	.byte	0x04, 0x17
        /*002e*/ 	.short	(.L_1673 - .L_1672)
.L_1672:
        /*0030*/ 	.word	0x00000000
        /*0034*/ 	.short	0x0001
        /*0036*/ 	.short	0x0008
        /*0038*/ 	.byte	0x00, 0xf0, 0xa1, 0x00


	//----- nvinfo : EIATTR_KPARAM_INFO
	.align		4
.L_1673:
        /*003c*/ 	.byte	0x04, 0x17
        /*003e*/ 	.short	(.L_1675 - .L_1674)
.L_1674:
        /*0040*/ 	.word	0x00000000
        /*0044*/ 	.short	0x0000
        /*0046*/ 	.short	0x0000
        /*0048*/ 	.byte	0x00, 0xf0, 0x11, 0x00


	//----- nvinfo : EIATTR_MAXREG_COUNT
	.align		4
.L_1675:
        /*004c*/ 	.byte	0x03, 0x1b
        /*004e*/ 	.short	0x00ff


	//----- nvinfo : EIATTR_MERCURY_ISA_VERSION
	.align		4
        /*0050*/ 	.byte	0x03, 0x5f
        /*0052*/ 	.short	0x0000


	//----- nvinfo : EIATTR_EXIT_INSTR_OFFSETS
	.align		4
        /*0054*/ 	.byte	0x04, 0x1c
        /*0056*/ 	.short	(.L_1677 - .L_1676)


	//   ....[0]....
.L_1676:
        /*0058*/ 	.word	0x00000050


	//   ....[1]....
        /*005c*/ 	.word	0x000001f0


	//----- nvinfo : EIATTR_MAX_THREADS
	.align		4
.L_1677:
        /*0060*/ 	.byte	0x04, 0x05
        /*0062*/ 	.short	(.L_1679 - .L_1678)
.L_1678:
        /*0064*/ 	.word	0x00000040
        /*0068*/ 	.word	0x00000001
        /*006c*/ 	.word	0x00000001


	//----- nvinfo : EIATTR_CRS_STACK_SIZE
	.align		4
.L_1679:
        /*0070*/ 	.byte	0x04, 0x1e
        /*0072*/ 	.short	(.L_1681 - .L_1680)
.L_1680:
        /*0074*/ 	.word	0x00000000
.L_1681:


//--------------------- .nv.callgraph             --------------------------
	.section	.nv.callgraph,"",@"SHT_CUDA_CALLGRAPH"
	.align	4
	.sectionentsize	8
	.align		4
        /*0000*/ 	.word	0x00000000
	.align		4
        /*0004*/ 	.word	0xffffffff
	.align		4
        /*0008*/ 	.word	0x00000000
	.align		4
        /*000c*/ 	.word	0xfffffffe
	.align		4
        /*0010*/ 	.word	0x00000000
	.align		4
        /*0014*/ 	.word	0xfffffffd
	.align		4
        /*0018*/ 	.word	0x00000000
	.align		4
        /*001c*/ 	.word	0xfffffffc


//--------------------- .nv.rel.action            --------------------------
	.section	.nv.rel.action,"",@"SHT_CUDA_RELOCINFO"
	.align	8
	.sectionentsize	8
        /*0000*/ 	.byte	0x73, 0x00, 0x00, 0x00, 0x00, 0x00, 0x00, 0x00, 0x00, 0x00, 0x00, 0x11, 0x25, 0x00, 0x05, 0x36


//--------------------- .nv.constant4             --------------------------
	.section	.nv.constant4,"a",@progbits
	.align	8
	.align		8
.nv.constant4:
        /*0000*/ 	.dword	_ZN48_INTERNAL_f31458b2_17_RangeFactories_cu_38772b084cuda3std3__45__cpo5beginE
	.align		8
        /*0008*/ 	.dword	_ZN48_INTERNAL_f31458b2_17_RangeFactories_cu_38772b084cuda3std3__45__cpo3endE
	.align		8
        /*0010*/ 	.dword	_ZN48_INTERNAL_f31458b2_17_RangeFactories_cu_38772b084cuda3std3__45__cpo6cbeginE
	.align		8
        /*0018*/ 	.dword	_ZN48_INTERNAL_f31458b2_17_RangeFactories_cu_38772b084cuda3std3__45__cpo4cendE
	.align		8
        /*0020*/ 	.dword	_ZN48_INTERNAL_f31458b2_17_RangeFactories_cu_38772b084cuda3std3__45__cpo6rbeginE
	.align		8
        /*0028*/ 	.dword	_ZN48_INTERNAL_f31458b2_17_RangeFactories_cu_38772b084cuda3std3__45__cpo4rendE
	.align		8
        /*0030*/ 	.dword	_ZN48_INTERNAL_f31458b2_17_RangeFactories_cu_38772b084cuda3std3__45__cpo7crbeginE
	.align		8
        /*0038*/ 	.dword	_ZN48_INTERNAL_f31458b2_17_RangeFactories_cu_38772b084cuda3std3__45__cpo5crendE
	.align		8
        /*0040*/ 	.dword	_ZN48_INTERNAL_f31458b2_17_RangeFactories_cu_38772b084cuda3std3__450_GLOBAL__N__f31458b2_17_RangeFactories_cu_38772b086ignoreE
	.align		8
        /*0048*/ 	.dword	_ZN48_INTERNAL_f31458b2_17_RangeFactories_cu_38772b084cuda3std3__419piecewise_constructE
	.align		8
        /*0050*/ 	.dword	_ZN48_INTERNAL_f31458b2_17_RangeFactories_cu_38772b084cuda3std3__48in_placeE
	.align		8
        /*0058*/ 	.dword	_ZN48_INTERNAL_f31458b2_17_RangeFactories_cu_38772b084cuda3std3__420unreachable_sentinelE
	.align		8
        /*0060*/ 	.dword	_ZN48_INTERNAL_f31458b2_17_RangeFactories_cu_38772b084cuda3std6ranges3__45__cpo4swapE
	.align		8
        /*0068*/ 	.dword	_ZN48_INTERNAL_f31458b2_17_RangeFactories_cu_38772b084cuda3std6ranges3__45__cpo9iter_moveE
	.align		8
        /*0070*/ 	.dword	_ZN48_INTERNAL_f31458b2_17_RangeFactories_cu_38772b084cuda3std6ranges3__45__cpo5beginE
	.align		8
        /*0078*/ 	.dword	_ZN48_INTERNAL_f31458b2_17_RangeFactories_cu_38772b084cuda3std6ranges3__45__cpo3endE
	.align		8
        /*0080*/ 	.dword	_ZN48_INTERNAL_f31458b2_17_RangeFactories_cu_38772b084cuda3std6ranges3__45__cpo6cbeginE
	.align		8
        /*0088*/ 	.dword	_ZN48_INTERNAL_f31458b2_17_RangeFactories_cu_38772b084cuda3std6ranges3__45__cpo4cendE
	.align		8
        /*0090*/ 	.dword	_ZN48_INTERNAL_f31458b2_17_RangeFactories_cu_38772b084cuda3std6ranges3__45__cpo7advanceE
	.align		8
        /*0098*/ 	.dword	_ZN48_INTERNAL_f31458b2_17_RangeFactories_cu_38772b084cuda3std6ranges3__45__cpo9iter_swapE
	.align		8
        /*00a0*/ 	.dword	_ZN48_INTERNAL_f31458b2_17_RangeFactories_cu_38772b084cuda3std6ranges3__45__cpo4nextE
	.align		8
        /*00a8*/ 	.dword	_ZN48_INTERNAL_f31458b2_17_RangeFactories_cu_38772b084cuda3std6ranges3__45__cpo4prevE
	.align		8
        /*00b0*/ 	.dword	_ZN48_INTERNAL_f31458b2_17_RangeFactories_cu_38772b084cuda3std6ranges3__45__cpo4dataE
	.align		8
        /*00b8*/ 	.dword	_ZN48_INTERNAL_f31458b2_17_RangeFactories_cu_38772b084cuda3std6ranges3__45__cpo5cdataE
	.align		8
        /*00c0*/ 	.dword	_ZN48_INTERNAL_f31458b2_17_RangeFactories_cu_38772b084cuda3std6ranges3__45__cpo4sizeE
	.align		8
        /*00c8*/ 	.dword	_ZN48_INTERNAL_f31458b2_17_RangeFactories_cu_38772b084cuda3std6ranges3__45__cpo5ssizeE
	.align		8
        /*00d0*/ 	.dword	_ZN48_INTERNAL_f31458b2_17_RangeFactories_cu_38772b084cuda3std6ranges3__45__cpo8distanceE
	.align		8
        /*00d8*/ 	.dword	_ZN48_INTERNAL_f31458b2_17_RangeFactories_cu_38772b086thrust23THRUST_300001_SM_800_NS6system6detail10sequential3seqE
	.align		8
        /*00e0*/ 	.dword	__cudart_sin_cos_coeffs
	.align		8
        /*00e8*/ 	.dword	__cudart_i2opi_d


//--------------------- .nv.constant0._ZN50_GLOBAL__N__f31458b2_17_RangeFactories_cu_38772b0829elementwise_kernel_with_indexIlZZZN2at6native15arange_cuda_outERKN3c106ScalarES6_S6_RNS1_6TensorEENKUlvE_clEvENKUlvE7_clEvEUllE_EEvT_T0_PN15function_traitsISD_E11result_typeE --------------------------
	.section	.nv.constant0._ZN50_GLOBAL__N__f31458b2_17_RangeFactories_cu_38772b0829elementwise_kernel_with_indexIlZZZN2at6native15arange_cuda_outERKN3c106ScalarES6_S6_RNS1_6TensorEENKUlvE_clEvENKUlvE7_clEvEUllE_EEvT_T0_PN15function_traitsISD_E11result_typeE,"a",@progbits
	.sectionflags	@""
	.align	4
.nv.constant0._ZN50_GLOBAL__N__f31458b2_17_RangeFactories_cu_38772b0829elementwise_kernel_with_indexIlZZZN2at6native15arange_cuda_outERKN3c106ScalarES6_S6_RNS1_6TensorEENKUlvE_clEvENKUlvE7_clEvEUllE_EEvT_T0_PN15function_traitsISD_E11result_typeE:
	.zero		384


//--------------------- .nv.constant0._ZN50_GLOBAL__N__f31458b2_17_RangeFactories_cu_38772b0829elementwise_kernel_with_indexIiZZZN2at6native15arange_cuda_outERKN3c106ScalarES6_S6_RNS1_6TensorEENKUlvE_clEvENKUlvE7_clEvEUllE_EEvT_T0_PN15function_traitsISD_E11result_typeE --------------------------
	.section	.nv.constant0._ZN50_GLOBAL__N__f31458b2_17_RangeFactories_cu_38772b0829elementwise_kernel_with_indexIiZZZN2at6native15arange_cuda_outERKN3c106ScalarES6_S6_RNS1_6TensorEENKUlvE_clEvENKUlvE7_clEvEUllE_EEvT_T0_PN15function_traitsISD_E11result_typeE,"a",@progbits
	.sectionflags	@""
	.align	4
.nv.constant0._ZN50_GLOBAL__N__f31458b2_17_RangeFactories_cu_38772b0829elementwise_kernel_with_indexIiZZZN2at6native15arange_cuda_outERKN3c106ScalarES6_S6_RNS1_6TensorEENKUlvE_clEvENKUlvE7_clEvEUllE_EEvT_T0_PN15function_traitsISD_E11result_typeE:
	.zero		384


//--------------------- .nv.constant0._ZN50_GLOBAL__N__f31458b2_17_RangeFactories_cu_38772b0829elementwise_kernel_with_indexIlZZZN2at6native15arange_cuda_outERKN3c106ScalarES6_S6_RNS1_6TensorEENKUlvE_clEvENKUlvE6_clEvEUllE_EEvT_T0_PN15function_traitsISD_E11result_typeE --------------------------
	.section	.nv.constant0._ZN50_GLOBAL__N__f31458b2_17_RangeFactories_cu_38772b0829elementwise_kernel_with_indexIlZZZN2at6native15arange_cuda_outERKN3c106ScalarES6_S6_RNS1_6TensorEENKUlvE_clEvENKUlvE6_clEvEUllE_EEvT_T0_PN15function_traitsISD_E11result_typeE,"a",@progbits
	.sectionflags	@""
	.align	4
.nv.constant0._ZN50_GLOBAL__N__f31458b2_17_RangeFactories_cu_38772b0829elementwise_kernel_with_indexIlZZZN2at6native15arange_cuda_outERKN3c106ScalarES6_S6_RNS1_6TensorEENKUlvE_clEvENKUlvE6_clEvEUllE_EEvT_T0_PN15function_traitsISD_E11result_typeE:
	.zero		384


//--------------------- .nv.constant0._ZN50_GLOBAL__N__f31458b2_17_RangeFactories_cu_38772b0829elementwise_kernel_with_indexIiZZZN2at6native15arange_cuda_outERKN3c106ScalarES6_S6_RNS1_6TensorEENKUlvE_clEvENKUlvE6_clEvEUllE_EEvT_T0_PN15function_traitsISD_E11result_typeE --------------------------
	.section	.nv.constant0._ZN50_GLOBAL__N__f31458b2_17_RangeFactories_cu_38772b0829elementwise_kernel_with_indexIiZZZN2at6native15arange_cuda_outERKN3c106ScalarES6_S6_RNS1_6TensorEENKUlvE_clEvENKUlvE6_clEvEUllE_EEvT_T0_PN15function_traitsISD_E11result_typeE,"a",@progbits
	.sectionflags	@""
	.align	4
.nv.constant0._ZN50_GLOBAL__N__f31458b2_17_RangeFactories_cu_38772b0829elementwise_kernel_with_indexIiZZZN2at6native15arange_cuda_outERKN3c106ScalarES6_S6_RNS1_6TensorEENKUlvE_clEvENKUlvE6_clEvEUllE_EEvT_T0_PN15function_traitsISD_E11result_typeE:
	.zero		384


//--------------------- .nv.constant0._ZN50_GLOBAL__N__f31458b2_17_RangeFactories_cu_38772b0829elementwise_kernel_with_indexIlZZZN2at6native15arange_cuda_outERKN3c106ScalarES6_S6_RNS1_6TensorEENKUlvE_clEvENKUlvE5_clEvEUllE_EEvT_T0_PN15function_traitsISD_E11result_typeE --------------------------
	.section	.nv.constant0._ZN50_GLOBAL__N__f31458b2_17_RangeFactories_cu_38772b0829elementwise_kernel_with_indexIlZZZN2at6native15arange_cuda_outERKN3c106ScalarES6_S6_RNS1_6TensorEENKUlvE_clEvENKUlvE5_clEvEUllE_EEvT_T0_PN15function_traitsISD_E11result_typeE,"a",@progbits
	.sectionflags	@""
	.align	4
.nv.constant0._ZN50_GLOBAL__N__f31458b2_17_RangeFactories_cu_38772b0829elementwise_kernel_with_indexIlZZZN2at6native15arange_cuda_outERKN3c106ScalarES6_S6_RNS1_6TensorEENKUlvE_clEvENKUlvE5_clEvEUllE_EEvT_T0_PN15function_traitsISD_E11result_typeE:
	.zero		384


//--------------------- .nv.constant0._ZN50_GLOBAL__N__f31458b2_17_RangeFactories_cu_38772b0829elementwise_kernel_with_indexIiZZZN2at6native15arange_cuda_outERKN3c106ScalarES6_S6_RNS1_6TensorEENKUlvE_clEvENKUlvE5_clEvEUllE_EEvT_T0_PN15function_traitsISD_E11result_typeE --------------------------
	.section	.nv.constant0._ZN50_GLOBAL__N__f31458b2_17_RangeFactories_cu_38772b0829elementwise_kernel_with_indexIiZZZN2at6native15arange_cuda_outERKN3c106ScalarES6_S6_RNS1_6TensorEENKUlvE_clEvENKUlvE5_clEvEUllE_EEvT_T0_PN15function_traitsISD_E11result_typeE,"a",@progbits
	.sectionflags	@""
	.align	4
.nv.constant0._ZN50_GLOBAL__N__f31458b2_17_RangeFactories_cu_38772b0829elementwise_kernel_with_indexIiZZZN2at6native15arange_cuda_outERKN3c106ScalarES6_S6_RNS1_6TensorEENKUlvE_clEvENKUlvE5_clEvEUllE_EEvT_T0_PN15function_traitsISD_E11result_typeE:
	.zero		384


//--------------------- .nv.constant0._ZN50_GLOBAL__N__f31458b2_17_RangeFactories_cu_38772b0829elementwise_kernel_with_indexIlZZZN2at6native15arange_cuda_outERKN3c106ScalarES6_S6_RNS1_6TensorEENKUlvE_clEvENKUlvE4_clEvEUllE_EEvT_T0_PN15function_traitsISD_E11result_typeE --------------------------
	.section	.nv.constant0._ZN50_GLOBAL__N__f31458b2_17_RangeFactories_cu_38772b0829elementwise_kernel_with_indexIlZZZN2at6native15arange_cuda_outERKN3c106ScalarES6_S6_RNS1_6TensorEENKUlvE_clEvENKUlvE4_clEvEUllE_EEvT_T0_PN15function_traitsISD_E11result_typeE,"a",@progbits
	.sectionflags	@""
	.align	4
.nv.constant0._ZN50_GLOBAL__N__f31458b2_17_RangeFactories_cu_38772b0829elementwise_kernel_with_indexIlZZZN2at6native15arange_cuda_outERKN3c106ScalarES6_S6_RNS1_6TensorEENKUlvE_clEvENKUlvE4_clEvEUllE_EEvT_T0_PN15function_traitsISD_E11result_typeE:
	.zero		392


//--------------------- .nv.constant0._ZN50_GLOBAL__N__f31458b2_17_RangeFactories_cu_38772b0829elementwise_kernel_with_indexIiZZZN2at6native15arange_cuda_outERKN3c106ScalarES6_S6_RNS1_6TensorEENKUlvE_clEvENKUlvE4_clEvEUllE_EEvT_T0_PN15function_traitsISD_E11result_typeE --------------------------
	.section	.nv.constant0._ZN50_GLOBAL__N__f31458b2_17_RangeFactories_cu_38772b0829elementwise_kernel_with_indexIiZZZN2at6native15arange_cuda_outERKN3c106ScalarES6_S6_RNS1_6TensorEENKUlvE_clEvENKUlvE4_clEvEUllE_EEvT_T0_PN15function_traitsISD_E11result_typeE,"a",@progbits
	.sectionflags	@""
	.align	4
.nv.constant0._ZN50_GLOBAL__N__f31458b2_17_RangeFactories_cu_38772b0829elementwise_kernel_with_indexIiZZZN2at6native15arange_cuda_outERKN3c106ScalarES6_S6_RNS1_6TensorEENKUlvE_clEvENKUlvE4_clEvEUllE_EEvT_T0_PN15function_traitsISD_E11result_typeE:
	.zero		392


//--------------------- .nv.constant0._ZN50_GLOBAL__N__f31458b2_17_RangeFactories_cu_38772b0829elementwise_kernel_with_indexIlZZZN2at6native15arange_cuda_outERKN3c106ScalarES6_S6_RNS1_6TensorEENKUlvE_clEvENKUlvE3_clEvEUllE_EEvT_T0_PN15function_traitsISD_E11result_typeE --------------------------
	.section	.nv.constant0._ZN50_GLOBAL__N__f31458b2_17_RangeFactories_cu_38772b0829elementwise_kernel_with_indexIlZZZN2at6native15arange_cuda_outERKN3c106ScalarES6_S6_RNS1_6TensorEENKUlvE_clEvENKUlvE3_clEvEUllE_EEvT_T0_PN15function_traitsISD_E11result_typeE,"a",@progbits
	.sectionflags	@""
	.align	4
.nv.constant0._ZN50_GLOBAL__N__f31458b2_17_RangeFactories_cu_38772b0829elementwise_kernel_with_indexIlZZZN2at6native15arange_cuda_outERKN3c106ScalarES6_S6_RNS1_6TensorEENKUlvE_clEvENKUlvE3_clEvEUllE_EEvT_T0_PN15function_traitsISD_E11result_typeE:
	.zero		392


//--------------------- .nv.constant0._ZN50_GLOBAL__N__f31458b2_17_RangeFactories_cu_38772b0829elementwise_kernel_with_indexIiZZZN2at6native15arange_cuda_outERKN3c106ScalarES6_S6_RNS1_6TensorEENKUlvE_clEvENKUlvE3_clEvEUllE_EEvT_T0_PN15function_traitsISD_E11result_typeE --------------------------
	.section	.nv.constant0._ZN50_GLOBAL__N__f31458b2_17_RangeFactories_cu_38772b0829elementwise_kernel_with_indexIiZZZN2at6native15arange_cuda_outERKN3c106ScalarES6_S6_RNS1_6TensorEENKUlvE_clEvENKUlvE3_clEvEUllE_EEvT_T0_PN15function_traitsISD_E11result_typeE,"a",@progbits
	.sectionflags	@""
	.align	4
.nv.constant0._ZN50_GLOBAL__N__f31458b2_17_RangeFactories_cu_38772b0829elementwise_kernel_with_indexIiZZZN2at6native15arange_cuda_outERKN3c106ScalarES6_S6_RNS1_6TensorEENKUlvE_clEvENKUlvE3_clEvEUllE_EEvT_T0_PN15function_traitsISD_E11result_typeE:
	.zero		392


//--------------------- .nv.constant0._ZN50_GLOBAL__N__f31458b2_17_RangeFactories_cu_38772b0829elementwise_kernel_with_indexIlZZZN2at6native15arange_cuda_outERKN3c106ScalarES6_S6_RNS1_6TensorEENKUlvE_clEvENKUlvE2_clEvEUllE_EEvT_T0_PN15function_traitsISD_E11result_typeE --------------------------
	.section	.nv.constant0._ZN50_GLOBAL__N__f31458b2_17_RangeFactories_cu_38772b0829elementwise_kernel_with_indexIlZZZN2at6native15arange_cuda_outERKN3c106ScalarES6_S6_RNS1_6TensorEENKUlvE_clEvENKUlvE2_clEvEUllE_EEvT_T0_PN15function_traitsISD_E11result_typeE,"a",@progbits
	.sectionflags	@""
	.align	4
.nv.constant0._ZN50_GLOBAL__N__f31458b2_17_RangeFactories_cu_38772b0829elementwise_kernel_with_indexIlZZZN2at6native15arange_cuda_outERKN3c106ScalarES6_S6_RNS1_6TensorEENKUlvE_clEvENKUlvE2_clEvEUllE_EEvT_T0_PN15function_traitsISD_E11result_typeE:
	.zero		392


//--------------------- .nv.constant0._ZN50_GLOBAL__N__f31458b2_17_RangeFactories_cu_38772b0829elementwise_kernel_with_indexIiZZZN2at6native15arange_cuda_outERKN3c106ScalarES6_S6_RNS1_6TensorEENKUlvE_clEvENKUlvE2_clEvEUllE_EEvT_T0_PN15function_traitsISD_E11result_typeE --------------------------
	.section	.nv.constant0._ZN50_GLOBAL__N__f31458b2_17_RangeFactories_cu_38772b0829elementwise_kernel_with_indexIiZZZN2at6native15arange_cuda_outERKN3c106ScalarES6_S6_RNS1_6TensorEENKUlvE_clEvENKUlvE2_clEvEUllE_EEvT_T0_PN15function_traitsISD_E11result_typeE,"a",@progbits
	.sectionflags	@""
	.align	4
.nv.constant0._ZN50_GLOBAL__N__f31458b2_17_RangeFactories_cu_38772b0829elementwise_kernel_with_indexIiZZZN2at6native15arange_cuda_outERKN3c106ScalarES6_S6_RNS1_6TensorEENKUlvE_clEvENKUlvE2_clEvEUllE_EEvT_T0_PN15function_traitsISD_E11result_typeE:
	.zero		392


//--------------------- .nv.constant0._ZN50_GLOBAL__N__f31458b2_17_RangeFactories_cu_38772b0829elementwise_kernel_with_indexIlZZZN2at6native15arange_cuda_outERKN3c106ScalarES6_S6_RNS1_6TensorEENKUlvE_clEvENKUlvE1_clEvEUllE_EEvT_T0_PN15function_traitsISD_E11result_typeE --------------------------
	.section	.nv.constant0._ZN50_GLOBAL__N__f31458b2_17_RangeFactories_cu_38772b0829elementwise_kernel_with_indexIlZZZN2at6native15arange_cuda_outERKN3c106ScalarES6_S6_RNS1_6TensorEENKUlvE_clEvENKUlvE1_clEvEUllE_EEvT_T0_PN15function_traitsISD_E11result_typeE,"a",@progbits
	.sectionflags	@""
	.align	4
.nv.constant0._ZN50_GLOBAL__N__f31458b2_17_RangeFactories_cu_38772b0829elementwise_kernel_with_indexIlZZZN2at6native15arange_cuda_outERKN3c106ScalarES6_S6_RNS1_6TensorEENKUlvE_clEvENKUlvE1_clEvEUllE_EEvT_T0_PN15function_traitsISD_E11result_typeE:
	.zero		392


//--------------------- .nv.constant0._ZN50_GLOBAL__N__f31458b2_17_RangeFactories_cu_38772b0829elementwise_kernel_with_indexIiZZZN2at6native15arange_cuda_outERKN3c106ScalarES6_S6_RNS1_6TensorEENKUlvE_clEvENKUlvE1_clEvEUllE_EEvT_T0_PN15function_traitsISD_E11result_typeE --------------------------
	.section	.nv.constant0._ZN50_GLOBAL__N__f31458b2_17_RangeFactories_cu_38772b0829elementwise_kernel_with_indexIiZZZN2at6native15arange_cuda_outERKN3c106ScalarES6_S6_RNS1_6TensorEENKUlvE_clEvENKUlvE1_clEvEUllE_EEvT_T0_PN15function_traitsISD_E11result_typeE,"a",@progbits
	.sectionflags	@""
	.align	4
.nv.constant0._ZN50_GLOBAL__N__f31458b2_17_RangeFactories_cu_38772b0829elementwise_kernel_with_indexIiZZZN2at6native15arange_cuda_outERKN3c106ScalarES6_S6_RNS1_6TensorEENKUlvE_clEvENKUlvE1_clEvEUllE_EEvT_T0_PN15function_traitsISD_E11result_typeE:
	.zero		392


//--------------------- .nv.constant0._ZN50_GLOBAL__N__f31458b2_17_RangeFactories_cu_38772b0829elementwise_kernel_with_indexIlZZZN2at6native15arange_cuda_outERKN3c106ScalarES6_S6_RNS1_6TensorEENKUlvE_clEvENKUlvE0_clEvEUllE_EEvT_T0_PN15function_traitsISD_E11result_typeE --------------------------
	.section	.nv.constant0._ZN50_GLOBAL__N__f31458b2_17_RangeFactories_cu_38772b0829elementwise_kernel_with_indexIlZZZN2at6native15arange_cuda_outERKN3c106ScalarES6_S6_RNS1_6TensorEENKUlvE_clEvENKUlvE0_clEvEUllE_EEvT_T0_PN15function_traitsISD_E11result_typeE,"a",@progbits
	.sectionflags	@""
	.align	4
.nv.constant0._ZN50_GLOBAL__N__f31458b2_17_RangeFactories_cu_38772b0829elementwise_kernel_with_indexIlZZZN2at6native15arange_cuda_outERKN3c106ScalarES6_S6_RNS1_6TensorEENKUlvE_clEvENKUlvE0_clEvEUllE_EEvT_T0_PN15function_traitsISD_E11result_typeE:
	.zero		392


//--------------------- .nv.constant0._ZN50_GLOBAL__N__f31458b2_17_RangeFactories_cu_38772b0829elementwise_kernel_with_indexIiZZZN2at6native15arange_cuda_outERKN3c106ScalarES6_S6_RNS1_6TensorEENKUlvE_clEvENKUlvE0_clEvEUllE_EEvT_T0_PN15function_traitsISD_E11result_typeE --------------------------
	.section	.nv.constant0._ZN50_GLOBAL__N__f31458b2_17_RangeFactories_cu_38772b0829elementwise_kernel_with_indexIiZZZN2at6native15arange_cuda_outERKN3c106ScalarES6_S6_RNS1_6TensorEENKUlvE_clEvENKUlvE0_clEvEUllE_EEvT_T0_PN15function_traitsISD_E11result_typeE,"a",@progbits
	.sectionflags	@""
	.align	4
.nv.constant0._ZN50_GLOBAL__N__f31458b2_17_RangeFactories_cu_38772b0829elementwise_kernel_with_indexIiZZZN2at6native15arange_cuda_outERKN3c106ScalarES6_S6_RNS1_6TensorEENKUlvE_clEvENKUlvE0_clEvEUllE_EEvT_T0_PN15function_traitsISD_E11result_typeE:
	.zero		392


//--------------------- .nv.constant0._ZN50_GLOBAL__N__f31458b2_17_RangeFactories_cu_38772b0829elementwise_kernel_with_indexIlZZZN2at6native15arange_cuda_outERKN3c106ScalarES6_S6_RNS1_6TensorEENKUlvE_clEvENKUlvE_clEvEUllE_EEvT_T0_PN15function_traitsISD_E11result_typeE --------------------------
	.section	.nv.constant0._ZN50_GLOBAL__N__f31458b2_17_RangeFactories_cu_38772b0829elementwise_kernel_with_indexIlZZZN2at6native15arange_cuda_outERKN3c106ScalarES6_S6_RNS1_6TensorEENKUlvE_clEvENKUlvE_clEvEUllE_EEvT_T0_PN15function_traitsISD_E11result_typeE,"a",@progbits
	.sectionflags	@""
	.align	4
.nv.constant0._ZN50_GLOBAL__N__f31458b2_17_RangeFactories_cu_38772b0829elementwise_kernel_with_indexIlZZZN2at6native15arange_cuda_outERKN3c106ScalarES6_S6_RNS1_6TensorEENKUlvE_clEvENKUlvE_clEvEUllE_EEvT_T0_PN15function_traitsISD_E11result_typeE:
	.zero		392


//--------------------- .nv.constant0._ZN50_GLOBAL__N__f31458b2_17_RangeFactories_cu_38772b0829elementwise_kernel_with_indexIiZZZN2at6native15arange_cuda_outERKN3c106ScalarES6_S6_RNS1_6TensorEENKUlvE_clEvENKUlvE_clEvEUllE_EEvT_T0_PN15function_traitsISD_E11result_typeE --------------------------
	.section	.nv.constant0._ZN50_GLOBAL__N__f31458b2_17_RangeFactories_cu_38772b0829elementwise_kernel_with_indexIiZZZN2at6native15arange_cuda_outERKN3c106ScalarES6_S6_RNS1_6TensorEENKUlvE_clEvENKUlvE_clEvEUllE_EEvT_T0_PN15function_traitsISD_E11result_typeE,"a",@progbits
	.sectionflags	@""
	.align	4
.nv.constant0._ZN50_GLOBAL__N__f31458b2_17_RangeFactories_cu_38772b0829elementwise_kernel_with_indexIiZZZN2at6native15arange_cuda_outERKN3c106ScalarES6_S6_RNS1_6TensorEENKUlvE_clEvENKUlvE_clEvEUllE_EEvT_T0_PN15function_traitsISD_E11result_typeE:
	.zero		392


//--------------------- .nv.constant0._ZN50_GLOBAL__N__f31458b2_17_RangeFactories_cu_38772b0829elementwise_kernel_with_indexIlZZZN2at6native14range_cuda_outERKN3c106ScalarES6_S6_RNS1_6TensorEENKUlvE_clEvENKUlvE6_clEvEUllE_EEvT_T0_PN15function_traitsISD_E11result_typeE --------------------------
	.section	.nv.constant0._ZN50_GLOBAL__N__f31458b2_17_RangeFactories_cu_38772b0829elementwise_kernel_with_indexIlZZZN2at6native14range_cuda_outERKN3c106ScalarES6_S6_RNS1_6TensorEENKUlvE_clEvENKUlvE6_clEvEUllE_EEvT_T0_PN15function_traitsISD_E11result_typeE,"a",@progbits
	.sectionflags	@""
	.align	4
.nv.constant0._ZN50_GLOBAL__N__f31458b2_17_RangeFactories_cu_38772b0829elementwise_kernel_with_indexIlZZZN2at6native14range_cuda_outERKN3c106ScalarES6_S6_RNS1_6TensorEENKUlvE_clEvENKUlvE6_clEvEUllE_EEvT_T0_PN15function_traitsISD_E11result_typeE:
	.zero		384


//--------------------- .nv.constant0._ZN50_GLOBAL__N__f31458b2_17_RangeFactories_cu_38772b0829elementwise_kernel_with_indexIiZZZN2at6native14range_cuda_outERKN3c106ScalarES6_S6_RNS1_6TensorEENKUlvE_clEvENKUlvE6_clEvEUllE_EEvT_T0_PN15function_traitsISD_E11result_typeE --------------------------
	.section	.nv.constant0._ZN50_GLOBAL__N__f31458b2_17_RangeFactories_cu_38772b0829elementwise_kernel_with_indexIiZZZN2at6native14range_cuda_outERKN3c106ScalarES6_S6_RNS1_6TensorEENKUlvE_clEvENKUlvE6_clEvEUllE_EEvT_T0_PN15function_traitsISD_E11result_typeE,"a",@progbits
	.sectionflags	@""
	.align	4
.nv.constant0._ZN50_GLOBAL__N__f31458b2_17_RangeFactories_cu_38772b0829elementwise_kernel_with_indexIiZZZN2at6native14range_cuda_outERKN3c106ScalarES6_S6_RNS1_6TensorEENKUlvE_clEvENKUlvE6_clEvEUllE_EEvT_T0_PN15function_traitsISD_E11result_typeE:
	.zero		384


//--------------------- .nv.constant0._ZN50_GLOBAL__N__f31458b2_17_RangeFactories_cu_38772b0829elementwise_kernel_with_indexIlZZZN2at6native14range_cuda_outERKN3c106ScalarES6_S6_RNS1_6TensorEENKUlvE_clEvENKUlvE5_clEvEUllE_EEvT_T0_PN15function_traitsISD_E11result_typeE --------------------------
	.section	.nv.constant0._ZN50_GLOBAL__N__f31458b2_17_RangeFactories_cu_38772b0829elementwise_kernel_with_indexIlZZZN2at6native14range_cuda_outERKN3c106ScalarES6_S6_RNS1_6TensorEENKUlvE_clEvENKUlvE5_clEvEUllE_EEvT_T0_PN15function_traitsISD_E11result_typeE,"a",@progbits
	.sectionflags	@""
	.align	4
.nv.constant0._ZN50_GLOBAL__N__f31458b2_17_RangeFactories_cu_38772b0829elementwise_kernel_with_indexIlZZZN2at6native14range_cuda_outERKN3c106ScalarES6_S6_RNS1_6TensorEENKUlvE_clEvENKUlvE5_clEvEUllE_EEvT_T0_PN15function_traitsISD_E11result_typeE:
	.zero		384


//--------------------- .nv.constant0._ZN50_GLOBAL__N__f31458b2_17_RangeFactories_cu_38772b0829elementwise_kernel_with_indexIiZZZN2at6native14range_cuda_outERKN3c106ScalarES6_S6_RNS1_6TensorEENKUlvE_clEvENKUlvE5_clEvEUllE_EEvT_T0_PN15function_traitsISD_E11result_typeE --------------------------
	.section	.nv.constant0._ZN50_GLOBAL__N__f31458b2_17_RangeFactories_cu_38772b0829elementwise_kernel_with_indexIiZZZN2at6native14range_cuda_outERKN3c106ScalarES6_S6_RNS1_6TensorEENKUlvE_clEvENKUlvE5_clEvEUllE_EEvT_T0_PN15function_traitsISD_E11result_typeE,"a",@progbits
	.sectionflags	@""
	.align	4
.nv.constant0._ZN50_GLOBAL__N__f31458b2_17_RangeFactories_cu_38772b0829elementwise_kernel_with_indexIiZZZN2at6native14range_cuda_outERKN3c106ScalarES6_S6_RNS1_6TensorEENKUlvE_clEvENKUlvE5_clEvEUllE_EEvT_T0_PN15function_traitsISD_E11result_typeE:
	.zero		384


//--------------------- .nv.constant0._ZN50_GLOBAL__N__f31458b2_17_RangeFactories_cu_38772b0829elementwise_kernel_with_indexIlZZZN2at6native14range_cuda_outERKN3c106ScalarES6_S6_RNS1_6TensorEENKUlvE_clEvENKUlvE4_clEvEUllE_EEvT_T0_PN15function_traitsISD_E11result_typeE --------------------------
	.section	.nv.constant0._ZN50_GLOBAL__N__f31458b2_17_RangeFactories_cu_38772b0829elementwise_kernel_with_indexIlZZZN2at6native14range_cuda_outERKN3c106ScalarES6_S6_RNS1_6TensorEENKUlvE_clEvENKUlvE4_clEvEUllE_EEvT_T0_PN15function_traitsISD_E11result_typeE,"a",@progbits
	.sectionflags	@""
	.align	4
.nv.constant0._ZN50_GLOBAL__N__f31458b2_17_RangeFactories_cu_38772b0829elementwise_kernel_with_indexIlZZZN2at6native14range_cuda_outERKN3c106ScalarES6_S6_RNS1_6TensorEENKUlvE_clEvENKUlvE4_clEvEUllE_EEvT_T0_PN15function_traitsISD_E11result_typeE:
	.zero		392


//--------------------- .nv.constant0._ZN50_GLOBAL__N__f31458b2_17_RangeFactories_cu_38772b0829elementwise_kernel_with_indexIiZZZN2at6native14range_cuda_outERKN3c106ScalarES6_S6_RNS1_6TensorEENKUlvE_clEvENKUlvE4_clEvEUllE_EEvT_T0_PN15function_traitsISD_E11result_typeE --------------------------
	.section	.nv.constant0._ZN50_GLOBAL__N__f31458b2_17_RangeFactories_cu_38772b0829elementwise_kernel_with_indexIiZZZN2at6native14range_cuda_outERKN3c106ScalarES6_S6_RNS1_6TensorEENKUlvE_clEvENKUlvE4_clEvEUllE_EEvT_T0_PN15function_traitsISD_E11result_typeE,"a",@progbits
	.sectionflags	@""
	.align	4
.nv.constant0._ZN50_GLOBAL__N__f31458b2_17_RangeFactories_cu_38772b0829elementwise_kernel_with_indexIiZZZN2at6native14range_cuda_outERKN3c106ScalarES6_S6_RNS1_6TensorEENKUlvE_clEvENKUlvE4_clEvEUllE_EEvT_T0_PN15function_traitsISD_E11result_typeE:
	.zero		392


//--------------------- .nv.constant0._ZN50_GLOBAL__N__f31458b2_17_RangeFactories_cu_38772b0829elementwise_kernel_with_indexIlZZZN2at6native14range_cuda_outERKN3c106ScalarES6_S6_RNS1_6TensorEENKUlvE_clEvENKUlvE3_clEvEUllE_EEvT_T0_PN15function_traitsISD_E11result_typeE --------------------------
	.section	.nv.constant0._ZN50_GLOBAL__N__f31458b2_17_RangeFactories_cu_38772b0829elementwise_kernel_with_indexIlZZZN2at6native14range_cuda_outERKN3c106ScalarES6_S6_RNS1_6TensorEENKUlvE_clEvENKUlvE3_clEvEUllE_EEvT_T0_PN15function_traitsISD_E11result_typeE,"a",@progbits
	.sectionflags	@""
	.align	4
.nv.constant0._ZN50_GLOBAL__N__f31458b2_17_RangeFactories_cu_38772b0829elementwise_kernel_with_indexIlZZZN2at6native14range_cuda_outERKN3c106ScalarES6_S6_RNS1_6TensorEENKUlvE_clEvENKUlvE3_clEvEUllE_EEvT_T0_PN15function_traitsISD_E11result_typeE:
	.zero		392


//--------------------- .nv.constant0._ZN50_GLOBAL__N__f31458b2_17_RangeFactories_cu_38772b0829elementwise_kernel_with_indexIiZZZN2at6native14range_cuda_outERKN3c106ScalarES6_S6_RNS1_6TensorEENKUlvE_clEvENKUlvE3_clEvEUllE_EEvT_T0_PN15function_traitsISD_E11result_typeE --------------------------
	.section	.nv.constant0._ZN50_GLOBAL__N__f31458b2_17_RangeFactories_cu_38772b0829elementwise_kernel_with_indexIiZZZN2at6native14range_cuda_outERKN3c106ScalarES6_S6_RNS1_6TensorEENKUlvE_clEvENKUlvE3_clEvEUllE_EEvT_T0_PN15function_traitsISD_E11result_typeE,"a",@progbits
	.sectionflags	@""
	.align	4
.nv.constant0._ZN50_GLOBAL__N__f31458b2_17_RangeFactories_cu_38772b0829elementwise_kernel_with_indexIiZZZN2at6native14range_cuda_outERKN3c106ScalarES6_S6_RNS1_6TensorEENKUlvE_clEvENKUlvE3_clEvEUllE_EEvT_T0_PN15function_traitsISD_E11result_typeE:
	.zero		392


//--------------------- .nv.constant0._ZN50_GLOBAL__N__f31458b2_17_RangeFactories_cu_38772b0829elementwise_kernel_with_indexIlZZZN2at6native14range_cuda_outERKN3c106ScalarES6_S6_RNS1_6TensorEENKUlvE_clEvENKUlvE2_clEvEUllE_EEvT_T0_PN15function_traitsISD_E11result_typeE --------------------------
	.section	.nv.constant0._ZN50_GLOBAL__N__f31458b2_17_RangeFactories_cu_38772b0829elementwise_kernel_with_indexIlZZZN2at6native14range_cuda_outERKN3c106ScalarES6_S6_RNS1_6TensorEENKUlvE_clEvENKUlvE2_clEvEUllE_EEvT_T0_PN15function_traitsISD_E11result_typeE,"a",@progbits
	.sectionflags	@""
	.align	4
.nv.constant0._ZN50_GLOBAL__N__f31458b2_17_RangeFactories_cu_38772b0829elementwise_kernel_with_indexIlZZZN2at6native14range_cuda_outERKN3c106ScalarES6_S6_RNS1_6TensorEENKUlvE_clEvENKUlvE2_clEvEUllE_EEvT_T0_PN15function_traitsISD_E11result_typeE:
	.zero		392


//--------------------- .nv.constant0._ZN50_GLOBAL__N__f31458b2_17_RangeFactories_cu_38772b0829elementwise_kernel_with_indexIiZZZN2at6native14range_cuda_outERKN3c106ScalarES6_S6_RNS1_6TensorEENKUlvE_clEvENKUlvE2_clEvEUllE_EEvT_T0_PN15function_traitsISD_E11result_typeE --------------------------
	.section	.nv.constant0._ZN50_GLOBAL__N__f31458b2_17_RangeFactories_cu_38772b0829elementwise_kernel_with_indexIiZZZN2at6native14range_cuda_outERKN3c106ScalarES6_S6_RNS1_6TensorEENKUlvE_clEvENKUlvE2_clEvEUllE_EEvT_T0_PN15function_traitsISD_E11result_typeE,"a",@progbits
	.sectionflags	@""
	.align	4
.nv.constant0._ZN50_GLOBAL__N__f31458b2_17_RangeFactories_cu_38772b0829elementwise_kernel_with_indexIiZZZN2at6native14range_cuda_outERKN3c106ScalarES6_S6_RNS1_6TensorEENKUlvE_clEvENKUlvE2_clEvEUllE_EEvT_T0_PN15function_traitsISD_E11result_typeE:
	.zero		392


//--------------------- .nv.constant0._ZN50_GLOBAL__N__f31458b2_17_RangeFactories_cu_38772b0829elementwise_kernel_with_indexIlZZZN2at6native14range_cuda_outERKN3c106ScalarES6_S6_RNS1_6TensorEENKUlvE_clEvENKUlvE1_clEvEUllE_EEvT_T0_PN15function_traitsISD_E11result_typeE --------------------------
	.section	.nv.constant0._ZN50_GLOBAL__N__f31458b2_17_RangeFactories_cu_38772b0829elementwise_kernel_with_indexIlZZZN2at6native14range_cuda_outERKN3c106ScalarES6_S6_RNS1_6TensorEENKUlvE_clEvENKUlvE1_clEvEUllE_EEvT_T0_PN15function_traitsISD_E11result_typeE,"a",@progbits
	.sectionflags	@""
	.align	4
.nv.constant0._ZN50_GLOBAL__N__f31458b2_17_RangeFactories_cu_38772b0829elementwise_kernel_with_indexIlZZZN2at6native14range_cuda_outERKN3c106ScalarES6_S6_RNS1_6TensorEENKUlvE_clEvENKUlvE1_clEvEUllE_EEvT_T0_PN15function_traitsISD_E11result_typeE:
	.zero		392


//--------------------- .nv.constant0._ZN50_GLOBAL__N__f31458b2_17_RangeFactories_cu_38772b0829elementwise_kernel_with_indexIiZZZN2at6native14range_cuda_outERKN3c106ScalarES6_S6_RNS1_6TensorEENKUlvE_clEvENKUlvE1_clEvEUllE_EEvT_T0_PN15function_traitsISD_E11result_typeE --------------------------
	.section	.nv.constant0._ZN50_GLOBAL__N__f31458b2_17_RangeFactories_cu_38772b0829elementwise_kernel_with_indexIiZZZN2at6native14range_cuda_outERKN3c106ScalarES6_S6_RNS1_6TensorEENKUlvE_clEvENKUlvE1_clEvEUllE_EEvT_T0_PN15function_traitsISD_E11result_typeE,"a",@progbits
	.sectionflags	@""
	.align	4
.nv.constant0._ZN50_GLOBAL__N__f31458b2_17_RangeFactories_cu_38772b0829elementwise_kernel_with_indexIiZZZN2at6native14range_cuda_outERKN3c106ScalarES6_S6_RNS1_6TensorEENKUlvE_clEvENKUlvE1_clEvEUllE_EEvT_T0_PN15function_traitsISD_E11result_typeE:
	.zero		392


//--------------------- .nv.constant0._ZN50_GLOBAL__N__f31458b2_17_RangeFactories_cu_38772b0829elementwise_kernel_with_indexIlZZZN2at6native14range_cuda_outERKN3c106ScalarES6_S6_RNS1_6TensorEENKUlvE_clEvENKUlvE0_clEvEUllE_EEvT_T0_PN15function_traitsISD_E11result_typeE --------------------------
	.section	.nv.constant0._ZN50_GLOBAL__N__f31458b2_17_RangeFactories_cu_38772b0829elementwise_kernel_with_indexIlZZZN2at6native14range_cuda_outERKN3c106ScalarES6_S6_RNS1_6TensorEENKUlvE_clEvENKUlvE0_clEvEUllE_EEvT_T0_PN15function_traitsISD_E11result_typeE,"a",@progbits
	.sectionflags	@""
	.align	4
.nv.constant0._ZN50_GLOBAL__N__f31458b2_17_RangeFactories_cu_38772b0829elementwise_kernel_with_indexIlZZZN2at6native14range_cuda_outERKN3c106ScalarES6_S6_RNS1_6TensorEENKUlvE_clEvENKUlvE0_clEvEUllE_EEvT_T0_PN15function_traitsISD_E11result_typeE:
	.zero		392


//--------------------- .nv.constant0._ZN50_GLOBAL__N__f31458b2_17_RangeFactories_cu_38772b0829elementwise_kernel_with_indexIiZZZN2at6native14range_cuda_outERKN3c106ScalarES6_S6_RNS1_6TensorEENKUlvE_clEvENKUlvE0_clEvEUllE_EEvT_T0_PN15function_traitsISD_E11result_typeE --------------------------
	.section	.nv.constant0._ZN50_GLOBAL__N__f31458b2_17_RangeFactories_cu_38772b0829elementwise_kernel_with_indexIiZZZN2at6native14range_cuda_outERKN3c106ScalarES6_S6_RNS1_6TensorEENKUlvE_clEvENKUlvE0_clEvEUllE_EEvT_T0_PN15function_traitsISD_E11result_typeE,"a",@progbits
	.sectionflags	@""
	.align	4
.nv.constant0._ZN50_GLOBAL__N__f31458b2_17_RangeFactories_cu_38772b0829elementwise_kernel_with_indexIiZZZN2at6native14range_cuda_outERKN3c106ScalarES6_S6_RNS1_6TensorEENKUlvE_clEvENKUlvE0_clEvEUllE_EEvT_T0_PN15function_traitsISD_E11result_typeE:
	.zero		392


//--------------------- .nv.constant0._ZN50_GLOBAL__N__f31458b2_17_RangeFactories_cu_38772b0829elementwise_kernel_with_indexIlZZZN2at6native14range_cuda_outERKN3c106ScalarES6_S6_RNS1_6TensorEENKUlvE_clEvENKUlvE_clEvEUllE_EEvT_T0_PN15function_traitsISD_E11result_typeE --------------------------
	.section	.nv.constant0._ZN50_GLOBAL__N__f31458b2_17_RangeFactories_cu_38772b0829elementwise_kernel_with_indexIlZZZN2at6native14range_cuda_outERKN3c106ScalarES6_S6_RNS1_6TensorEENKUlvE_clEvENKUlvE_clEvEUllE_EEvT_T0_PN15function_traitsISD_E11result_typeE,"a",@progbits
	.sectionflags	@""
	.align	4
.nv.constant0._ZN50_GLOBAL__N__f31458b2_17_RangeFactories_cu_38772b0829elementwise_kernel_with_indexIlZZZN2at6native14range_cuda_outERKN3c106ScalarES6_S6_RNS1_6TensorEENKUlvE_clEvENKUlvE_clEvEUllE_EEvT_T0_PN15function_traitsISD_E11result_typeE:
	.zero		392


//--------------------- .nv.constant0._ZN50_GLOBAL__N__f31458b2_17_RangeFactories_cu_38772b0829elementwise_kernel_with_indexIiZZZN2at6native14range_cuda_outERKN3c106ScalarES6_S6_RNS1_6TensorEENKUlvE_clEvENKUlvE_clEvEUllE_EEvT_T0_PN15function_traitsISD_E11result_typeE --------------------------
	.section	.nv.constant0._ZN50_GLOBAL__N__f31458b2_17_RangeFactories_cu_38772b0829elementwise_kernel_with_indexIiZZZN2at6native14range_cuda_outERKN3c106ScalarES6_S6_RNS1_6TensorEENKUlvE_clEvENKUlvE_clEvEUllE_EEvT_T0_PN15function_traitsISD_E11result_typeE,"a",@progbits
	.sectionflags	@""
	.align	4
.nv.constant0._ZN50_GLOBAL__N__f31458b2_17_RangeFactories_cu_38772b0829elementwise_kernel_with_indexIiZZZN2at6native14range_cuda_outERKN3c106ScalarES6_S6_RNS1_6TensorEENKUlvE_clEvENKUlvE_clEvEUllE_EEvT_T0_PN15function_traitsISD_E11result_typeE:
	.zero		392


//--------------------- .nv.constant0._ZN50_GLOBAL__N__f31458b2_17_RangeFactories_cu_38772b0829elementwise_kernel_with_indexIlZZZN2at6native17logspace_cuda_outERKN3c106ScalarES6_ldRNS1_6TensorEENKUlvE0_clEvENKUlvE4_clEvEUllE_EEvT_T0_PN15function_traitsISD_E11result_typeE --------------------------
	.section	.nv.constant0._ZN50_GLOBAL__N__f31458b2_17_RangeFactories_cu_38772b0829elementwise_kernel_with_indexIlZZZN2at6native17logspace_cuda_outERKN3c106ScalarES6_ldRNS1_6TensorEENKUlvE0_clEvENKUlvE4_clEvEUllE_EEvT_T0_PN15function_traitsISD_E11result_typeE,"a",@progbits
	.sectionflags	@""
	.align	4
.nv.constant0._ZN50_GLOBAL__N__f31458b2_17_RangeFactories_cu_38772b0829elementwise_kernel_with_indexIlZZZN2at6native17logspace_cuda_outERKN3c106ScalarES6_ldRNS1_6TensorEENKUlvE0_clEvENKUlvE4_clEvEUllE_EEvT_T0_PN15function_traitsISD_E11result_typeE:
	.zero		408


//--------------------- .nv.constant0._ZN50_GLOBAL__N__f31458b2_17_RangeFactories_cu_38772b0829elementwise_kernel_with_indexIiZZZN2at6native17logspace_cuda_outERKN3c106ScalarES6_ldRNS1_6TensorEENKUlvE0_clEvENKUlvE4_clEvEUllE_EEvT_T0_PN15function_traitsISD_E11result_typeE --------------------------
	.section	.nv.constant0._ZN50_GLOBAL__N__f31458b2_17_RangeFactories_cu_38772b0829elementwise_kernel_with_indexIiZZZN2at6native17logspace_cuda_outERKN3c106ScalarES6_ldRNS1_6TensorEENKUlvE0_clEvENKUlvE4_clEvEUllE_EEvT_T0_PN15function_traitsISD_E11result_typeE,"a",@progbits
	.sectionflags	@""
	.align	4
.nv.constant0._ZN50_GLOBAL__N__f31458b2_17_RangeFactories_cu_38772b0829elementwise_kernel_with_indexIiZZZN2at6native17logspace_cuda_outERKN3c106ScalarES6_ldRNS1_6TensorEENKUlvE0_clEvENKUlvE4_clEvEUllE_EEvT_T0_PN15function_traitsISD_E11result_typeE:
	.zero		408


//--------------------- .nv.constant0._ZN50_GLOBAL__N__f31458b2_17_RangeFactories_cu_38772b0829elementwise_kernel_with_indexIlZZZN2at6native17logspace_cuda_outERKN3c106ScalarES6_ldRNS1_6TensorEENKUlvE0_clEvENKUlvE3_clEvEUllE_EEvT_T0_PN15function_traitsISD_E11result_typeE --------------------------
	.section	.nv.constant0._ZN50_GLOBAL__N__f31458b2_17_RangeFactories_cu_38772b0829elementwise_kernel_with_indexIlZZZN2at6native17logspace_cuda_outERKN3c106ScalarES6_ldRNS1_6TensorEENKUlvE0_clEvENKUlvE3_clEvEUllE_EEvT_T0_PN15function_traitsISD_E11result_typeE,"a",@progbits
	.sectionflags	@""
	.align	4
.nv.constant0._ZN50_GLOBAL__N__f31458b2_17_RangeFactories_cu_38772b0829elementwise_kernel_with_indexIlZZZN2at6native17logspace_cuda_outERKN3c106ScalarES6_ldRNS1_6TensorEENKUlvE0_clEvENKUlvE3_clEvEUllE_EEvT_T0_PN15function_traitsISD_E11result_typeE:
	.zero		408


//--------------------- .nv.constant0._ZN50_GLOBAL__N__f31458b2_17_RangeFactories_cu_38772b0829elementwise_kernel_with_indexIiZZZN2at6native17logspace_cuda_outERKN3c106ScalarES6_ldRNS1_6TensorEENKUlvE0_clEvENKUlvE3_clEvEUllE_EEvT_T0_PN15function_traitsISD_E11result_typeE --------------------------
	.section	.nv.constant0._ZN50_GLOBAL__N__f31458b2_17_RangeFactories_cu_38772b0829elementwise_kernel_with_indexIiZZZN2at6native17logspace_cuda_outERKN3c106ScalarES6_ldRNS1_6TensorEENKUlvE0_clEvENKUlvE3_clEvEUllE_EEvT_T0_PN15function_traitsISD_E11result_typeE,"a",@progbits
	.sectionflags	@""
	.align	4
.nv.constant0._ZN50_GLOBAL__N__f31458b2_17_RangeFactories_cu_38772b0829elementwise_kernel_with_indexIiZZZN2at6native17logspace_cuda_outERKN3c106ScalarES6_ldRNS1_6TensorEENKUlvE0_clEvENKUlvE3_clEvEUllE_EEvT_T0_PN15function_traitsISD_E11result_typeE:
	.zero		408


//--------------------- .nv.constant0._ZN50_GLOBAL__N__f31458b2_17_RangeFactories_cu_38772b0829elementwise_kernel_with_indexIlZZZN2at6native17logspace_cuda_outERKN3c106ScalarES6_ldRNS1_6TensorEENKUlvE0_clEvENKUlvE2_clEvEUllE_EEvT_T0_PN15function_traitsISD_E11result_typeE --------------------------
	.section	.nv.constant0._ZN50_GLOBAL__N__f31458b2_17_RangeFactories_cu_38772b0829elementwise_kernel_with_indexIlZZZN2at6native17logspace_cuda_outERKN3c106ScalarES6_ldRNS1_6TensorEENKUlvE0_clEvENKUlvE2_clEvEUllE_EEvT_T0_PN15function_traitsISD_E11result_typeE,"a",@progbits
	.sectionflags	@""
	.align	4
.nv.constant0._ZN50_GLOBAL__N__f31458b2_17_RangeFactories_cu_38772b0829elementwise_kernel_with_indexIlZZZN2at6native17logspace_cuda_outERKN3c106ScalarES6_ldRNS1_6TensorEENKUlvE0_clEvENKUlvE2_clEvEUllE_EEvT_T0_PN15function_traitsISD_E11result_typeE:
	.zero		424


//--------------------- .nv.constant0._ZN50_GLOBAL__N__f31458b2_17_RangeFactories_cu_38772b0829elementwise_kernel_with_indexIiZZZN2at6native17logspace_cuda_outERKN3c106ScalarES6_ldRNS1_6TensorEENKUlvE0_clEvENKUlvE2_clEvEUllE_EEvT_T0_PN15function_traitsISD_E11result_typeE --------------------------
	.section	.nv.constant0._ZN50_GLOBAL__N__f31458b2_17_RangeFactories_cu_38772b0829elementwise_kernel_with_indexIiZZZN2at6native17logspace_cuda_outERKN3c106ScalarES6_ldRNS1_6TensorEENKUlvE0_clEvENKUlvE2_clEvEUllE_EEvT_T0_PN15function_traitsISD_E11result_typeE,"a",@progbits
	.sectionflags	@""
	.align	4
.nv.constant0._ZN50_GLOBAL__N__f31458b2_17_RangeFactories_cu_38772b0829elementwise_kernel_with_indexIiZZZN2at6native17logspace_cuda_outERKN3c106ScalarES6_ldRNS1_6TensorEENKUlvE0_clEvENKUlvE2_clEvEUllE_EEvT_T0_PN15function_traitsISD_E11result_typeE:
	.zero		424


//--------------------- .nv.constant2._ZN50_GLOBAL__N__f31458b2_17_RangeFactories_cu_38772b0829elementwise_kernel_with_indexIlZZZN2at6native17logspace_cuda_outERKN3c106ScalarES6_ldRNS1_6TensorEENKUlvE0_clEvENKUlvE1_clEvEUllE_EEvT_T0_PN15function_traitsISD_E11result_typeE --------------------------
	.section	.nv.constant2._ZN50_GLOBAL__N__f31458b2_17_RangeFactories_cu_38772b0829elementwise_kernel_with_indexIlZZZN2at6native17logspace_cuda_outERKN3c106ScalarES6_ldRNS1_6TensorEENKUlvE0_clEvENKUlvE1_clEvEUllE_EEvT_T0_PN15function_traitsISD_E11result_typeE,"a",@progbits
	.sectionflags	@""
	.align	4
.nv.constant2._ZN50_GLOBAL__N__f31458b2_17_RangeFactories_cu_38772b0829elementwise_kernel_with_indexIlZZZN2at6native17logspace_cuda_outERKN3c106ScalarES6_ldRNS1_6TensorEENKUlvE0_clEvENKUlvE1_clEvEUllE_EEvT_T0_PN15function_traitsISD_E11result_typeE:
        /*0000*/ 	.byte	0xa0, 0xc8, 0xeb, 0x85, 0xf3, 0xcc, 0xd1, 0x7f, 0x1f, 0xb8, 0xd4, 0x4a, 0x7a, 0xee, 0x8d, 0x35
        /* <DEDUP_REMOVED lines=28> */


//--------------------- .nv.constant0._ZN50_GLOBAL__N__f31458b2_17_RangeFactories_cu_38772b0829elementwise_kernel_with_indexIlZZZN2at6native17logspace_cuda_outERKN3c106ScalarES6_ldRNS1_6TensorEENKUlvE0_clEvENKUlvE1_clEvEUllE_EEvT_T0_PN15function_traitsISD_E11result_typeE --------------------------
	.section	.nv.constant0._ZN50_GLOBAL__N__f31458b2_17_RangeFactories_cu_38772b0829elementwise_kernel_with_indexIlZZZN2at6native17logspace_cuda_outERKN3c106ScalarES6_ldRNS1_6TensorEENKUlvE0_clEvENKUlvE1_clEvEUllE_EEvT_T0_PN15function_traitsISD_E11result_typeE,"a",@progbits
	.sectionflags	@""
	.align	4
.nv.constant0._ZN50_GLOBAL__N__f31458b2_17_RangeFactories_cu_38772b0829elementwise_kernel_with_indexIlZZZN2at6native17logspace_cuda_outERKN3c106ScalarES6_ldRNS1_6TensorEENKUlvE0_clEvENKUlvE1_clEvEUllE_EEvT_T0_PN15function_traitsISD_E11result_typeE:
	.zero		472


//--------------------- .nv.constant2._ZN50_GLOBAL__N__f31458b2_17_RangeFactories_cu_38772b0829elementwise_kernel_with_indexIiZZZN2at6native17logspace_cuda_outERKN3c106ScalarES6_ldRNS1_6TensorEENKUlvE0_clEvENKUlvE1_clEvEUllE_EEvT_T0_PN15function_traitsISD_E11result_typeE --------------------------
	.section	.nv.constant2._ZN50_GLOBAL__N__f31458b2_17_RangeFactories_cu_38772b0829elementwise_kernel_with_indexIiZZZN2at6native17logspace_cuda_outERKN3c106ScalarES6_ldRNS1_6TensorEENKUlvE0_clEvENKUlvE1_clEvEUllE_EEvT_T0_PN15function_traitsISD_E11result_typeE,"a",@progbits
	.sectionflags	@""
	.align	4
.nv.constant2._ZN50_GLOBAL__N__f31458b2_17_RangeFactories_cu_38772b0829elementwise_kernel_with_indexIiZZZN2at6native17logspace_cuda_outERKN3c106ScalarES6_ldRNS1_6TensorEENKUlvE0_clEvENKUlvE1_clEvEUllE_EEvT_T0_PN15function_traitsISD_E11result_typeE:
        /* <DEDUP_REMOVED lines=29> */


//--------------------- .nv.constant0._ZN50_GLOBAL__N__f31458b2_17_RangeFactories_cu_38772b0829elementwise_kernel_with_indexIiZZZN2at6native17logspace_cuda_outERKN3c106ScalarES6_ldRNS1_6TensorEENKUlvE0_clEvENKUlvE1_clEvEUllE_EEvT_T0_PN15function_traitsISD_E11result_typeE --------------------------
	.section	.nv.constant0._ZN50_GLOBAL__N__f31458b2_17_RangeFactories_cu_38772b0829elementwise_kernel_with_indexIiZZZN2at6native17logspace_cuda_outERKN3c106ScalarES6_ldRNS1_6TensorEENKUlvE0_clEvENKUlvE1_clEvEUllE_EEvT_T0_PN15function_traitsISD_E11result_typeE,"a",@progbits
	.sectionflags	@""
	.align	4
.nv.constant0._ZN50_GLOBAL__N__f31458b2_17_RangeFactories_cu_38772b0829elementwise_kernel_with_indexIiZZZN2at6native17logspace_cuda_outERKN3c106ScalarES6_ldRNS1_6TensorEENKUlvE0_clEvENKUlvE1_clEvEUllE_EEvT_T0_PN15function_traitsISD_E11result_typeE:
	.zero		472


//--------------------- .nv.constant0._ZN50_GLOBAL__N__f31458b2_17_RangeFactories_cu_38772b0829elementwise_kernel_with_indexIlZZZN2at6native17logspace_cuda_outERKN3c106ScalarES6_ldRNS1_6TensorEENKUlvE0_clEvENKUlvE0_clEvEUllE_EEvT_T0_PN15function_traitsISD_E11result_typeE --------------------------
	.section	.nv.constant0._ZN50_GLOBAL__N__f31458b2_17_RangeFactories_cu_38772b0829elementwise_kernel_with_indexIlZZZN2at6native17logspace_cuda_outERKN3c106ScalarES6_ldRNS1_6TensorEENKUlvE0_clEvENKUlvE0_clEvEUllE_EEvT_T0_PN15function_traitsISD_E11result_typeE,"a",@progbits
	.sectionflags	@""
	.align	4
.nv.constant0._ZN50_GLOBAL__N__f31458b2_17_RangeFactories_cu_38772b0829elementwise_kernel_with_indexIlZZZN2at6native17logspace_cuda_outERKN3c106ScalarES6_ldRNS1_6TensorEENKUlvE0_clEvENKUlvE0_clEvEUllE_EEvT_T0_PN15function_traitsISD_E11result_typeE:
	.zero		416


//--------------------- .nv.constant0._ZN50_GLOBAL__N__f31458b2_17_RangeFactories_cu_38772b0829elementwise_kernel_with_indexIiZZZN2at6native17logspace_cuda_outERKN3c106ScalarES6_ldRNS1_6TensorEENKUlvE0_clEvENKUlvE0_clEvEUllE_EEvT_T0_PN15function_traitsISD_E11result_typeE --------------------------
	.section	.nv.constant0._ZN50_GLOBAL__N__f31458b2_17_RangeFactories_cu_38772b0829elementwise_kernel_with_indexIiZZZN2at6native17logspace_cuda_outERKN3c106ScalarES6_ldRNS1_6TensorEENKUlvE0_clEvENKUlvE0_clEvEUllE_EEvT_T0_PN15function_traitsISD_E11result_typeE,"a",@progbits
	.sectionflags	@""
	.align	4
.nv.constant0._ZN50_GLOBAL__N__f31458b2_17_RangeFactories_cu_38772b0829elementwise_kernel_with_indexIiZZZN2at6native17logspace_cuda_outERKN3c106ScalarES6_ldRNS1_6TensorEENKUlvE0_clEvENKUlvE0_clEvEUllE_EEvT_T0_PN15function_traitsISD_E11result_typeE:
	.zero		416


//--------------------- .nv.constant2._ZN50_GLOBAL__N__f31458b2_17_RangeFactories_cu_38772b0829elementwise_kernel_with_indexIlZZZN2at6native17logspace_cuda_outERKN3c106ScalarES6_ldRNS1_6TensorEENKUlvE0_clEvENKUlvE_clEvEUllE_EEvT_T0_PN15function_traitsISD_E11result_typeE --------------------------
	.section	.nv.constant2._ZN50_GLOBAL__N__f31458b2_17_RangeFactories_cu_38772b0829elementwise_kernel_with_indexIlZZZN2at6native17logspace_cuda_outERKN3c106ScalarES6_ldRNS1_6TensorEENKUlvE0_clEvENKUlvE_clEvEUllE_EEvT_T0_PN15function_traitsISD_E11result_typeE,"a",@progbits
	.sectionflags	@""
	.align	4
.nv.constant2._ZN50_GLOBAL__N__f31458b2_17_RangeFactories_cu_38772b0829elementwise_kernel_with_indexIlZZZN2at6native17logspace_cuda_outERKN3c106ScalarES6_ldRNS1_6TensorEENKUlvE0_clEvENKUlvE_clEvEUllE_EEvT_T0_PN15function_traitsISD_E11result_typeE:
        /* <DEDUP_REMOVED lines=11> */


//--------------------- .nv.constant0._ZN50_GLOBAL__N__f31458b2_17_RangeFactories_cu_38772b0829elementwise_kernel_with_indexIlZZZN2at6native17logspace_cuda_outERKN3c106ScalarES6_ldRNS1_6TensorEENKUlvE0_clEvENKUlvE_clEvEUllE_EEvT_T0_PN15function_traitsISD_E11result_typeE --------------------------
	.section	.nv.constant0._ZN50_GLOBAL__N__f31458b2_17_RangeFactories_cu_38772b0829elementwise_kernel_with_indexIlZZZN2at6native17logspace_cuda_outERKN3c106ScalarES6_ldRNS1_6TensorEENKUlvE0_clEvENKUlvE_clEvEUllE_EEvT_T0_PN15function_traitsISD_E11result_typeE,"a",@progbits
	.sectionflags	@""
	.align	4
.nv.constant0._ZN50_GLOBAL__N__f31458b2_17_RangeFactories_cu_38772b0829elementwise_kernel_with_indexIlZZZN2at6native17logspace_cuda_outERKN3c106ScalarES6_ldRNS1_6TensorEENKUlvE0_clEvENKUlvE_clEvEUllE_EEvT_T0_PN15function_traitsISD_E11result_typeE:
	.zero		424


//--------------------- .nv.constant2._ZN50_GLOBAL__N__f31458b2_17_RangeFactories_cu_38772b0829elementwise_kernel_with_indexIiZZZN2at6native17logspace_cuda_outERKN3c106ScalarES6_ldRNS1_6TensorEENKUlvE0_clEvENKUlvE_clEvEUllE_EEvT_T0_PN15function_traitsISD_E11result_typeE --------------------------
	.section	.nv.constant2._ZN50_GLOBAL__N__f31458b2_17_RangeFactories_cu_38772b0829elementwise_kernel_with_indexIiZZZN2at6native17logspace_cuda_outERKN3c106ScalarES6_ldRNS1_6TensorEENKUlvE0_clEvENKUlvE_clEvEUllE_EEvT_T0_PN15function_traitsISD_E11result_typeE,"a",@progbits
	.sectionflags	@""
	.align	4
.nv.constant2._ZN50_GLOBAL__N__f31458b2_17_RangeFactories_cu_38772b0829elementwise_kernel_with_indexIiZZZN2at6native17logspace_cuda_outERKN3c106ScalarES6_ldRNS1_6TensorEENKUlvE0_clEvENKUlvE_clEvEUllE_EEvT_T0_PN15function_traitsISD_E11result_typeE:
        /* <DEDUP_REMOVED lines=11> */


//--------------------- .nv.constant0._ZN50_GLOBAL__N__f31458b2_17_RangeFactories_cu_38772b0829elementwise_kernel_with_indexIiZZZN2at6native17logspace_cuda_outERKN3c106ScalarES6_ldRNS1_6TensorEENKUlvE0_clEvENKUlvE_clEvEUllE_EEvT_T0_PN15function_traitsISD_E11result_typeE --------------------------
	.section	.nv.constant0._ZN50_GLOBAL__N__f31458b2_17_RangeFactories_cu_38772b0829elementwise_kernel_with_indexIiZZZN2at6native17logspace_cuda_outERKN3c106ScalarES6_ldRNS1_6TensorEENKUlvE0_clEvENKUlvE_clEvEUllE_EEvT_T0_PN15function_traitsISD_E11result_typeE,"a",@progbits
	.sectionflags	@""
	.align	4
.nv.constant0._ZN50_GLOBAL__N__f31458b2_17_RangeFactories_cu_38772b0829elementwise_kernel_with_indexIiZZZN2at6native17logspace_cuda_outERKN3c106ScalarES6_ldRNS1_6TensorEENKUlvE0_clEvENKUlvE_clEvEUllE_EEvT_T0_PN15function_traitsISD_E11result_typeE:
	.zero		424


//--------------------- .nv.constant0._ZN50_GLOBAL__N__f31458b2_17_RangeFactories_cu_38772b0829elementwise_kernel_with_indexIlZZZN2at6native17logspace_cuda_outERKN3c106ScalarES6_ldRNS1_6TensorEENKUlvE_clEvENKUlvE3_clEvEUllE_EEvT_T0_PN15function_traitsISD_E11result_typeE --------------------------
	.section	.nv.constant0._ZN50_GLOBAL__N__f31458b2_17_RangeFactories_cu_38772b0829elementwise_kernel_with_indexIlZZZN2at6native17logspace_cuda_outERKN3c106ScalarES6_ldRNS1_6TensorEENKUlvE_clEvENKUlvE3_clEvEUllE_EEvT_T0_PN15function_traitsISD_E11result_typeE,"a",@progbits
	.sectionflags	@""
	.align	4
.nv.constant0._ZN50_GLOBAL__N__f31458b2_17_RangeFactories_cu_38772b0829elementwise_kernel_with_indexIlZZZN2at6native17logspace_cuda_outERKN3c106ScalarES6_ldRNS1_6TensorEENKUlvE_clEvENKUlvE3_clEvEUllE_EEvT_T0_PN15function_traitsISD_E11result_typeE:
	.zero		408


//--------------------- .nv.constant0._ZN50_GLOBAL__N__f31458b2_17_RangeFactories_cu_38772b0829elementwise_kernel_with_indexIiZZZN2at6native17logspace_cuda_outERKN3c106ScalarES6_ldRNS1_6TensorEENKUlvE_clEvENKUlvE3_clEvEUllE_EEvT_T0_PN15function_traitsISD_E11result_typeE --------------------------
	.section	.nv.constant0._ZN50_GLOBAL__N__f31458b2_17_RangeFactories_cu_38772b0829elementwise_kernel_with_indexIiZZZN2at6native17logspace_cuda_outERKN3c106ScalarES6_ldRNS1_6TensorEENKUlvE_clEvENKUlvE3_clEvEUllE_EEvT_T0_PN15function_traitsISD_E11result_typeE,"a",@progbits
	.sectionflags	@""
	.align	4
.nv.constant0._ZN50_GLOBAL__N__f31458b2_17_RangeFactories_cu_38772b0829elementwise_kernel_with_indexIiZZZN2at6native17logspace_cuda_outERKN3c106ScalarES6_ldRNS1_6TensorEENKUlvE_clEvENKUlvE3_clEvEUllE_EEvT_T0_PN15function_traitsISD_E11result_typeE:
	.zero		408


//--------------------- .nv.constant0._ZN50_GLOBAL__N__f31458b2_17_RangeFactories_cu_38772b0829elementwise_kernel_with_indexIlZZZN2at6native17logspace_cuda_outERKN3c106ScalarES6_ldRNS1_6TensorEENKUlvE_clEvENKUlvE2_clEvEUllE_EEvT_T0_PN15function_traitsISD_E11result_typeE --------------------------
	.section	.nv.constant0._ZN50_GLOBAL__N__f31458b2_17_RangeFactories_cu_38772b0829elementwise_kernel_with_indexIlZZZN2at6native17logspace_cuda_outERKN3c106ScalarES6_ldRNS1_6TensorEENKUlvE_clEvENKUlvE2_clEvEUllE_EEvT_T0_PN15function_traitsISD_E11result_typeE,"a",@progbits
	.sectionflags	@""
	.align	4
.nv.constant0._ZN50_GLOBAL__N__f31458b2_17_RangeFactories_cu_38772b0829elementwise_kernel_with_indexIlZZZN2at6native17logspace_cuda_outERKN3c106ScalarES6_ldRNS1_6TensorEENKUlvE_clEvENKUlvE2_clEvEUllE_EEvT_T0_PN15function_traitsISD_E11result_typeE:
	.zero		424


//--------------------- .nv.constant0._ZN50_GLOBAL__N__f31458b2_17_RangeFactories_cu_38772b0829elementwise_kernel_with_indexIiZZZN2at6native17logspace_cuda_outERKN3c106ScalarES6_ldRNS1_6TensorEENKUlvE_clEvENKUlvE2_clEvEUllE_EEvT_T0_PN15function_traitsISD_E11result_typeE --------------------------
	.section	.nv.constant0._ZN50_GLOBAL__N__f31458b2_17_RangeFactories_cu_38772b0829elementwise_kernel_with_indexIiZZZN2at6native17logspace_cuda_outERKN3c106ScalarES6_ldRNS1_6TensorEENKUlvE_clEvENKUlvE2_clEvEUllE_EEvT_T0_PN15function_traitsISD_E11result_typeE,"a",@progbits
	.sectionflags	@""
	.align	4
.nv.constant0._ZN50_GLOBAL__N__f31458b2_17_RangeFactories_cu_38772b0829elementwise_kernel_with_indexIiZZZN2at6native17logspace_cuda_outERKN3c106ScalarES6_ldRNS1_6TensorEENKUlvE_clEvENKUlvE2_clEvEUllE_EEvT_T0_PN15function_traitsISD_E11result_typeE:
	.zero		424


//--------------------- .nv.constant0._ZN50_GLOBAL__N__f31458b2_17_RangeFactories_cu_38772b0829elementwise_kernel_with_indexIlZZZN2at6native17logspace_cuda_outERKN3c106ScalarES6_ldRNS1_6TensorEENKUlvE_clEvENKUlvE1_clEvEUllE_EEvT_T0_PN15function_traitsISD_E11result_typeE --------------------------
	.section	.nv.constant0._ZN50_GLOBAL__N__f31458b2_17_RangeFactories_cu_38772b0829elementwise_kernel_with_indexIlZZZN2at6native17logspace_cuda_outERKN3c106ScalarES6_ldRNS1_6TensorEENKUlvE_clEvENKUlvE1_clEvEUllE_EEvT_T0_PN15function_traitsISD_E11result_typeE,"a",@progbits
	.sectionflags	@""
	.align	4
.nv.constant0._ZN50_GLOBAL__N__f31458b2_17_RangeFactories_cu_38772b0829elementwise_kernel_with_indexIlZZZN2at6native17logspace_cuda_outERKN3c106ScalarES6_ldRNS1_6TensorEENKUlvE_clEvENKUlvE1_clEvEUllE_EEvT_T0_PN15function_traitsISD_E11result_typeE:
	.zero		416


//--------------------- .nv.constant0._ZN50_GLOBAL__N__f31458b2_17_RangeFactories_cu_38772b0829elementwise_kernel_with_indexIiZZZN2at6native17logspace_cuda_outERKN3c106ScalarES6_ldRNS1_6TensorEENKUlvE_clEvENKUlvE1_clEvEUllE_EEvT_T0_PN15function_traitsISD_E11result_typeE --------------------------
	.section	.nv.constant0._ZN50_GLOBAL__N__f31458b2_17_RangeFactories_cu_38772b0829elementwise_kernel_with_indexIiZZZN2at6native17logspace_cuda_outERKN3c106ScalarES6_ldRNS1_6TensorEENKUlvE_clEvENKUlvE1_clEvEUllE_EEvT_T0_PN15function_traitsISD_E11result_typeE,"a",@progbits
	.sectionflags	@""
	.align	4
.nv.constant0._ZN50_GLOBAL__N__f31458b2_17_RangeFactories_cu_38772b0829elementwise_kernel_with_indexIiZZZN2at6native17logspace_cuda_outERKN3c106ScalarES6_ldRNS1_6TensorEENKUlvE_clEvENKUlvE1_clEvEUllE_EEvT_T0_PN15function_traitsISD_E11result_typeE:
	.zero		416


//--------------------- .nv.constant0._ZN50_GLOBAL__N__f31458b2_17_RangeFactories_cu_38772b0829elementwise_kernel_with_indexIlZZZN2at6native17logspace_cuda_outERKN3c106ScalarES6_ldRNS1_6TensorEENKUlvE_clEvENKUlvE0_clEvEUllE_EEvT_T0_PN15function_traitsISD_E11result_typeE --------------------------
	.section	.nv.constant0._ZN50_GLOBAL__N__f31458b2_17_RangeFactories_cu_38772b0829elementwise_kernel_with_indexIlZZZN2at6native17logspace_cuda_outERKN3c106ScalarES6_ldRNS1_6TensorEENKUlvE_clEvENKUlvE0_clEvEUllE_EEvT_T0_PN15function_traitsISD_E11result_typeE,"a",@progbits
	.sectionflags	@""
	.align	4
.nv.constant0._ZN50_GLOBAL__N__f31458b2_17_RangeFactories_cu_38772b0829elementwise_kernel_with_indexIlZZZN2at6native17logspace_cuda_outERKN3c106ScalarES6_ldRNS1_6TensorEENKUlvE_clEvENKUlvE0_clEvEUllE_EEvT_T0_PN15function_traitsISD_E11result_typeE:
	.zero		408


//--------------------- .nv.constant0._ZN50_GLOBAL__N__f31458b2_17_RangeFactories_cu_38772b0829elementwise_kernel_with_indexIiZZZN2at6native17logspace_cuda_outERKN3c106ScalarES6_ldRNS1_6TensorEENKUlvE_clEvENKUlvE0_clEvEUllE_EEvT_T0_PN15function_traitsISD_E11result_typeE --------------------------
	.section	.nv.constant0._ZN50_GLOBAL__N__f31458b2_17_RangeFactories_cu_38772b0829elementwise_kernel_with_indexIiZZZN2at6native17logspace_cuda_outERKN3c106ScalarES6_ldRNS1_6TensorEENKUlvE_clEvENKUlvE0_clEvEUllE_EEvT_T0_PN15function_traitsISD_E11result_typeE,"a",@progbits
	.sectionflags	@""
	.align	4
.nv.constant0._ZN50_GLOBAL__N__f31458b2_17_RangeFactories_cu_38772b0829elementwise_kernel_with_indexIiZZZN2at6native17logspace_cuda_outERKN3c106ScalarES6_ldRNS1_6TensorEENKUlvE_clEvENKUlvE0_clEvEUllE_EEvT_T0_PN15function_traitsISD_E11result_typeE:
	.zero		408


//--------------------- .nv.constant0._ZN50_GLOBAL__N__f31458b2_17_RangeFactories_cu_38772b0829elementwise_kernel_with_indexIlZZZN2at6native17logspace_cuda_outERKN3c106ScalarES6_ldRNS1_6TensorEENKUlvE_clEvENKUlvE_clEvEUllE_EEvT_T0_PN15function_traitsISD_E11result_typeE --------------------------
	.section	.nv.constant0._ZN50_GLOBAL__N__f31458b2_17_RangeFactories_cu_38772b0829elementwise_kernel_with_indexIlZZZN2at6native17logspace_cuda_outERKN3c106ScalarES6_ldRNS1_6TensorEENKUlvE_clEvENKUlvE_clEvEUllE_EEvT_T0_PN15function_traitsISD_E11result_typeE,"a",@progbits
	.sectionflags	@""
	.align	4
.nv.constant0._ZN50_GLOBAL__N__f31458b2_17_RangeFactories_cu_38772b0829elementwise_kernel_with_indexIlZZZN2at6native17logspace_cuda_outERKN3c106ScalarES6_ldRNS1_6TensorEENKUlvE_clEvENKUlvE_clEvEUllE_EEvT_T0_PN15function_traitsISD_E11result_typeE:
	.zero		408


//--------------------- .nv.constant0._ZN50_GLOBAL__N__f31458b2_17_RangeFactories_cu_38772b0829elementwise_kernel_with_indexIiZZZN2at6native17logspace_cuda_outERKN3c106ScalarES6_ldRNS1_6TensorEENKUlvE_clEvENKUlvE_clEvEUllE_EEvT_T0_PN15function_traitsISD_E11result_typeE --------------------------
	.section	.nv.constant0._ZN50_GLOBAL__N__f31458b2_17_RangeFactories_cu_38772b0829elementwise_kernel_with_indexIiZZZN2at6native17logspace_cuda_outERKN3c106ScalarES6_ldRNS1_6TensorEENKUlvE_clEvENKUlvE_clEvEUllE_EEvT_T0_PN15function_traitsISD_E11result_typeE,"a",@progbits
	.sectionflags	@""
	.align	4
.nv.constant0._ZN50_GLOBAL__N__f31458b2_17_RangeFactories_cu_38772b0829elementwise_kernel_with_indexIiZZZN2at6native17logspace_cuda_outERKN3c106ScalarES6_ldRNS1_6TensorEENKUlvE_clEvENKUlvE_clEvEUllE_EEvT_T0_PN15function_traitsISD_E11result_typeE:
	.zero		408


//--------------------- .nv.constant0._ZN50_GLOBAL__N__f31458b2_17_RangeFactories_cu_38772b0829elementwise_kernel_with_indexIlZZZN2at6native17linspace_cuda_outERKN3c106ScalarES6_lRNS1_6TensorEENKUlvE0_clEvENKUlvE4_clEvEUllE_EEvT_T0_PN15function_traitsISD_E11result_typeE --------------------------
	.section	.nv.constant0._ZN50_GLOBAL__N__f31458b2_17_RangeFactories_cu_38772b0829elementwise_kernel_with_indexIlZZZN2at6native17linspace_cuda_outERKN3c106ScalarES6_lRNS1_6TensorEENKUlvE0_clEvENKUlvE4_clEvEUllE_EEvT_T0_PN15function_traitsISD_E11result_typeE,"a",@progbits
	.sectionflags	@""
	.align	4
.nv.constant0._ZN50_GLOBAL__N__f31458b2_17_RangeFactories_cu_38772b0829elementwise_kernel_with_indexIlZZZN2at6native17linspace_cuda_outERKN3c106ScalarES6_lRNS1_6TensorEENKUlvE0_clEvENKUlvE4_clEvEUllE_EEvT_T0_PN15function_traitsISD_E11result_typeE:
	.zero		408


//--------------------- .nv.constant0._ZN50_GLOBAL__N__f31458b2_17_RangeFactories_cu_38772b0829elementwise_kernel_with_indexIiZZZN2at6native17linspace_cuda_outERKN3c106ScalarES6_lRNS1_6TensorEENKUlvE0_clEvENKUlvE4_clEvEUllE_EEvT_T0_PN15function_traitsISD_E11result_typeE --------------------------
	.section	.nv.constant0._ZN50_GLOBAL__N__f31458b2_17_RangeFactories_cu_38772b0829elementwise_kernel_with_indexIiZZZN2at6native17linspace_cuda_outERKN3c106ScalarES6_lRNS1_6TensorEENKUlvE0_clEvENKUlvE4_clEvEUllE_EEvT_T0_PN15function_traitsISD_E11result_typeE,"a",@progbits
	.sectionflags	@""
	.align	4
.nv.constant0._ZN50_GLOBAL__N__f31458b2_17_RangeFactories_cu_38772b0829elementwise_kernel_with_indexIiZZZN2at6native17linspace_cuda_outERKN3c106ScalarES6_lRNS1_6TensorEENKUlvE0_clEvENKUlvE4_clEvEUllE_EEvT_T0_PN15function_traitsISD_E11result_typeE:
	.zero		408


//--------------------- .nv.constant0._ZN50_GLOBAL__N__f31458b2_17_RangeFactories_cu_38772b0829elementwise_kernel_with_indexIlZZZN2at6native17linspace_cuda_outERKN3c106ScalarES6_lRNS1_6TensorEENKUlvE0_clEvENKUlvE3_clEvEUllE_EEvT_T0_PN15function_traitsISD_E11result_typeE --------------------------
	.section	.nv.constant0._ZN50_GLOBAL__N__f31458b2_17_RangeFactories_cu_38772b0829elementwise_kernel_with_indexIlZZZN2at6native17linspace_cuda_outERKN3c106ScalarES6_lRNS1_6TensorEENKUlvE0_clEvENKUlvE3_clEvEUllE_EEvT_T0_PN15function_traitsISD_E11result_typeE,"a",@progbits
	.sectionflags	@""
	.align	4
.nv.constant0._ZN50_GLOBAL__N__f31458b2_17_RangeFactories_cu_38772b0829elementwise_kernel_with_indexIlZZZN2at6native17linspace_cuda_outERKN3c106ScalarES6_lRNS1_6TensorEENKUlvE0_clEvENKUlvE3_clEvEUllE_EEvT_T0_PN15function_traitsISD_E11result_typeE:
	.zero		408


//--------------------- .nv.constant0._ZN50_GLOBAL__N__f31458b2_17_RangeFactories_cu_38772b0829elementwise_kernel_with_indexIiZZZN2at6native17linspace_cuda_outERKN3c106ScalarES6_lRNS1_6TensorEENKUlvE0_clEvENKUlvE3_clEvEUllE_EEvT_T0_PN15function_traitsISD_E11result_typeE --------------------------
	.section	.nv.constant0._ZN50_GLOBAL__N__f31458b2_17_RangeFactories_cu_38772b0829elementwise_kernel_with_indexIiZZZN2at6native17linspace_cuda_outERKN3c106ScalarES6_lRNS1_6TensorEENKUlvE0_clEvENKUlvE3_clEvEUllE_EEvT_T0_PN15function_traitsISD_E11result_typeE,"a",@progbits
	.sectionflags	@""
	.align	4
.nv.constant0._ZN50_GLOBAL__N__f31458b2_17_RangeFactories_cu_38772b0829elementwise_kernel_with_indexIiZZZN2at6native17linspace_cuda_outERKN3c106ScalarES6_lRNS1_6TensorEENKUlvE0_clEvENKUlvE3_clEvEUllE_EEvT_T0_PN15function_traitsISD_E11result_typeE:
	.zero		408


//--------------------- .nv.constant0._ZN50_GLOBAL__N__f31458b2_17_RangeFactories_cu_38772b0829elementwise_kernel_with_indexIlZZZN2at6native17linspace_cuda_outERKN3c106ScalarES6_lRNS1_6TensorEENKUlvE0_clEvENKUlvE2_clEvEUllE_EEvT_T0_PN15function_traitsISD_E11result_typeE --------------------------
	.section	.nv.constant0._ZN50_GLOBAL__N__f31458b2_17_RangeFactories_cu_38772b0829elementwise_kernel_with_indexIlZZZN2at6native17linspace_cuda_outERKN3c106ScalarES6_lRNS1_6TensorEENKUlvE0_clEvENKUlvE2_clEvEUllE_EEvT_T0_PN15function_traitsISD_E11result_typeE,"a",@progbits
	.sectionflags	@""
	.align	4
.nv.constant0._ZN50_GLOBAL__N__f31458b2_17_RangeFactories_cu_38772b0829elementwise_kernel_with_indexIlZZZN2at6native17linspace_cuda_outERKN3c106ScalarES6_lRNS1_6TensorEENKUlvE0_clEvENKUlvE2_clEvEUllE_EEvT_T0_PN15function_traitsISD_E11result_typeE:
	.zero		416


//--------------------- .nv.constant0._ZN50_GLOBAL__N__f31458b2_17_RangeFactories_cu_38772b0829elementwise_kernel_with_indexIiZZZN2at6native17linspace_cuda_outERKN3c106ScalarES6_lRNS1_6TensorEENKUlvE0_clEvENKUlvE2_clEvEUllE_EEvT_T0_PN15function_traitsISD_E11result_typeE --------------------------
	.section	.nv.constant0._ZN50_GLOBAL__N__f31458b2_17_RangeFactories_cu_38772b0829elementwise_kernel_with_indexIiZZZN2at6native17linspace_cuda_outERKN3c106ScalarES6_lRNS1_6TensorEENKUlvE0_clEvENKUlvE2_clEvEUllE_EEvT_T0_PN15function_traitsISD_E11result_typeE,"a",@progbits
	.sectionflags	@""
	.align	4
.nv.constant0._ZN50_GLOBAL__N__f31458b2_17_RangeFactories_cu_38772b0829elementwise_kernel_with_indexIiZZZN2at6native17linspace_cuda_outERKN3c106ScalarES6_lRNS1_6TensorEENKUlvE0_clEvENKUlvE2_clEvEUllE_EEvT_T0_PN15function_traitsISD_E11result_typeE:
	.zero		416


//--------------------- .nv.constant0._ZN50_GLOBAL__N__f31458b2_17_RangeFactories_cu_38772b0829elementwise_kernel_with_indexIlZZZN2at6native17linspace_cuda_outERKN3c106ScalarES6_lRNS1_6TensorEENKUlvE0_clEvENKUlvE1_clEvEUllE_EEvT_T0_PN15function_traitsISD_E11result_typeE --------------------------
	.section	.nv.constant0._ZN50_GLOBAL__N__f31458b2_17_RangeFactories_cu_38772b0829elementwise_kernel_with_indexIlZZZN2at6native17linspace_cuda_outERKN3c106ScalarES6_lRNS1_6TensorEENKUlvE0_clEvENKUlvE1_clEvEUllE_EEvT_T0_PN15function_traitsISD_E11result_typeE,"a",@progbits
	.sectionflags	@""
	.align	4
.nv.constant0._ZN50_GLOBAL__N__f31458b2_17_RangeFactories_cu_38772b0829elementwise_kernel_with_indexIlZZZN2at6native17linspace_cuda_outERKN3c106ScalarES6_lRNS1_6TensorEENKUlvE0_clEvENKUlvE1_clEvEUllE_EEvT_T0_PN15function_traitsISD_E11result_typeE:
	.zero		456


//--------------------- .nv.constant0._ZN50_GLOBAL__N__f31458b2_17_RangeFactories_cu_38772b0829elementwise_kernel_with_indexIiZZZN2at6native17linspace_cuda_outERKN3c106ScalarES6_lRNS1_6TensorEENKUlvE0_clEvENKUlvE1_clEvEUllE_EEvT_T0_PN15function_traitsISD_E11result_typeE --------------------------
	.section	.nv.constant0._ZN50_GLOBAL__N__f31458b2_17_RangeFactories_cu_38772b0829elementwise_kernel_with_indexIiZZZN2at6native17linspace_cuda_outERKN3c106ScalarES6_lRNS1_6TensorEENKUlvE0_clEvENKUlvE1_clEvEUllE_EEvT_T0_PN15function_traitsISD_E11result_typeE,"a",@progbits
	.sectionflags	@""
	.align	4
.nv.constant0._ZN50_GLOBAL__N__f31458b2_17_RangeFactories_cu_38772b0829elementwise_kernel_with_indexIiZZZN2at6native17linspace_cuda_outERKN3c106ScalarES6_lRNS1_6TensorEENKUlvE0_clEvENKUlvE1_clEvEUllE_EEvT_T0_PN15function_traitsISD_E11result_typeE:
	.zero		456


//--------------------- .nv.constant0._ZN50_GLOBAL__N__f31458b2_17_RangeFactories_cu_38772b0829elementwise_kernel_with_indexIlZZZN2at6native17linspace_cuda_outERKN3c106ScalarES6_lRNS1_6TensorEENKUlvE0_clEvENKUlvE0_clEvEUllE_EEvT_T0_PN15function_traitsISD_E11result_typeE --------------------------
	.section	.nv.constant0._ZN50_GLOBAL__N__f31458b2_17_RangeFactories_cu_38772b0829elementwise_kernel_with_indexIlZZZN2at6native17linspace_cuda_outERKN3c106ScalarES6_lRNS1_6TensorEENKUlvE0_clEvENKUlvE0_clEvEUllE_EEvT_T0_PN15function_traitsISD_E11result_typeE,"a",@progbits
	.sectionflags	@""
	.align	4
.nv.constant0._ZN50_GLOBAL__N__f31458b2_17_RangeFactories_cu_38772b0829elementwise_kernel_with_indexIlZZZN2at6native17linspace_cuda_outERKN3c106ScalarES6_lRNS1_6TensorEENKUlvE0_clEvENKUlvE0_clEvEUllE_EEvT_T0_PN15function_traitsISD_E11result_typeE:
	.zero		408


//--------------------- .nv.constant0._ZN50_GLOBAL__N__f31458b2_17_RangeFactories_cu_38772b0829elementwise_kernel_with_indexIiZZZN2at6native17linspace_cuda_outERKN3c106ScalarES6_lRNS1_6TensorEENKUlvE0_clEvENKUlvE0_clEvEUllE_EEvT_T0_PN15function_traitsISD_E11result_typeE --------------------------
	.section	.nv.constant0._ZN50_GLOBAL__N__f31458b2_17_RangeFactories_cu_38772b0829elementwise_kernel_with_indexIiZZZN2at6native17linspace_cuda_outERKN3c106ScalarES6_lRNS1_6TensorEENKUlvE0_clEvENKUlvE0_clEvEUllE_EEvT_T0_PN15function_traitsISD_E11result_typeE,"a",@progbits
	.sectionflags	@""
	.align	4
.nv.constant0._ZN50_GLOBAL__N__f31458b2_17_RangeFactories_cu_38772b0829elementwise_kernel_with_indexIiZZZN2at6native17linspace_cuda_outERKN3c106ScalarES6_lRNS1_6TensorEENKUlvE0_clEvENKUlvE0_clEvEUllE_EEvT_T0_PN15function_traitsISD_E11result_typeE:
	.zero		408


//--------------------- .nv.constant0._ZN50_GLOBAL__N__f31458b2_17_RangeFactories_cu_38772b0829elementwise_kernel_with_indexIlZZZN2at6native17linspace_cuda_outERKN3c106ScalarES6_lRNS1_6TensorEENKUlvE0_clEvENKUlvE_clEvEUllE_EEvT_T0_PN15function_traitsISD_E11result_typeE --------------------------
	.section	.nv.constant0._ZN50_GLOBAL__N__f31458b2_17_RangeFactories_cu_38772b0829elementwise_kernel_with_indexIlZZZN2at6native17linspace_cuda_outERKN3c106ScalarES6_lRNS1_6TensorEENKUlvE0_clEvENKUlvE_clEvEUllE_EEvT_T0_PN15function_traitsISD_E11result_typeE,"a",@progbits
	.sectionflags	@""
	.align	4
.nv.constant0._ZN50_GLOBAL__N__f31458b2_17_RangeFactories_cu_38772b0829elementwise_kernel_with_indexIlZZZN2at6native17linspace_cuda_outERKN3c106ScalarES6_lRNS1_6TensorEENKUlvE0_clEvENKUlvE_clEvEUllE_EEvT_T0_PN15function_traitsISD_E11result_typeE:
	.zero		416


//--------------------- .nv.constant0._ZN50_GLOBAL__N__f31458b2_17_RangeFactories_cu_38772b0829elementwise_kernel_with_indexIiZZZN2at6native17linspace_cuda_outERKN3c106ScalarES6_lRNS1_6TensorEENKUlvE0_clEvENKUlvE_clEvEUllE_EEvT_T0_PN15function_traitsISD_E11result_typeE --------------------------
	.section	.nv.constant0._ZN50_GLOBAL__N__f31458b2_17_RangeFactories_cu_38772b0829elementwise_kernel_with_indexIiZZZN2at6native17linspace_cuda_outERKN3c106ScalarES6_lRNS1_6TensorEENKUlvE0_clEvENKUlvE_clEvEUllE_EEvT_T0_PN15function_traitsISD_E11result_typeE,"a",@progbits
	.sectionflags	@""
	.align	4
.nv.constant0._ZN50_GLOBAL__N__f31458b2_17_RangeFactories_cu_38772b0829elementwise_kernel_with_indexIiZZZN2at6native17linspace_cuda_outERKN3c106ScalarES6_lRNS1_6TensorEENKUlvE0_clEvENKUlvE_clEvEUllE_EEvT_T0_PN15function_traitsISD_E11result_typeE:
	.zero		416


//--------------------- .nv.constant0._ZN50_GLOBAL__N__f31458b2_17_RangeFactories_cu_38772b0829elementwise_kernel_with_indexIlZZZN2at6native17linspace_cuda_outERKN3c106ScalarES6_lRNS1_6TensorEENKUlvE_clEvENKUlvE3_clEvEUllE_EEvT_T0_PN15function_traitsISD_E11result_typeE --------------------------
	.section	.nv.constant0._ZN50_GLOBAL__N__f31458b2_17_RangeFactories_cu_38772b0829elementwise_kernel_with_indexIlZZZN2at6native17linspace_cuda_outERKN3c106ScalarES6_lRNS1_6TensorEENKUlvE_clEvENKUlvE3_clEvEUllE_EEvT_T0_PN15function_traitsISD_E11result_typeE,"a",@progbits
	.sectionflags	@""
	.align	4
.nv.constant0._ZN50_GLOBAL__N__f31458b2_17_RangeFactories_cu_38772b0829elementwise_kernel_with_indexIlZZZN2at6native17linspace_cuda_outERKN3c106ScalarES6_lRNS1_6TensorEENKUlvE_clEvENKUlvE3_clEvEUllE_EEvT_T0_PN15function_traitsISD_E11result_typeE:
	.zero		408


//--------------------- .nv.constant0._ZN50_GLOBAL__N__f31458b2_17_RangeFactories_cu_38772b0829elementwise_kernel_with_indexIiZZZN2at6native17linspace_cuda_outERKN3c106ScalarES6_lRNS1_6TensorEENKUlvE_clEvENKUlvE3_clEvEUllE_EEvT_T0_PN15function_traitsISD_E11result_typeE --------------------------
	.section	.nv.constant0._ZN50_GLOBAL__N__f31458b2_17_RangeFactories_cu_38772b0829elementwise_kernel_with_indexIiZZZN2at6native17linspace_cuda_outERKN3c106ScalarES6_lRNS1_6TensorEENKUlvE_clEvENKUlvE3_clEvEUllE_EEvT_T0_PN15function_traitsISD_E11result_typeE,"a",@progbits
	.sectionflags	@""
	.align	4
.nv.constant0._ZN50_GLOBAL__N__f31458b2_17_RangeFactories_cu_38772b0829elementwise_kernel_with_indexIiZZZN2at6native17linspace_cuda_outERKN3c106ScalarES6_lRNS1_6TensorEENKUlvE_clEvENKUlvE3_clEvEUllE_EEvT_T0_PN15function_traitsISD_E11result_typeE:
	.zero		408


//--------------------- .nv.constant0._ZN50_GLOBAL__N__f31458b2_17_RangeFactories_cu_38772b0829elementwise_kernel_with_indexIlZZZN2at6native17linspace_cuda_outERKN3c106ScalarES6_lRNS1_6TensorEENKUlvE_clEvENKUlvE2_clEvEUllE_EEvT_T0_PN15function_traitsISD_E11result_typeE --------------------------
	.section	.nv.constant0._ZN50_GLOBAL__N__f31458b2_17_RangeFactories_cu_38772b0829elementwise_kernel_with_indexIlZZZN2at6native17linspace_cuda_outERKN3c106ScalarES6_lRNS1_6TensorEENKUlvE_clEvENKUlvE2_clEvEUllE_EEvT_T0_PN15function_traitsISD_E11result_typeE,"a",@progbits
	.sectionflags	@""
	.align	4
.nv.constant0._ZN50_GLOBAL__N__f31458b2_17_RangeFactories_cu_38772b0829elementwise_kernel_with_indexIlZZZN2at6native17linspace_cuda_outERKN3c106ScalarES6_lRNS1_6TensorEENKUlvE_clEvENKUlvE2_clEvEUllE_EEvT_T0_PN15function_traitsISD_E11result_typeE:
	.zero		416


//--------------------- .nv.constant0._ZN50_GLOBAL__N__f31458b2_17_RangeFactories_cu_38772b0829elementwise_kernel_with_indexIiZZZN2at6native17linspace_cuda_outERKN3c106ScalarES6_lRNS1_6TensorEENKUlvE_clEvENKUlvE2_clEvEUllE_EEvT_T0_PN15function_traitsISD_E11result_typeE --------------------------
	.section	.nv.constant0._ZN50_GLOBAL__N__f31458b2_17_RangeFactories_cu_38772b0829elementwise_kernel_with_indexIiZZZN2at6native17linspace_cuda_outERKN3c106ScalarES6_lRNS1_6TensorEENKUlvE_clEvENKUlvE2_clEvEUllE_EEvT_T0_PN15function_traitsISD_E11result_typeE,"a",@progbits
	.sectionflags	@""
	.align	4
.nv.constant0._ZN50_GLOBAL__N__f31458b2_17_RangeFactories_cu_38772b0829elementwise_kernel_with_indexIiZZZN2at6native17linspace_cuda_outERKN3c106ScalarES6_lRNS1_6TensorEENKUlvE_clEvENKUlvE2_clEvEUllE_EEvT_T0_PN15function_traitsISD_E11result_typeE:
	.zero		416


//--------------------- .nv.constant0._ZN50_GLOBAL__N__f31458b2_17_RangeFactories_cu_38772b0829elementwise_kernel_with_indexIlZZZN2at6native17linspace_cuda_outERKN3c106ScalarES6_lRNS1_6TensorEENKUlvE_clEvENKUlvE1_clEvEUllE_EEvT_T0_PN15function_traitsISD_E11result_typeE --------------------------
	.section	.nv.constant0._ZN50_GLOBAL__N__f31458b2_17_RangeFactories_cu_38772b0829elementwise_kernel_with_indexIlZZZN2at6native17linspace_cuda_outERKN3c106ScalarES6_lRNS1_6TensorEENKUlvE_clEvENKUlvE1_clEvEUllE_EEvT_T0_PN15function_traitsISD_E11result_typeE,"a",@progbits
	.sectionflags	@""
	.align	4
.nv.constant0._ZN50_GLOBAL__N__f31458b2_17_RangeFactories_cu_38772b0829elementwise_kernel_with_indexIlZZZN2at6native17linspace_cuda_outERKN3c106ScalarES6_lRNS1_6TensorEENKUlvE_clEvENKUlvE1_clEvEUllE_EEvT_T0_PN15function_traitsISD_E11result_typeE:
	.zero		408


//--------------------- .nv.constant0._ZN50_GLOBAL__N__f31458b2_17_RangeFactories_cu_38772b0829elementwise_kernel_with_indexIiZZZN2at6native17linspace_cuda_outERKN3c106ScalarES6_lRNS1_6TensorEENKUlvE_clEvENKUlvE1_clEvEUllE_EEvT_T0_PN15function_traitsISD_E11result_typeE --------------------------
	.section	.nv.constant0._ZN50_GLOBAL__N__f31458b2_17_RangeFactories_cu_38772b0829elementwise_kernel_with_indexIiZZZN2at6native17linspace_cuda_outERKN3c106ScalarES6_lRNS1_6TensorEENKUlvE_clEvENKUlvE1_clEvEUllE_EEvT_T0_PN15function_traitsISD_E11result_typeE,"a",@progbits
	.sectionflags	@""
	.align	4
.nv.constant0._ZN50_GLOBAL__N__f31458b2_17_RangeFactories_cu_38772b0829elementwise_kernel_with_indexIiZZZN2at6native17linspace_cuda_outERKN3c106ScalarES6_lRNS1_6TensorEENKUlvE_clEvENKUlvE1_clEvEUllE_EEvT_T0_PN15function_traitsISD_E11result_typeE:
	.zero		408


//--------------------- .nv.constant0._ZN50_GLOBAL__N__f31458b2_17_RangeFactories_cu_38772b0829elementwise_kernel_with_indexIlZZZN2at6native17linspace_cuda_outERKN3c106ScalarES6_lRNS1_6TensorEENKUlvE_clEvENKUlvE0_clEvEUllE_EEvT_T0_PN15function_traitsISD_E11result_typeE --------------------------
	.section	.nv.constant0._ZN50_GLOBAL__N__f31458b2_17_RangeFactories_cu_38772b0829elementwise_kernel_with_indexIlZZZN2at6native17linspace_cuda_outERKN3c106ScalarES6_lRNS1_6TensorEENKUlvE_clEvENKUlvE0_clEvEUllE_EEvT_T0_PN15function_traitsISD_E11result_typeE,"a",@progbits
	.sectionflags	@""
	.align	4
.nv.constant0._ZN50_GLOBAL__N__f31458b2_17_RangeFactories_cu_38772b0829elementwise_kernel_with_indexIlZZZN2at6native17linspace_cuda_outERKN3c106ScalarES6_lRNS1_6TensorEENKUlvE_clEvENKUlvE0_clEvEUllE_EEvT_T0_PN15function_traitsISD_E11result_typeE:
	.zero		408


//--------------------- .nv.constant0._ZN50_GLOBAL__N__f31458b2_17_RangeFactories_cu_38772b0829elementwise_kernel_with_indexIiZZZN2at6native17linspace_cuda_outERKN3c106ScalarES6_lRNS1_6TensorEENKUlvE_clEvENKUlvE0_clEvEUllE_EEvT_T0_PN15function_traitsISD_E11result_typeE --------------------------
	.section	.nv.constant0._ZN50_GLOBAL__N__f31458b2_17_RangeFactories_cu_38772b0829elementwise_kernel_with_indexIiZZZN2at6native17linspace_cuda_outERKN3c106ScalarES6_lRNS1_6TensorEENKUlvE_clEvENKUlvE0_clEvEUllE_EEvT_T0_PN15function_traitsISD_E11result_typeE,"a",@progbits
	.sectionflags	@""
	.align	4
.nv.constant0._ZN50_GLOBAL__N__f31458b2_17_RangeFactories_cu_38772b0829elementwise_kernel_with_indexIiZZZN2at6native17linspace_cuda_outERKN3c106ScalarES6_lRNS1_6TensorEENKUlvE_clEvENKUlvE0_clEvEUllE_EEvT_T0_PN15function_traitsISD_E11result_typeE:
	.zero		408


//--------------------- .nv.constant0._ZN50_GLOBAL__N__f31458b2_17_RangeFactories_cu_38772b0829elementwise_kernel_with_indexIlZZZN2at6native17linspace_cuda_outERKN3c106ScalarES6_lRNS1_6TensorEENKUlvE_clEvENKUlvE_clEvEUllE_EEvT_T0_PN15function_traitsISD_E11result_typeE --------------------------
	.section	.nv.constant0._ZN50_GLOBAL__N__f31458b2_17_RangeFactories_cu_38772b0829elementwise_kernel_with_indexIlZZZN2at6native17linspace_cuda_outERKN3c106ScalarES6_lRNS1_6TensorEENKUlvE_clEvENKUlvE_clEvEUllE_EEvT_T0_PN15function_traitsISD_E11result_typeE,"a",@progbits
	.sectionflags	@""
	.align	4
.nv.constant0._ZN50_GLOBAL__N__f31458b2_17_RangeFactories_cu_38772b0829elementwise_kernel_with_indexIlZZZN2at6native17linspace_cuda_outERKN3c106ScalarES6_lRNS1_6TensorEENKUlvE_clEvENKUlvE_clEvEUllE_EEvT_T0_PN15function_traitsISD_E11result_typeE:
	.zero		408


//--------------------- .nv.constant0._ZN50_GLOBAL__N__f31458b2_17_RangeFactories_cu_38772b0829elementwise_kernel_with_indexIiZZZN2at6native17linspace_cuda_outERKN3c106ScalarES6_lRNS1_6TensorEENKUlvE_clEvENKUlvE_clEvEUllE_EEvT_T0_PN15function_traitsISD_E11result_typeE --------------------------
	.section	.nv.constant0._ZN50_GLOBAL__N__f31458b2_17_RangeFactories_cu_38772b0829elementwise_kernel_with_indexIiZZZN2at6native17linspace_cuda_outERKN3c106ScalarES6_lRNS1_6TensorEENKUlvE_clEvENKUlvE_clEvEUllE_EEvT_T0_PN15function_traitsISD_E11result_typeE,"a",@progbits
	.sectionflags	@""
	.align	4
.nv.constant0._ZN50_GLOBAL__N__f31458b2_17_RangeFactories_cu_38772b0829elementwise_kernel_with_indexIiZZZN2at6native17linspace_cuda_outERKN3c106ScalarES6_lRNS1_6TensorEENKUlvE_clEvENKUlvE_clEvEUllE_EEvT_T0_PN15function_traitsISD_E11result_typeE:
	.zero		408


//--------------------- .text._ZN50_GLOBAL__N__f31458b2_17_RangeFactories_cu_38772b0829elementwise_kernel_with_indexIlZZZN2at6native15arange_cuda_outERKN3c106ScalarES6_S6_RNS1_6TensorEENKUlvE_clEvENKUlvE7_clEvEUllE_EEvT_T0_PN15function_traitsISD_E11result_typeE --------------------------
	.section	.text._ZN50_GLOBAL__N__f31458b2_17_RangeFactories_cu_38772b0829elementwise_kernel_with_indexIlZZZN2at6native15arange_cuda_outERKN3c106ScalarES6_S6_RNS1_6TensorEENKUlvE_clEvENKUlvE7_clEvEUllE_EEvT_T0_PN15function_traitsISD_E11result_typeE,"ax",@progbits
	.sectioninfo	@"SHI_REGISTERS=7"
	.align	128
.text._ZN50_GLOBAL__N__f31458b2_17_RangeFactories_cu_38772b0829elementwise_kernel_with_indexIlZZZN2at6native15arange_cuda_outERKN3c106ScalarES6_S6_RNS1_6TensorEENKUlvE_clEvENKUlvE7_clEvEUllE_EEvT_T0_PN15function_traitsISD_E11result_typeE:
        .type           _ZN50_GLOBAL__N__f31458b2_17_RangeFactories_cu_38772b0829elementwise_kernel_with_indexIlZZZN2at6native15arange_cuda_outERKN3c106ScalarES6_S6_RNS1_6TensorEENKUlvE_clEvENKUlvE7_clEvEUllE_EEvT_T0_PN15function_traitsISD_E11result_typeE,@function
        .size           _ZN50_GLOBAL__N__f31458b2_17_RangeFactories_cu_38772b0829elementwise_kernel_with_indexIlZZZN2at6native15arange_cuda_outERKN3c106ScalarES6_S6_RNS1_6TensorEENKUlvE_clEvENKUlvE7_clEvEUllE_EEvT_T0_PN15function_traitsISD_E11result_typeE,(.L_x_734 - _ZN50_GLOBAL__N__f31458b2_17_RangeFactories_cu_38772b0829elementwise_kernel_with_indexIlZZZN2at6native15arange_cuda_outERKN3c106ScalarES6_S6_RNS1_6TensorEENKUlvE_clEvENKUlvE7_clEvEUllE_EEvT_T0_PN15function_traitsISD_E11result_typeE)
        .other          _ZN50_GLOBAL__N__f31458b2_17_RangeFactories_cu_38772b0829elementwise_kernel_with_indexIlZZZN2at6native15arange_cuda_outERKN3c106ScalarES6_S6_RNS1_6TensorEENKUlvE_clEvENKUlvE7_clEvEUllE_EEvT_T0_PN15function_traitsISD_E11result_typeE,@"STO_CUDA_ENTRY STV_DEFAULT"
_ZN50_GLOBAL__N__f31458b2_17_RangeFactories_cu_38772b0829elementwise_kernel_with_indexIlZZZN2at6native15arange_cuda_outERKN3c106ScalarES6_S6_RNS1_6TensorEENKUlvE_clEvENKUlvE7_clEvEUllE_EEvT_T0_PN15function_traitsISD_E11result_typeE:
[----:B------:R-:W-:Y:S02]  /*0000*/  IMAD.MOV.U32 R1, RZ, RZ, c[0x0][0x28] ;  /* 0x00000a00ff017624 */ /* 0x000fe400078e00ff */
[----:B------:R-:W0:Y:S04]  /*0010*/  S2R R0, SR_CTAID.X ;  /* 0x0000000000007919 */ /* 0x000e280000002500 */
[----:B------:R-:W0:Y:S02]  /*0020*/  S2R R3, SR_TID.X ;  /* 0x0000000000037919 */ /* 0x000e240000002100 */
[----:B0-----:R-:W-:-:S05]  /*0030*/  IMAD R0, R0, 0x40, R3 ;  /* 0x0000004000007824 */ /* 0x001fca00078e0203 */
[----:B------:R-:W-:-:S04]  /*0040*/  ISETP.GE.U32.AND P0, PT, R0, c[0x0][0x160], PT ;  /* 0x0000580000007a0c */ /* 0x000fc80003f06070 */
[----:B------:R-:W-:-:S13]  /*0050*/  ISETP.GE.AND.EX P0, PT, RZ, c[0x0][0x164], PT, P0 ;  /* 0x00005900ff007a0c */ /* 0x000fda0003f06300 */
[----:B------:R-:W-:Y:S05]  /*0060*/  @P0 EXIT ;  /* 0x000000000000094d */ /* 0x000fea0003800000 */
[----:B------:R-:W0:Y:S01]  /*0070*/  I2F.U32 R2, R0 ;  /* 0x0000000000027306 */ /* 0x000e220000201000 */
[----:B------:R-:W-:Y:S01]  /*0080*/  IMAD.MOV.U32 R3, RZ, RZ, c[0x0][0x16c] ;  /* 0x00005b00ff037624 */ /* 0x000fe200078e00ff */
[----:B------:R-:W-:-:S03]  /*0090*/  ULDC.64 UR4, c[0x0][0x118] ;  /* 0x0000460000047ab9 */ /* 0x000fc60000000a00 */
[----:B0-----:R-:W-:Y:S01]  /*00a0*/  FFMA.FTZ R3, R2, R3, c[0x0][0x168] ;  /* 0x00005a0002037623 */ /* 0x001fe20000010003 */
[----:B------:R-:W-:-:S04]  /*00b0*/  LEA R2, P0, R0, c[0x0][0x178], 0x1 ;  /* 0x00005e0000027a11 */ /* 0x000fc800078008ff */
[----:B------:R-:W-:Y:S02]  /*00c0*/  F2FP.BF16.PACK_AB R4, RZ, R3 ;  /* 0x00000003ff04723e */ /* 0x000fe400000010ff */
[----:B------:R-:W-:-:S05]  /*00d0*/  LEA.HI.X R3, R0, c[0x0][0x17c], RZ, 0x1, P0 ;  /* 0x00005f0000037a11 */ /* 0x000fca00000f0cff */
[----:B------:R-:W-:Y:S01]  /*00e0*/  STG.E.U16 [R2.64], R4 ;  /* 0x0000000402007986 */ /* 0x000fe2000c101504 */
[----:B------:R-:W-:Y:S05]  /*00f0*/  EXIT ;  /* 0x000000000000794d */ /* 0x000fea0003800000 */
.L_x_0:
[----:B------:R-:W-:-:S00]  /*0100*/  BRA `(.L_x_0) ;  /* 0xfffffff000007947 */ /* 0x000fc0000383ffff */
[----:B------:R-:W-:-:S00]  /*0110*/  NOP ;  /* 0x0000000000007918 */ /* 0x000fc00000000000 */
        /* <DEDUP_REMOVED lines=14> */
.L_x_734:


//--------------------- .text._ZN50_GLOBAL__N__f31458b2_17_RangeFactories_cu_38772b0829elementwise_kernel_with_indexIiZZZN2at6native15arange_cuda_outERKN3c106ScalarES6_S6_RNS1_6TensorEENKUlvE_clEvENKUlvE7_clEvEUllE_EEvT_T0_PN15function_traitsISD_E11result_typeE --------------------------
	.section	.text._ZN50_GLOBAL__N__f31458b2_17_RangeFactories_cu_38772b0829elementwise_kernel_with_indexIiZZZN2at6native15arange_cuda_outERKN3c106ScalarES6_S6_RNS1_6TensorEENKUlvE_clEvENKUlvE7_clEvEUllE_EEvT_T0_PN15function_traitsISD_E11result_typeE,"ax",@progbits
	.sectioninfo	@"SHI_REGISTERS=7"
	.align	128
.text._ZN50_GLOBAL__N__f31458b2_17_RangeFactories_cu_38772b0829elementwise_kernel_with_indexIiZZZN2at6native15arange_cuda_outERKN3c106ScalarES6_S6_RNS1_6TensorEENKUlvE_clEvENKUlvE7_clEvEUllE_EEvT_T0_PN15function_traitsISD_E11result_typeE:
        .type           _ZN50_GLOBAL__N__f31458b2_17_RangeFactories_cu_38772b0829elementwise_kernel_with_indexIiZZZN2at6native15arange_cuda_outERKN3c106ScalarES6_S6_RNS1_6TensorEENKUlvE_clEvENKUlvE7_clEvEUllE_EEvT_T0_PN15function_traitsISD_E11result_typeE,@function
        .size           _ZN50_GLOBAL__N__f31458b2_17_RangeFactories_cu_38772b0829elementwise_kernel_with_indexIiZZZN2at6native15arange_cuda_outERKN3c106ScalarES6_S6_RNS1_6TensorEENKUlvE_clEvENKUlvE7_clEvEUllE_EEvT_T0_PN15function_traitsISD_E11result_typeE,(.L_x_735 - _ZN50_GLOBAL__N__f31458b2_17_RangeFactories_cu_38772b0829elementwise_kernel_with_indexIiZZZN2at6native15arange_cuda_outERKN3c106ScalarES6_S6_RNS1_6TensorEENKUlvE_clEvENKUlvE7_clEvEUllE_EEvT_T0_PN15function_traitsISD_E11result_typeE)
        .other          _ZN50_GLOBAL__N__f31458b2_17_RangeFactories_cu_38772b0829elementwise_kernel_with_indexIiZZZN2at6native15arange_cuda_outERKN3c106ScalarES6_S6_RNS1_6TensorEENKUlvE_clEvENKUlvE7_clEvEUllE_EEvT_T0_PN15function_traitsISD_E11result_typeE,@"STO_CUDA_ENTRY STV_DEFAULT"
_ZN50_GLOBAL__N__f31458b2_17_RangeFactories_cu_38772b0829elementwise_kernel_with_indexIiZZZN2at6native15arange_cuda_outERKN3c106ScalarES6_S6_RNS1_6TensorEENKUlvE_clEvENKUlvE7_clEvEUllE_EEvT_T0_PN15function_traitsISD_E11result_typeE:
[----:B------:R-:W-:Y:S02]  /*0000*/  IMAD.MOV.U32 R1, RZ, RZ, c[0x0][0x28] ;  /* 0x00000a00ff017624 */ /* 0x000fe400078e00ff */
[----:B------:R-:W0:Y:S04]  /*0010*/  S2R R0, SR_CTAID.X ;  /* 0x0000000000007919 */ /* 0x000e280000002500 */
[----:B------:R-:W0:Y:S02]  /*0020*/  S2R R3, SR_TID.X ;  /* 0x0000000000037919 */ /* 0x000e240000002100 */
[----:B0-----:R-:W-:-:S05]  /*0030*/  IMAD R0, R0, 0x40, R3 ;  /* 0x0000004000007824 */ /* 0x001fca00078e0203 */
[----:B------:R-:W-:-:S13]  /*0040*/  ISETP.GE.AND P0, PT, R0, c[0x0][0x160], PT ;  /* 0x0000580000007a0c */ /* 0x000fda0003f06270 */
[----:B------:R-:W-:Y:S05]  /*0050*/  @P0 EXIT ;  /* 0x000000000000094d */ /* 0x000fea0003800000 */
[----:B------:R-:W0:Y:S01]  /*0060*/  I2F R2, R0 ;  /* 0x0000000000027306 */ /* 0x000e220000201400 */
[----:B------:R-:W-:Y:S01]  /*0070*/  MOV R3, c[0x0][0x16c] ;  /* 0x00005b0000037a02 */ /* 0x000fe20000000f00 */
[----:B------:R-:W-:-:S04]  /*0080*/  ULDC.64 UR4, c[0x0][0x118] ;  /* 0x0000460000047ab9 */ /* 0x000fc80000000a00 */
[----:B0-----:R-:W-:Y:S01]  /*0090*/  FFMA.FTZ R2, R2, R3, c[0x0][0x168] ;  /* 0x00005a0002027623 */ /* 0x001fe20000010003 */
[----:B------:R-:W-:-:S04]  /*00a0*/  HFMA2.MMA R3, -RZ, RZ, 0, 1.1920928955078125e-07 ;  /* 0x00000002ff037435 */ /* 0x000fc800000001ff */
[----:B------:R-:W-:-:S06]  /*00b0*/  F2FP.BF16.PACK_AB R4, RZ, R2 ;  /* 0x00000002ff04723e */ /* 0x000fcc00000010ff */
[----:B------:R-:W-:-:S05]  /*00c0*/  IMAD.WIDE R2, R0, R3, c[0x0][0x178] ;  /* 0x00005e0000027625 */ /* 0x000fca00078e0203 */
[----:B------:R-:W-:Y:S01]  /*00d0*/  STG.E.U16 [R2.64], R4 ;  /* 0x0000000402007986 */ /* 0x000fe2000c101504 */
[----:B------:R-:W-:Y:S05]  /*00e0*/  EXIT ;  /* 0x000000000000794d */ /* 0x000fea0003800000 */
.L_x_1:
        /* <DEDUP_REMOVED lines=9> */
.L_x_735:


//--------------------- .text._ZN50_GLOBAL__N__f31458b2_17_RangeFactories_cu_38772b0829elementwise_kernel_with_indexIlZZZN2at6native15arange_cuda_outERKN3c106ScalarES6_S6_RNS1_6TensorEENKUlvE_clEvENKUlvE6_clEvEUllE_EEvT_T0_PN15function_traitsISD_E11result_typeE --------------------------
	.section	.text._ZN50_GLOBAL__N__f31458b2_17_RangeFactories_cu_38772b0829elementwise_kernel_with_indexIlZZZN2at6native15arange_cuda_outERKN3c106ScalarES6_S6_RNS1_6TensorEENKUlvE_clEvENKUlvE6_clEvEUllE_EEvT_T0_PN15function_traitsISD_E11result_typeE,"ax",@progbits
	.sectioninfo	@"SHI_REGISTERS=7"
	.align	128
.text._ZN50_GLOBAL__N__f31458b2_17_RangeFactories_cu_38772b0829elementwise_kernel_with_indexIlZZZN2at6native15arange_cuda_outERKN3c106ScalarES6_S6_RNS1_6TensorEENKUlvE_clEvENKUlvE6_clEvEUllE_EEvT_T0_PN15function_traitsISD_E11result_typeE:
        .type           _ZN50_GLOBAL__N__f31458b2_17_RangeFactories_cu_38772b0829elementwise_kernel_with_indexIlZZZN2at6native15arange_cuda_outERKN3c106ScalarES6_S6_RNS1_6TensorEENKUlvE_clEvENKUlvE6_clEvEUllE_EEvT_T0_PN15function_traitsISD_E11result_typeE,@function
        .size           _ZN50_GLOBAL__N__f31458b2_17_RangeFactories_cu_38772b0829elementwise_kernel_with_indexIlZZZN2at6native15arange_cuda_outERKN3c106ScalarES6_S6_RNS1_6TensorEENKUlvE_clEvENKUlvE6_clEvEUllE_EEvT_T0_PN15function_traitsISD_E11result_typeE,(.L_x_736 - _ZN50_GLOBAL__N__f31458b2_17_RangeFactories_cu_38772b0829elementwise_kernel_with_indexIlZZZN2at6native15arange_cuda_outERKN3c106ScalarES6_S6_RNS1_6TensorEENKUlvE_clEvENKUlvE6_clEvEUllE_EEvT_T0_PN15function_traitsISD_E11result_typeE)
        .other          _ZN50_GLOBAL__N__f31458b2_17_RangeFactories_cu_38772b0829elementwise_kernel_with_indexIlZZZN2at6native15arange_cuda_outERKN3c106ScalarES6_S6_RNS1_6TensorEENKUlvE_clEvENKUlvE6_clEvEUllE_EEvT_T0_PN15function_traitsISD_E11result_typeE,@"STO_CUDA_ENTRY STV_DEFAULT"
_ZN50_GLOBAL__N__f31458b2_17_RangeFactories_cu_38772b0829elementwise_kernel_with_indexIlZZZN2at6native15arange_cuda_outERKN3c106ScalarES6_S6_RNS1_6TensorEENKUlvE_clEvENKUlvE6_clEvEUllE_EEvT_T0_PN15function_traitsISD_E11result_typeE:
        /* <DEDUP_REMOVED lines=12> */
[----:B------:R-:W-:Y:S02]  /*00c0*/  F2FP.PACK_AB R4, RZ, R3 ;  /* 0x00000003ff04723e */ /* 0x000fe400000000ff */
[----:B------:R-:W-:-:S05]  /*00d0*/  LEA.HI.X R3, R0, c[0x0][0x17c], RZ, 0x1, P0 ;  /* 0x00005f0000037a11 */ /* 0x000fca00000f0cff */
[----:B------:R-:W-:Y:S01]  /*00e0*/  STG.E.U16 [R2.64], R4 ;  /* 0x0000000402007986 */ /* 0x000fe2000c101504 */
[----:B------:R-:W-:Y:S05]  /*00f0*/  EXIT ;  /* 0x000000000000794d */ /* 0x000fea0003800000 */
.L_x_2:
        /* <DEDUP_REMOVED lines=16> */
.L_x_736:


//--------------------- .text._ZN50_GLOBAL__N__f31458b2_17_RangeFactories_cu_38772b0829elementwise_kernel_with_indexIiZZZN2at6native15arange_cuda_outERKN3c106ScalarES6_S6_RNS1_6TensorEENKUlvE_clEvENKUlvE6_clEvEUllE_EEvT_T0_PN15function_traitsISD_E11result_typeE --------------------------
	.section	.text._ZN50_GLOBAL__N__f31458b2_17_RangeFactories_cu_38772b0829elementwise_kernel_with_indexIiZZZN2at6native15arange_cuda_outERKN3c106ScalarES6_S6_RNS1_6TensorEENKUlvE_clEvENKUlvE6_clEvEUllE_EEvT_T0_PN15function_traitsISD_E11result_typeE,"ax",@progbits
	.sectioninfo	@"SHI_REGISTERS=7"
	.align	128
.text._ZN50_GLOBAL__N__f31458b2_17_RangeFactories_cu_38772b0829elementwise_kernel_with_indexIiZZZN2at6native15arange_cuda_outERKN3c106ScalarES6_S6_RNS1_6TensorEENKUlvE_clEvENKUlvE6_clEvEUllE_EEvT_T0_PN15function_traitsISD_E11result_typeE:
        .type           _ZN50_GLOBAL__N__f31458b2_17_RangeFactories_cu_38772b0829elementwise_kernel_with_indexIiZZZN2at6native15arange_cuda_outERKN3c106ScalarES6_S6_RNS1_6TensorEENKUlvE_clEvENKUlvE6_clEvEUllE_EEvT_T0_PN15function_traitsISD_E11result_typeE,@function
        .size           _ZN50_GLOBAL__N__f31458b2_17_RangeFactories_cu_38772b0829elementwise_kernel_with_indexIiZZZN2at6native15arange_cuda_outERKN3c106ScalarES6_S6_RNS1_6TensorEENKUlvE_clEvENKUlvE6_clEvEUllE_EEvT_T0_PN15function_traitsISD_E11result_typeE,(.L_x_737 - _ZN50_GLOBAL__N__f31458b2_17_RangeFactories_cu_38772b0829elementwise_kernel_with_indexIiZZZN2at6native15arange_cuda_outERKN3c106ScalarES6_S6_RNS1_6TensorEENKUlvE_clEvENKUlvE6_clEvEUllE_EEvT_T0_PN15function_traitsISD_E11result_typeE)
        .other          _ZN50_GLOBAL__N__f31458b2_17_RangeFactories_cu_38772b0829elementwise_kernel_with_indexIiZZZN2at6native15arange_cuda_outERKN3c106ScalarES6_S6_RNS1_6TensorEENKUlvE_clEvENKUlvE6_clEvEUllE_EEvT_T0_PN15function_traitsISD_E11result_typeE,@"STO_CUDA_ENTRY STV_DEFAULT"
_ZN50_GLOBAL__N__f31458b2_17_RangeFactories_cu_38772b0829elementwise_kernel_with_indexIiZZZN2at6native15arange_cuda_outERKN3c106ScalarES6_S6_RNS1_6TensorEENKUlvE_clEvENKUlvE6_clEvEUllE_EEvT_T0_PN15function_traitsISD_E11result_typeE:
        /* <DEDUP_REMOVED lines=11> */
[----:B------:R-:W-:-:S06]  /*00b0*/  F2FP.PACK_AB R4, RZ, R2 ;  /* 0x00000002ff04723e */ /* 0x000fcc00000000ff */
[----:B------:R-:W-:-:S05]  /*00c0*/  IMAD.WIDE R2, R0, R3, c[0x0][0x178] ;  /* 0x00005e0000027625 */ /* 0x000fca00078e0203 */
[----:B------:R-:W-:Y:S01]  /*00d0*/  STG.E.U16 [R2.64], R4 ;  /* 0x0000000402007986 */ /* 0x000fe2000c101504 */
[----:B------:R-:W-:Y:S05]  /*00e0*/  EXIT ;  /* 0x000000000000794d */ /* 0x000fea0003800000 */
.L_x_3:
        /* <DEDUP_REMOVED lines=9> */
.L_x_737:


//--------------------- .text._ZN50_GLOBAL__N__f31458b2_17_RangeFactories_cu_38772b0829elementwise_kernel_with_indexIlZZZN2at6native15arange_cuda_outERKN3c106ScalarES6_S6_RNS1_6TensorEENKUlvE_clEvENKUlvE5_clEvEUllE_EEvT_T0_PN15function_traitsISD_E11result_typeE --------------------------
	.section	.text._ZN50_GLOBAL__N__f31458b2_17_RangeFactories_cu_38772b0829elementwise_kernel_with_indexIlZZZN2at6native15arange_cuda_outERKN3c106ScalarES6_S6_RNS1_6TensorEENKUlvE_clEvENKUlvE5_clEvEUllE_EEvT_T0_PN15function_traitsISD_E11result_typeE,"ax",@progbits
	.sectioninfo	@"SHI_REGISTERS=8"
	.align	128
.text._ZN50_GLOBAL__N__f31458b2_17_RangeFactories_cu_38772b0829elementwise_kernel_with_indexIlZZZN2at6native15arange_cuda_outERKN3c106ScalarES6_S6_RNS1_6TensorEENKUlvE_clEvENKUlvE5_clEvEUllE_EEvT_T0_PN15function_traitsISD_E11result_typeE:
        .type           _ZN50_GLOBAL__N__f31458b2_17_RangeFactories_cu_38772b0829elementwise_kernel_with_indexIlZZZN2at6native15arange_cuda_outERKN3c106ScalarES6_S6_RNS1_6TensorEENKUlvE_clEvENKUlvE5_clEvEUllE_EEvT_T0_PN15function_traitsISD_E11result_typeE,@function
        .size           _ZN50_GLOBAL__N__f31458b2_17_RangeFactories_cu_38772b0829elementwise_kernel_with_indexIlZZZN2at6native15arange_cuda_outERKN3c106ScalarES6_S6_RNS1_6TensorEENKUlvE_clEvENKUlvE5_clEvEUllE_EEvT_T0_PN15function_traitsISD_E11result_typeE,(.L_x_738 - _ZN50_GLOBAL__N__f31458b2_17_RangeFactories_cu_38772b0829elementwise_kernel_with_indexIlZZZN2at6native15arange_cuda_outERKN3c106ScalarES6_S6_RNS1_6TensorEENKUlvE_clEvENKUlvE5_clEvEUllE_EEvT_T0_PN15function_traitsISD_E11result_typeE)
        .other          _ZN50_GLOBAL__N__f31458b2_17_RangeFactories_cu_38772b0829elementwise_kernel_with_indexIlZZZN2at6native15arange_cuda_outERKN3c106ScalarES6_S6_RNS1_6TensorEENKUlvE_clEvENKUlvE5_clEvEUllE_EEvT_T0_PN15function_traitsISD_E11result_typeE,@"STO_CUDA_ENTRY STV_DEFAULT"
_ZN50_GLOBAL__N__f31458b2_17_RangeFactories_cu_38772b0829elementwise_kernel_with_indexIlZZZN2at6native15arange_cuda_outERKN3c106ScalarES6_S6_RNS1_6TensorEENKUlvE_clEvENKUlvE5_clEvEUllE_EEvT_T0_PN15function_traitsISD_E11result_typeE:
        /* <DEDUP_REMOVED lines=9> */
[----:B------:R-:W-:Y:S01]  /*0090*/  LEA R2, P0, R0, c[0x0][0x178], 0x2 ;  /* 0x00005e0000027a11 */ /* 0x000fe200078010ff */
[----:B------:R-:W-:-:S03]  /*00a0*/  ULDC.64 UR4, c[0x0][0x118] ;  /* 0x0000460000047ab9 */ /* 0x000fc60000000a00 */
[----:B------:R-:W-:Y:S01]  /*00b0*/  LEA.HI.X R3, R0, c[0x0][0x17c], RZ, 0x2, P0 ;  /* 0x00005f0000037a11 */ /* 0x000fe200000f14ff */
[----:B0-----:R-:W-:-:S05]  /*00c0*/  FFMA.FTZ R5, R4, R5, c[0x0][0x168] ;  /* 0x00005a0004057623 */ /* 0x001fca0000010005 */
[----:B------:R-:W-:Y:S01]  /*00d0*/  STG.E [R2.64], R5 ;  /* 0x0000000502007986 */ /* 0x000fe2000c101904 */
[----:B------:R-:W-:Y:S05]  /*00e0*/  EXIT ;  /* 0x000000000000794d */ /* 0x000fea0003800000 */
.L_x_4:
        /* <DEDUP_REMOVED lines=9> */
.L_x_738:


//--------------------- .text._ZN50_GLOBAL__N__f31458b2_17_RangeFactories_cu_38772b0829elementwise_kernel_with_indexIiZZZN2at6native15arange_cuda_outERKN3c106ScalarES6_S6_RNS1_6TensorEENKUlvE_clEvENKUlvE5_clEvEUllE_EEvT_T0_PN15function_traitsISD_E11result_typeE --------------------------
	.section	.text._ZN50_GLOBAL__N__f31458b2_17_RangeFactories_cu_38772b0829elementwise_kernel_with_indexIiZZZN2at6native15arange_cuda_outERKN3c106ScalarES6_S6_RNS1_6TensorEENKUlvE_clEvENKUlvE5_clEvEUllE_EEvT_T0_PN15function_traitsISD_E11result_typeE,"ax",@progbits
	.sectioninfo	@"SHI_REGISTERS=8"
	.align	128
.text._ZN50_GLOBAL__N__f31458b2_17_RangeFactories_cu_38772b0829elementwise_kernel_with_indexIiZZZN2at6native15arange_cuda_outERKN3c106ScalarES6_S6_RNS1_6TensorEENKUlvE_clEvENKUlvE5_clEvEUllE_EEvT_T0_PN15function_traitsISD_E11result_typeE:
        .type           _ZN50_GLOBAL__N__f31458b2_17_RangeFactories_cu_38772b0829elementwise_kernel_with_indexIiZZZN2at6native15arange_cuda_outERKN3c106ScalarES6_S6_RNS1_6TensorEENKUlvE_clEvENKUlvE5_clEvEUllE_EEvT_T0_PN15function_traitsISD_E11result_typeE,@function
        .size           _ZN50_GLOBAL__N__f31458b2_17_RangeFactories_cu_38772b0829elementwise_kernel_with_indexIiZZZN2at6native15arange_cuda_outERKN3c106ScalarES6_S6_RNS1_6TensorEENKUlvE_clEvENKUlvE5_clEvEUllE_EEvT_T0_PN15function_traitsISD_E11result_typeE,(.L_x_739 - _ZN50_GLOBAL__N__f31458b2_17_RangeFactories_cu_38772b0829elementwise_kernel_with_indexIiZZZN2at6native15arange_cuda_outERKN3c106ScalarES6_S6_RNS1_6TensorEENKUlvE_clEvENKUlvE5_clEvEUllE_EEvT_T0_PN15function_traitsISD_E11result_typeE)
        .other          _ZN50_GLOBAL__N__f31458b2_17_RangeFactories_cu_38772b0829elementwise_kernel_with_indexIiZZZN2at6native15arange_cuda_outERKN3c106ScalarES6_S6_RNS1_6TensorEENKUlvE_clEvENKUlvE5_clEvEUllE_EEvT_T0_PN15function_traitsISD_E11result_typeE,@"STO_CUDA_ENTRY STV_DEFAULT"
_ZN50_GLOBAL__N__f31458b2_17_RangeFactories_cu_38772b0829elementwise_kernel_with_indexIiZZZN2at6native15arange_cuda_outERKN3c106ScalarES6_S6_RNS1_6TensorEENKUlvE_clEvENKUlvE5_clEvEUllE_EEvT_T0_PN15function_traitsISD_E11result_typeE:
[----:B------:R-:W-:Y:S02]  /*0000*/  MOV R1, c[0x0][0x28] ;  /* 0x00000a0000017a02 */ /* 0x000fe40000000f00 */
[----:B------:R-:W0:Y:S04]  /*0010*/  S2R R0, SR_CTAID.X ;  /* 0x0000000000007919 */ /* 0x000e280000002500 */
[----:B------:R-:W0:Y:S02]  /*0020*/  S2R R3, SR_TID.X ;  /* 0x0000000000037919 */ /* 0x000e240000002100 */
[----:B0-----:R-:W-:-:S04]  /*0030*/  LEA R0, R0, R3, 0x6 ;  /* 0x0000000300007211 */ /* 0x001fc800078e30ff */
[----:B------:R-:W-:-:S13]  /*0040*/  ISETP.GE.AND P0, PT, R0, c[0x0][0x160], PT ;  /* 0x0000580000007a0c */ /* 0x000fda0003f06270 */
[----:B------:R-:W-:Y:S05]  /*0050*/  @P0 EXIT ;  /* 0x000000000000094d */ /* 0x000fea0003800000 */
[----:B------:R-:W0:Y:S01]  /*0060*/  I2F R2, R0 ;  /* 0x0000000000027306 */ /* 0x000e220000201400 */
[----:B------:R-:W-:Y:S01]  /*0070*/  HFMA2.MMA R3, -RZ, RZ, 0, 2.384185791015625e-07 ;  /* 0x00000004ff037435 */ /* 0x000fe200000001ff */
[----:B------:R-:W-:Y:S01]  /*0080*/  MOV R5, c[0x0][0x16c] ;  /* 0x00005b0000057a02 */ /* 0x000fe20000000f00 */
[----:B------:R-:W-:-:S04]  /*0090*/  ULDC.64 UR4, c[0x0][0x118] ;  /* 0x0000460000047ab9 */ /* 0x000fc80000000a00 */
[----:B0-----:R-:W-:-:S04]  /*00a0*/  FFMA.FTZ R5, R2, R5, c[0x0][0x168] ;  /* 0x00005a0002057623 */ /* 0x001fc80000010005 */
[----:B------:R-:W-:-:S05]  /*00b0*/  IMAD.WIDE R2, R0, R3, c[0x0][0x178] ;  /* 0x00005e0000027625 */ /* 0x000fca00078e0203 */
[----:B------:R-:W-:Y:S01]  /*00c0*/  STG.E [R2.64], R5 ;  /* 0x0000000502007986 */ /* 0x000fe2000c101904 */
[----:B------:R-:W-:Y:S05]  /*00d0*/  EXIT ;  /* 0x000000000000794d */ /* 0x000fea0003800000 */
.L_x_5:
        /* <DEDUP_REMOVED lines=10> */
.L_x_739:


//--------------------- .text._ZN50_GLOBAL__N__f31458b2_17_RangeFactories_cu_38772b0829elementwise_kernel_with_indexIlZZZN2at6native15arange_cuda_outERKN3c106ScalarES6_S6_RNS1_6TensorEENKUlvE_clEvENKUlvE4_clEvEUllE_EEvT_T0_PN15function_traitsISD_E11result_typeE --------------------------
	.section	.text._ZN50_GLOBAL__N__f31458b2_17_RangeFactories_cu_38772b0829elementwise_kernel_with_indexIlZZZN2at6native15arange_cuda_outERKN3c106ScalarES6_S6_RNS1_6TensorEENKUlvE_clEvENKUlvE4_clEvEUllE_EEvT_T0_PN15function_traitsISD_E11result_typeE,"ax",@progbits
	.sectioninfo	@"SHI_REGISTERS=10"
	.align	128
.text._ZN50_GLOBAL__N__f31458b2_17_RangeFactories_cu_38772b0829elementwise_kernel_with_indexIlZZZN2at6native15arange_cuda_outERKN3c106ScalarES6_S6_RNS1_6TensorEENKUlvE_clEvENKUlvE4_clEvEUllE_EEvT_T0_PN15function_traitsISD_E11result_typeE:
        .type           _ZN50_GLOBAL__N__f31458b2_17_RangeFactories_cu_38772b0829elementwise_kernel_with_indexIlZZZN2at6native15arange_cuda_outERKN3c106ScalarES6_S6_RNS1_6TensorEENKUlvE_clEvENKUlvE4_clEvEUllE_EEvT_T0_PN15function_traitsISD_E11result_typeE,@function
        .size           _ZN50_GLOBAL__N__f31458b2_17_RangeFactories_cu_38772b0829elementwise_kernel_with_indexIlZZZN2at6native15arange_cuda_outERKN3c106ScalarES6_S6_RNS1_6TensorEENKUlvE_clEvENKUlvE4_clEvEUllE_EEvT_T0_PN15function_traitsISD_E11result_typeE,(.L_x_740 - _ZN50_GLOBAL__N__f31458b2_17_RangeFactories_cu_38772b0829elementwise_kernel_with_indexIlZZZN2at6native15arange_cuda_outERKN3c106ScalarES6_S6_RNS1_6TensorEENKUlvE_clEvENKUlvE4_clEvEUllE_EEvT_T0_PN15function_traitsISD_E11result_typeE)
        .other          _ZN50_GLOBAL__N__f31458b2_17_RangeFactories_cu_38772b0829elementwise_kernel_with_indexIlZZZN2at6native15arange_cuda_outERKN3c106ScalarES6_S6_RNS1_6TensorEENKUlvE_clEvENKUlvE4_clEvEUllE_EEvT_T0_PN15function_traitsISD_E11result_typeE,@"STO_CUDA_ENTRY STV_DEFAULT"
_ZN50_GLOBAL__N__f31458b2_17_RangeFactories_cu_38772b0829elementwise_kernel_with_indexIlZZZN2at6native15arange_cuda_outERKN3c106ScalarES6_S6_RNS1_6TensorEENKUlvE_clEvENKUlvE4_clEvEUllE_EEvT_T0_PN15function_traitsISD_E11result_typeE:
[----:B------:R-:W-:Y:S02]  /*0000*/  IMAD.MOV.U32 R1, RZ, RZ, c[0x0][0x28] ;  /* 0x00000a00ff017624 */ /* 0x000fe400078e00ff */
[----:B------:R-:W0:Y:S04]  /*0010*/  S2R R0, SR_CTAID.X ;  /* 0x0000000000007919 */ /* 0x000e280000002500 */
[----:B------:R-:W0:Y:S02]  /*0020*/  S2R R3, SR_TID.X ;  /* 0x0000000000037919 */ /* 0x000e240000002100 */
[----:B0-----:R-:W-:-:S05]  /*0030*/  IMAD R0, R0, 0x40, R3 ;  /* 0x0000004000007824 */ /* 0x001fca00078e0203 */
[----:B------:R-:W-:-:S04]  /*0040*/  ISETP.GE.U32.AND P0, PT, R0, c[0x0][0x160], PT ;  /* 0x0000580000007a0c */ /* 0x000fc80003f06070 */
[----:B------:R-:W-:-:S13]  /*0050*/  ISETP.GE.AND.EX P0, PT, RZ, c[0x0][0x164], PT, P0 ;  /* 0x00005900ff007a0c */ /* 0x000fda0003f06300 */
[----:B------:R-:W-:Y:S05]  /*0060*/  @P0 EXIT ;  /* 0x000000000000094d */ /* 0x000fea0003800000 */
[----:B------:R-:W0:Y:S01]  /*0070*/  I2F.F64.U32 R2, R0 ;  /* 0x0000000000027312 */ /* 0x000e220000201800 */
[----:B------:R-:W-:Y:S01]  /*0080*/  IMAD.MOV.U32 R6, RZ, RZ, c[0x0][0x170] ;  /* 0x00005c00ff067624 */ /* 0x000fe200078e00ff */
[C---:B------:R-:W-:Y:S01]  /*0090*/  LEA R4, P0, R0.reuse, c[0x0][0x180], 0x3 ;  /* 0x0000600000047a11 */ /* 0x040fe200078018ff */
[----:B------:R-:W-:Y:S01]  /*00a0*/  IMAD.MOV.U32 R7, RZ, RZ, c[0x0][0x174] ;  /* 0x00005d00ff077624 */ /* 0x000fe200078e00ff */
[----:B------:R-:W-:Y:S02]  /*00b0*/  ULDC.64 UR4, c[0x0][0x118] ;  /* 0x0000460000047ab9 */ /* 0x000fe40000000a00 */
[----:B------:R-:W-:-:S03]  /*00c0*/  LEA.HI.X R5, R0, c[0x0][0x184], RZ, 0x3, P0 ;  /* 0x0000610000057a11 */ /* 0x000fc600000f1cff */
[----:B0-----:R-:W0:-:S07]  /*00d0*/  DFMA R2, R2, R6, c[0x0][0x168] ;  /* 0x00005a000202762b */ /* 0x001e0e0000000006 */
[----:B0-----:R-:W-:Y:S01]  /*00e0*/  STG.E.64 [R4.64], R2 ;  /* 0x0000000204007986 */ /* 0x001fe2000c101b04 */
[----:B------:R-:W-:Y:S05]  /*00f0*/  EXIT ;  /* 0x000000000000794d */ /* 0x000fea0003800000 */
.L_x_6:
        /* <DEDUP_REMOVED lines=16> */
.L_x_740:


//--------------------- .text._ZN50_GLOBAL__N__f31458b2_17_RangeFactories_cu_38772b0829elementwise_kernel_with_indexIiZZZN2at6native15arange_cuda_outERKN3c106ScalarES6_S6_RNS1_6TensorEENKUlvE_clEvENKUlvE4_clEvEUllE_EEvT_T0_PN15function_traitsISD_E11result_typeE --------------------------
	.section	.text._ZN50_GLOBAL__N__f31458b2_17_RangeFactories_cu_38772b0829elementwise_kernel_with_indexIiZZZN2at6native15arange_cuda_outERKN3c106ScalarES6_S6_RNS1_6TensorEENKUlvE_clEvENKUlvE4_clEvEUllE_EEvT_T0_PN15function_traitsISD_E11result_typeE,"ax",@progbits
	.sectioninfo	@"SHI_REGISTERS=10"
	.align	128
.text._ZN50_GLOBAL__N__f31458b2_17_RangeFactories_cu_38772b0829elementwise_kernel_with_indexIiZZZN2at6native15arange_cuda_outERKN3c106ScalarES6_S6_RNS1_6TensorEENKUlvE_clEvENKUlvE4_clEvEUllE_EEvT_T0_PN15function_traitsISD_E11result_typeE:
        .type           _ZN50_GLOBAL__N__f31458b2_17_RangeFactories_cu_38772b0829elementwise_kernel_with_indexIiZZZN2at6native15arange_cuda_outERKN3c106ScalarES6_S6_RNS1_6TensorEENKUlvE_clEvENKUlvE4_clEvEUllE_EEvT_T0_PN15function_traitsISD_E11result_typeE,@function
        .size           _ZN50_GLOBAL__N__f31458b2_17_RangeFactories_cu_38772b0829elementwise_kernel_with_indexIiZZZN2at6native15arange_cuda_outERKN3c106ScalarES6_S6_RNS1_6TensorEENKUlvE_clEvENKUlvE4_clEvEUllE_EEvT_T0_PN15function_traitsISD_E11result_typeE,(.L_x_741 - _ZN50_GLOBAL__N__f31458b2_17_RangeFactories_cu_38772b0829elementwise_kernel_with_indexIiZZZN2at6native15arange_cuda_outERKN3c106ScalarES6_S6_RNS1_6TensorEENKUlvE_clEvENKUlvE4_clEvEUllE_EEvT_T0_PN15function_traitsISD_E11result_typeE)
        .other          _ZN50_GLOBAL__N__f31458b2_17_RangeFactories_cu_38772b0829elementwise_kernel_with_indexIiZZZN2at6native15arange_cuda_outERKN3c106ScalarES6_S6_RNS1_6TensorEENKUlvE_clEvENKUlvE4_clEvEUllE_EEvT_T0_PN15function_traitsISD_E11result_typeE,@"STO_CUDA_ENTRY STV_DEFAULT"
_ZN50_GLOBAL__N__f31458b2_17_RangeFactories_cu_38772b0829elementwise_kernel_with_indexIiZZZN2at6native15arange_cuda_outERKN3c106ScalarES6_S6_RNS1_6TensorEENKUlvE_clEvENKUlvE4_clEvEUllE_EEvT_T0_PN15function_traitsISD_E11result_typeE:
[----:B------:R-:W-:Y:S02]  /*0000*/  MOV R1, c[0x0][0x28] ;  /* 0x00000a0000017a02 */ /* 0x000fe40000000f00 */
[----:B------:R-:W0:Y:S04]  /*0010*/  S2R R0, SR_CTAID.X ;  /* 0x0000000000007919 */ /* 0x000e280000002500 */
[----:B------:R-:W0:Y:S02]  /*0020*/  S2R R3, SR_TID.X ;  /* 0x0000000000037919 */ /* 0x000e240000002100 */
[----:B0-----:R-:W-:-:S04]  /*0030*/  LEA R0, R0, R3, 0x6 ;  /* 0x0000000300007211 */ /* 0x001fc800078e30ff */
[----:B------:R-:W-:-:S13]  /*0040*/  ISETP.GE.AND P0, PT, R0, c[0x0][0x160], PT ;  /* 0x0000580000007a0c */ /* 0x000fda0003f06270 */
[----:B------:R-:W-:Y:S05]  /*0050*/  @P0 EXIT ;  /* 0x000000000000094d */ /* 0x000fea0003800000 */
[----:B------:R-:W0:Y:S01]  /*0060*/  I2F.F64 R2, R0 ;  /* 0x0000000000027312 */ /* 0x000e220000201c00 */
[----:B------:R-:W-:Y:S01]  /*0070*/  IMAD.MOV.U32 R4, RZ, RZ, c[0x0][0x170] ;  /* 0x00005c00ff047624 */ /* 0x000fe200078e00ff */
[----:B------:R-:W-:Y:S01]  /*0080*/  MOV R5, c[0x0][0x174] ;  /* 0x00005d0000057a02 */ /* 0x000fe20000000f00 */
[----:B------:R-:W-:Y:S01]  /*0090*/  IMAD.MOV.U32 R7, RZ, RZ, 0x8 ;  /* 0x00000008ff077424 */ /* 0x000fe200078e00ff */
[----:B------:R-:W-:-:S04]  /*00a0*/  ULDC.64 UR4, c[0x0][0x118] ;  /* 0x0000460000047ab9 */ /* 0x000fc80000000a00 */
[----:B0-----:R0:W1:Y:S02]  /*00b0*/  DFMA R2, R2, R4, c[0x0][0x168] ;  /* 0x00005a000202762b */ /* 0x0010640000000004 */
[----:B0-----:R-:W-:-:S05]  /*00c0*/  IMAD.WIDE R4, R0, R7, c[0x0][0x180] ;  /* 0x0000600000047625 */ /* 0x001fca00078e0207 */
[----:B-1----:R-:W-:Y:S01]  /*00d0*/  STG.E.64 [R4.64], R2 ;  /* 0x0000000204007986 */ /* 0x002fe2000c101b04 */
[----:B------:R-:W-:Y:S05]  /*00e0*/  EXIT ;  /* 0x000000000000794d */ /* 0x000fea0003800000 */
.L_x_7:
        /* <DEDUP_REMOVED lines=9> */
.L_x_741:


//--------------------- .text._ZN50_GLOBAL__N__f31458b2_17_RangeFactories_cu_38772b0829elementwise_kernel_with_indexIlZZZN2at6native15arange_cuda_outERKN3c106ScalarES6_S6_RNS1_6TensorEENKUlvE_clEvENKUlvE3_clEvEUllE_EEvT_T0_PN15function_traitsISD_E11result_typeE --------------------------
	.section	.text._ZN50_GLOBAL__N__f31458b2_17_RangeFactories_cu_38772b0829elementwise_kernel_with_indexIlZZZN2at6native15arange_cuda_outERKN3c106ScalarES6_S6_RNS1_6TensorEENKUlvE_clEvENKUlvE3_clEvEUllE_EEvT_T0_PN15function_traitsISD_E11result_typeE,"ax",@progbits
	.sectioninfo	@"SHI_REGISTERS=8"
	.align	128
.text._ZN50_GLOBAL__N__f31458b2_17_RangeFactories_cu_38772b0829elementwise_kernel_with_indexIlZZZN2at6native15arange_cuda_outERKN3c106ScalarES6_S6_RNS1_6TensorEENKUlvE_clEvENKUlvE3_clEvEUllE_EEvT_T0_PN15function_traitsISD_E11result_typeE:
        .type           _ZN50_GLOBAL__N__f31458b2_17_RangeFactories_cu_38772b0829elementwise_kernel_with_indexIlZZZN2at6native15arange_cuda_outERKN3c106ScalarES6_S6_RNS1_6TensorEENKUlvE_clEvENKUlvE3_clEvEUllE_EEvT_T0_PN15function_traitsISD_E11result_typeE,@function
        .size           _ZN50_GLOBAL__N__f31458b2_17_RangeFactories_cu_38772b0829elementwise_kernel_with_indexIlZZZN2at6native15arange_cuda_outERKN3c106ScalarES6_S6_RNS1_6TensorEENKUlvE_clEvENKUlvE3_clEvEUllE_EEvT_T0_PN15function_traitsISD_E11result_typeE,(.L_x_742 - _ZN50_GLOBAL__N__f31458b2_17_RangeFactories_cu_38772b0829elementwise_kernel_with_indexIlZZZN2at6native15arange_cuda_outERKN3c106ScalarES6_S6_RNS1_6TensorEENKUlvE_clEvENKUlvE3_clEvEUllE_EEvT_T0_PN15function_traitsISD_E11result_typeE)
        .other          _ZN50_GLOBAL__N__f31458b2_17_RangeFactories_cu_38772b0829elementwise_kernel_with_indexIlZZZN2at6native15arange_cuda_outERKN3c106ScalarES6_S6_RNS1_6TensorEENKUlvE_clEvENKUlvE3_clEvEUllE_EEvT_T0_PN15function_traitsISD_E11result_typeE,@"STO_CUDA_ENTRY STV_DEFAULT"
_ZN50_GLOBAL__N__f31458b2_17_RangeFactories_cu_38772b0829elementwise_kernel_with_indexIlZZZN2at6native15arange_cuda_outERKN3c106ScalarES6_S6_RNS1_6TensorEENKUlvE_clEvENKUlvE3_clEvEUllE_EEvT_T0_PN15function_traitsISD_E11result_typeE:
[----:B------:R-:W-:Y:S02]  /*0000*/  IMAD.MOV.U32 R1, RZ, RZ, c[0x0][0x28] ;  /* 0x00000a00ff017624 */ /* 0x000fe400078e00ff */
[----:B------:R-:W0:Y:S04]  /*0010*/  S2R R0, SR_CTAID.X ;  /* 0x0000000000007919 */ /* 0x000e280000002500 */
[----:B------:R-:W0:Y:S02]  /*0020*/  S2R R3, SR_TID.X ;  /* 0x0000000000037919 */ /* 0x000e240000002100 */
[----:B0-----:R-:W-:-:S05]  /*0030*/  IMAD R0, R0, 0x40, R3 ;  /* 0x0000004000007824 */ /* 0x001fca00078e0203 */
[----:B------:R-:W-:-:S04]  /*0040*/  ISETP.GE.U32.AND P0, PT, R0, c[0x0][0x160], PT ;  /* 0x0000580000007a0c */ /* 0x000fc80003f06070 */
[----:B------:R-:W-:-:S13]  /*0050*/  ISETP.GE.AND.EX P0, PT, RZ, c[0x0][0x164], PT, P0 ;  /* 0x00005900ff007a0c */ /* 0x000fda0003f06300 */
[----:B------:R-:W-:Y:S05]  /*0060*/  @P0 EXIT ;  /* 0x000000000000094d */ /* 0x000fea0003800000 */
[----:B------:R-:W-:Y:S01]  /*0070*/  IMAD.MOV.U32 R5, RZ, RZ, c[0x0][0x170] ;  /* 0x00005c00ff057624 */ /* 0x000fe200078e00ff */
[C---:B------:R-:W-:Y:S01]  /*0080*/  LEA R2, P0, R0.reuse, c[0x0][0x180], 0x1 ;  /* 0x0000600000027a11 */ /* 0x040fe200078008ff */
[----:B------:R-:W-:Y:S02]  /*0090*/  ULDC.64 UR4, c[0x0][0x118] ;  /* 0x0000460000047ab9 */ /* 0x000fe40000000a00 */
[C---:B------:R-:W-:Y:S01]  /*00a0*/  IMAD R5, R0.reuse, R5, c[0x0][0x168] ;  /* 0x00005a0000057624 */ /* 0x040fe200078e0205 */
[----:B------:R-:W-:-:S05]  /*00b0*/  LEA.HI.X R3, R0, c[0x0][0x184], RZ, 0x1, P0 ;  /* 0x0000610000037a11 */ /* 0x000fca00000f0cff */
[----:B------:R-:W-:Y:S01]  /*00c0*/  STG.E.U16 [R2.64], R5 ;  /* 0x0000000502007986 */ /* 0x000fe2000c101504 */
[----:B------:R-:W-:Y:S05]  /*00d0*/  EXIT ;  /* 0x000000000000794d */ /* 0x000fea0003800000 */
.L_x_8:
        /* <DEDUP_REMOVED lines=10> */
.L_x_742:


//--------------------- .text._ZN50_GLOBAL__N__f31458b2_17_RangeFactories_cu_38772b0829elementwise_kernel_with_indexIiZZZN2at6native15arange_cuda_outERKN3c106ScalarES6_S6_RNS1_6TensorEENKUlvE_clEvENKUlvE3_clEvEUllE_EEvT_T0_PN15function_traitsISD_E11result_typeE --------------------------
	.section	.text._ZN50_GLOBAL__N__f31458b2_17_RangeFactories_cu_38772b0829elementwise_kernel_with_indexIiZZZN2at6native15arange_cuda_outERKN3c106ScalarES6_S6_RNS1_6TensorEENKUlvE_clEvENKUlvE3_clEvEUllE_EEvT_T0_PN15function_traitsISD_E11result_typeE,"ax",@progbits
	.sectioninfo	@"SHI_REGISTERS=8"
	.align	128
.text._ZN50_GLOBAL__N__f31458b2_17_RangeFactories_cu_38772b0829elementwise_kernel_with_indexIiZZZN2at6native15arange_cuda_outERKN3c106ScalarES6_S6_RNS1_6TensorEENKUlvE_clEvENKUlvE3_clEvEUllE_EEvT_T0_PN15function_traitsISD_E11result_typeE:
        .type           _ZN50_GLOBAL__N__f31458b2_17_RangeFactories_cu_38772b0829elementwise_kernel_with_indexIiZZZN2at6native15arange_cuda_outERKN3c106ScalarES6_S6_RNS1_6TensorEENKUlvE_clEvENKUlvE3_clEvEUllE_EEvT_T0_PN15function_traitsISD_E11result_typeE,@function
        .size           _ZN50_GLOBAL__N__f31458b2_17_RangeFactories_cu_38772b0829elementwise_kernel_with_indexIiZZZN2at6native15arange_cuda_outERKN3c106ScalarES6_S6_RNS1_6TensorEENKUlvE_clEvENKUlvE3_clEvEUllE_EEvT_T0_PN15function_traitsISD_E11result_typeE,(.L_x_743 - _ZN50_GLOBAL__N__f31458b2_17_RangeFactories_cu_38772b0829elementwise_kernel_with_indexIiZZZN2at6native15arange_cuda_outERKN3c106ScalarES6_S6_RNS1_6TensorEENKUlvE_clEvENKUlvE3_clEvEUllE_EEvT_T0_PN15function_traitsISD_E11result_typeE)
        .other          _ZN50_GLOBAL__N__f31458b2_17_RangeFactories_cu_38772b0829elementwise_kernel_with_indexIiZZZN2at6native15arange_cuda_outERKN3c106ScalarES6_S6_RNS1_6TensorEENKUlvE_clEvENKUlvE3_clEvEUllE_EEvT_T0_PN15function_traitsISD_E11result_typeE,@"STO_CUDA_ENTRY STV_DEFAULT"
_ZN50_GLOBAL__N__f31458b2_17_RangeFactories_cu_38772b0829elementwise_kernel_with_indexIiZZZN2at6native15arange_cuda_outERKN3c106ScalarES6_S6_RNS1_6TensorEENKUlvE_clEvENKUlvE3_clEvEUllE_EEvT_T0_PN15function_traitsISD_E11result_typeE:
[----:B------:R-:W-:Y:S02]  /*0000*/  MOV R1, c[0x0][0x28] ;  /* 0x00000a0000017a02 */ /* 0x000fe40000000f00 */
[----:B------:R-:W0:Y:S04]  /*0010*/  S2R R2, SR_CTAID.X ;  /* 0x0000000000027919 */ /* 0x000e280000002500 */
[----:B------:R-:W0:Y:S02]  /*0020*/  S2R R3, SR_TID.X ;  /* 0x0000000000037919 */ /* 0x000e240000002100 */
[----:B0-----:R-:W-:-:S04]  /*0030*/  LEA R2, R2, R3, 0x6 ;  /* 0x0000000302027211 */ /* 0x001fc800078e30ff */
[----:B------:R-:W-:-:S13]  /*0040*/  ISETP.GE.AND P0, PT, R2, c[0x0][0x160], PT ;  /* 0x0000580002007a0c */ /* 0x000fda0003f06270 */
[----:B------:R-:W-:Y:S05]  /*0050*/  @P0 EXIT ;  /* 0x000000000000094d */ /* 0x000fea0003800000 */
[----:B------:R-:W-:Y:S01]  /*0060*/  HFMA2.MMA R3, -RZ, RZ, 0, 1.1920928955078125e-07 ;  /* 0x00000002ff037435 */ /* 0x000fe200000001ff */
[----:B------:R-:W-:Y:S01]  /*0070*/  MOV R5, c[0x0][0x170] ;  /* 0x00005c0000057a02 */ /* 0x000fe20000000f00 */
[----:B------:R-:W-:-:S04]  /*0080*/  ULDC.64 UR4, c[0x0][0x118] ;  /* 0x0000460000047ab9 */ /* 0x000fc80000000a00 */
[----:B------:R-:W-:-:S04]  /*0090*/  IMAD R5, R2, R5, c[0x0][0x168] ;  /* 0x00005a0002057624 */ /* 0x000fc800078e0205 */
[----:B------:R-:W-:-:S05]  /*00a0*/  IMAD.WIDE R2, R2, R3, c[0x0][0x180] ;  /* 0x0000600002027625 */ /* 0x000fca00078e0203 */
[----:B------:R-:W-:Y:S01]  /*00b0*/  STG.E.U16 [R2.64], R5 ;  /* 0x0000000502007986 */ /* 0x000fe2000c101504 */
[----:B------:R-:W-:Y:S05]  /*00c0*/  EXIT ;  /* 0x000000000000794d */ /* 0x000fea0003800000 */
.L_x_9:
        /* <DEDUP_REMOVED lines=11> */
.L_x_743:


//--------------------- .text._ZN50_GLOBAL__N__f31458b2_17_RangeFactories_cu_38772b0829elementwise_kernel_with_indexIlZZZN2at6native15arange_cuda_outERKN3c106ScalarES6_S6_RNS1_6TensorEENKUlvE_clEvENKUlvE2_clEvEUllE_EEvT_T0_PN15function_traitsISD_E11result_typeE --------------------------
	.section	.text._ZN50_GLOBAL__N__f31458b2_17_RangeFactories_cu_38772b0829elementwise_kernel_with_indexIlZZZN2at6native15arange_cuda_outERKN3c106ScalarES6_S6_RNS1_6TensorEENKUlvE_clEvENKUlvE2_clEvEUllE_EEvT_T0_PN15function_traitsISD_E11result_typeE,"ax",@progbits
	.sectioninfo	@"SHI_REGISTERS=10"
	.align	128
.text._ZN50_GLOBAL__N__f31458b2_17_RangeFactories_cu_38772b0829elementwise_kernel_with_indexIlZZZN2at6native15arange_cuda_outERKN3c106ScalarES6_S6_RNS1_6TensorEENKUlvE_clEvENKUlvE2_clEvEUllE_EEvT_T0_PN15function_traitsISD_E11result_typeE:
        .type           _ZN50_GLOBAL__N__f31458b2_17_RangeFactories_cu_38772b0829elementwise_kernel_with_indexIlZZZN2at6native15arange_cuda_outERKN3c106ScalarES6_S6_RNS1_6TensorEENKUlvE_clEvENKUlvE2_clEvEUllE_EEvT_T0_PN15function_traitsISD_E11result_typeE,@function
        .size           _ZN50_GLOBAL__N__f31458b2_17_RangeFactories_cu_38772b0829elementwise_kernel_with_indexIlZZZN2at6native15arange_cuda_outERKN3c106ScalarES6_S6_RNS1_6TensorEENKUlvE_clEvENKUlvE2_clEvEUllE_EEvT_T0_PN15function_traitsISD_E11result_typeE,(.L_x_744 - _ZN50_GLOBAL__N__f31458b2_17_RangeFactories_cu_38772b0829elementwise_kernel_with_indexIlZZZN2at6native15arange_cuda_outERKN3c106ScalarES6_S6_RNS1_6TensorEENKUlvE_clEvENKUlvE2_clEvEUllE_EEvT_T0_PN15function_traitsISD_E11result_typeE)
        .other          _ZN50_GLOBAL__N__f31458b2_17_RangeFactories_cu_38772b0829elementwise_kernel_with_indexIlZZZN2at6native15arange_cuda_outERKN3c106ScalarES6_S6_RNS1_6TensorEENKUlvE_clEvENKUlvE2_clEvEUllE_EEvT_T0_PN15function_traitsISD_E11result_typeE,@"STO_CUDA_ENTRY STV_DEFAULT"
_ZN50_GLOBAL__N__f31458b2_17_RangeFactories_cu_38772b0829elementwise_kernel_with_indexIlZZZN2at6native15arange_cuda_outERKN3c106ScalarES6_S6_RNS1_6TensorEENKUlvE_clEvENKUlvE2_clEvEUllE_EEvT_T0_PN15function_traitsISD_E11result_typeE:
[----:B------:R-:W-:Y:S02]  /*0000*/  IMAD.MOV.U32 R1, RZ, RZ, c[0x0][0x28] ;  /* 0x00000a00ff017624 */ /* 0x000fe400078e00ff */
[----:B------:R-:W0:Y:S04]  /*0010*/  S2R R7, SR_CTAID.X ;  /* 0x0000000000077919 */ /* 0x000e280000002500 */
[----:B------:R-:W0:Y:S02]  /*0020*/  S2R R0, SR_TID.X ;  /* 0x0000000000007919 */ /* 0x000e240000002100 */
[----:B0-----:R-:W-:-:S04]  /*0030*/  LEA R7, R7, R0, 0x6 ;  /* 0x0000000007077211 */ /* 0x001fc800078e30ff */
[----:B------:R-:W-:-:S04]  /*0040*/  ISETP.GE.U32.AND P0, PT, R7, c[0x0][0x160], PT ;  /* 0x0000580007007a0c */ /* 0x000fc80003f06070 */
[----:B------:R-:W-:-:S13]  /*0050*/  ISETP.GE.AND.EX P0, PT, RZ, c[0x0][0x164], PT, P0 ;  /* 0x00005900ff007a0c */ /* 0x000fda0003f06300 */
[----:B------:R-:W-:Y:S05]  /*0060*/  @P0 EXIT ;  /* 0x000000000000094d */ /* 0x000fea0003800000 */
[----:B------:R-:W-:Y:S01]  /*0070*/  IMAD.MOV.U32 R2, RZ, RZ, c[0x0][0x170] ;  /* 0x00005c00ff027624 */ /* 0x000fe200078e00ff */
[C---:B------:R-:W-:Y:S01]  /*0080*/  LEA R4, P0, R7.reuse, c[0x0][0x180], 0x3 ;  /* 0x0000600007047a11 */ /* 0x040fe200078018ff */
[----:B------:R-:W-:Y:S02]  /*0090*/  ULDC.64 UR4, c[0x0][0x118] ;  /* 0x0000460000047ab9 */ /* 0x000fe40000000a00 */
[C---:B------:R-:W-:Y:S01]  /*00a0*/  IMAD.WIDE.U32 R2, R7.reuse, R2, c[0x0][0x168] ;  /* 0x00005a0007027625 */ /* 0x040fe200078e0002 */
[----:B------:R-:W-:-:S03]  /*00b0*/  LEA.HI.X R5, R7, c[0x0][0x184], RZ, 0x3, P0 ;  /* 0x0000610007057a11 */ /* 0x000fc600000f1cff */
[----:B------:R-:W-:-:S05]  /*00c0*/  IMAD R3, R7, c[0x0][0x174], R3 ;  /* 0x00005d0007037a24 */ /* 0x000fca00078e0203 */
[----:B------:R-:W-:Y:S01]  /*00d0*/  STG.E.64 [R4.64], R2 ;  /* 0x0000000204007986 */ /* 0x000fe2000c101b04 */
[----:B------:R-:W-:Y:S05]  /*00e0*/  EXIT ;  /* 0x000000000000794d */ /* 0x000fea0003800000 */
.L_x_10:
        /* <DEDUP_REMOVED lines=9> */
.L_x_744:


//--------------------- .text._ZN50_GLOBAL__N__f31458b2_17_RangeFactories_cu_38772b0829elementwise_kernel_with_indexIiZZZN2at6native15arange_cuda_outERKN3c106ScalarES6_S6_RNS1_6TensorEENKUlvE_clEvENKUlvE2_clEvEUllE_EEvT_T0_PN15function_traitsISD_E11result_typeE --------------------------
	.section	.text._ZN50_GLOBAL__N__f31458b2_17_RangeFactories_cu_38772b0829elementwise_kernel_with_indexIiZZZN2at6native15arange_cuda_outERKN3c106ScalarES6_S6_RNS1_6TensorEENKUlvE_clEvENKUlvE2_clEvEUllE_EEvT_T0_PN15function_traitsISD_E11result_typeE,"ax",@progbits
	.sectioninfo	@"SHI_REGISTERS=10"
	.align	128
.text._ZN50_GLOBAL__N__f31458b2_17_RangeFactories_cu_38772b0829elementwise_kernel_with_indexIiZZZN2at6native15arange_cuda_outERKN3c106ScalarES6_S6_RNS1_6TensorEENKUlvE_clEvENKUlvE2_clEvEUllE_EEvT_T0_PN15function_traitsISD_E11result_typeE:
        .type           _ZN50_GLOBAL__N__f31458b2_17_RangeFactories_cu_38772b0829elementwise_kernel_with_indexIiZZZN2at6native15arange_cuda_outERKN3c106ScalarES6_S6_RNS1_6TensorEENKUlvE_clEvENKUlvE2_clEvEUllE_EEvT_T0_PN15function_traitsISD_E11result_typeE,@function
        .size           _ZN50_GLOBAL__N__f31458b2_17_RangeFactories_cu_38772b0829elementwise_kernel_with_indexIiZZZN2at6native15arange_cuda_outERKN3c106ScalarES6_S6_RNS1_6TensorEENKUlvE_clEvENKUlvE2_clEvEUllE_EEvT_T0_PN15function_traitsISD_E11result_typeE,(.L_x_745 - _ZN50_GLOBAL__N__f31458b2_17_RangeFactories_cu_38772b0829elementwise_kernel_with_indexIiZZZN2at6native15arange_cuda_outERKN3c106ScalarES6_S6_RNS1_6TensorEENKUlvE_clEvENKUlvE2_clEvEUllE_EEvT_T0_PN15function_traitsISD_E11result_typeE)
        .other          _ZN50_GLOBAL__N__f31458b2_17_RangeFactories_cu_38772b0829elementwise_kernel_with_indexIiZZZN2at6native15arange_cuda_outERKN3c106ScalarES6_S6_RNS1_6TensorEENKUlvE_clEvENKUlvE2_clEvEUllE_EEvT_T0_PN15function_traitsISD_E11result_typeE,@"STO_CUDA_ENTRY STV_DEFAULT"
_ZN50_GLOBAL__N__f31458b2_17_RangeFactories_cu_38772b0829elementwise_kernel_with_indexIiZZZN2at6native15arange_cuda_outERKN3c106ScalarES6_S6_RNS1_6TensorEENKUlvE_clEvENKUlvE2_clEvEUllE_EEvT_T0_PN15function_traitsISD_E11result_typeE:
[----:B------:R-:W-:Y:S02]  /*0000*/  MOV R1, c[0x0][0x28] ;  /* 0x00000a0000017a02 */ /* 0x000fe40000000f00 */
[----:B------:R-:W0:Y:S04]  /*0010*/  S2R R2, SR_CTAID.X ;  /* 0x0000000000027919 */ /* 0x000e280000002500 */
[----:B------:R-:W0:Y:S02]  /*0020*/  S2R R3, SR_TID.X ;  /* 0x0000000000037919 */ /* 0x000e240000002100 */
[----:B0-----:R-:W-:-:S04]  /*0030*/  LEA R2, R2, R3, 0x6 ;  /* 0x0000000302027211 */ /* 0x001fc800078e30ff */
[----:B------:R-:W-:-:S13]  /*0040*/  ISETP.GE.AND P0, PT, R2, c[0x0][0x160], PT ;  /* 0x0000580002007a0c */ /* 0x000fda0003f06270 */
[----:B------:R-:W-:Y:S05]  /*0050*/  @P0 EXIT ;  /* 0x000000000000094d */ /* 0x000fea0003800000 */
[----:B------:R-:W-:Y:S01]  /*0060*/  SHF.R.S32.HI R0, RZ, 0x1f, R2 ;  /* 0x0000001fff007819 */ /* 0x000fe20000011402 */
[----:B------:R-:W-:Y:S01]  /*0070*/  HFMA2.MMA R7, -RZ, RZ, 0, 4.76837158203125e-07 ;  /* 0x00000008ff077435 */ /* 0x000fe200000001ff */
[----:B------:R-:W-:Y:S01]  /*0080*/  MOV R5, c[0x0][0x170] ;  /* 0x00005c0000057a02 */ /* 0x000fe20000000f00 */
[----:B------:R-:W-:Y:S02]  /*0090*/  ULDC.64 UR4, c[0x0][0x118] ;  /* 0x0000460000047ab9 */ /* 0x000fe40000000a00 */
[----:B------:R-:W-:Y:S02]  /*00a0*/  IMAD R3, R0, c[0x0][0x170], RZ ;  /* 0x00005c0000037a24 */ /* 0x000fe400078e02ff */
[----:B------:R-:W-:-:S04]  /*00b0*/  IMAD.WIDE.U32 R4, R2, R5, c[0x0][0x168] ;  /* 0x00005a0002047625 */ /* 0x000fc800078e0005 */
[----:B------:R-:W-:-:S05]  /*00c0*/  IMAD R3, R2, c[0x0][0x174], R3 ;  /* 0x00005d0002037a24 */ /* 0x000fca00078e0203 */
[----:B------:R-:W-:Y:S01]  /*00d0*/  IADD3 R5, R5, R3, RZ ;  /* 0x0000000305057210 */ /* 0x000fe20007ffe0ff */
[----:B------:R-:W-:-:S05]  /*00e0*/  IMAD.WIDE R2, R2, R7, c[0x0][0x180] ;  /* 0x0000600002027625 */ /* 0x000fca00078e0207 */
[----:B------:R-:W-:Y:S01]  /*00f0*/  STG.E.64 [R2.64], R4 ;  /* 0x0000000402007986 */ /* 0x000fe2000c101b04 */
[----:B------:R-:W-:Y:S05]  /*0100*/  EXIT ;  /* 0x000000000000794d */ /* 0x000fea0003800000 */
.L_x_11:
        /* <DEDUP_REMOVED lines=15> */
.L_x_745:


//--------------------- .text._ZN50_GLOBAL__N__f31458b2_17_RangeFactories_cu_38772b0829elementwise_kernel_with_indexIlZZZN2at6native15arange_cuda_outERKN3c106ScalarES6_S6_RNS1_6TensorEENKUlvE_clEvENKUlvE1_clEvEUllE_EEvT_T0_PN15function_traitsISD_E11result_typeE --------------------------
	.section	.text._ZN50_GLOBAL__N__f31458b2_17_RangeFactories_cu_38772b0829elementwise_kernel_with_indexIlZZZN2at6native15arange_cuda_outERKN3c106ScalarES6_S6_RNS1_6TensorEENKUlvE_clEvENKUlvE1_clEvEUllE_EEvT_T0_PN15function_traitsISD_E11result_typeE,"ax",@progbits
	.sectioninfo	@"SHI_REGISTERS=8"
	.align	128
.text._ZN50_GLOBAL__N__f31458b2_17_RangeFactories_cu_38772b0829elementwise_kernel_with_indexIlZZZN2at6native15arange_cuda_outERKN3c106ScalarES6_S6_RNS1_6TensorEENKUlvE_clEvENKUlvE1_clEvEUllE_EEvT_T0_PN15function_traitsISD_E11result_typeE:
        .type           _ZN50_GLOBAL__N__f31458b2_17_RangeFactories_cu_38772b0829elementwise_kernel_with_indexIlZZZN2at6native15arange_cuda_outERKN3c106ScalarES6_S6_RNS1_6TensorEENKUlvE_clEvENKUlvE1_clEvEUllE_EEvT_T0_PN15function_traitsISD_E11result_typeE,@function
        .size           _ZN50_GLOBAL__N__f31458b2_17_RangeFactories_cu_38772b0829elementwise_kernel_with_indexIlZZZN2at6native15arange_cuda_outERKN3c106ScalarES6_S6_RNS1_6TensorEENKUlvE_clEvENKUlvE1_clEvEUllE_EEvT_T0_PN15function_traitsISD_E11result_typeE,(.L_x_746 - _ZN50_GLOBAL__N__f31458b2_17_RangeFactories_cu_38772b0829elementwise_kernel_with_indexIlZZZN2at6native15arange_cuda_outERKN3c106ScalarES6_S6_RNS1_6TensorEENKUlvE_clEvENKUlvE1_clEvEUllE_EEvT_T0_PN15function_traitsISD_E11result_typeE)
        .other          _ZN50_GLOBAL__N__f31458b2_17_RangeFactories_cu_38772b0829elementwise_kernel_with_indexIlZZZN2at6native15arange_cuda_outERKN3c106ScalarES6_S6_RNS1_6TensorEENKUlvE_clEvENKUlvE1_clEvEUllE_EEvT_T0_PN15function_traitsISD_E11result_typeE,@"STO_CUDA_ENTRY STV_DEFAULT"
_ZN50_GLOBAL__N__f31458b2_17_RangeFactories_cu_38772b0829elementwise_kernel_with_indexIlZZZN2at6native15arange_cuda_outERKN3c106ScalarES6_S6_RNS1_6TensorEENKUlvE_clEvENKUlvE1_clEvEUllE_EEvT_T0_PN15function_traitsISD_E11result_typeE:
        /* <DEDUP_REMOVED lines=12> */
[----:B------:R-:W-:Y:S01]  /*00c0*/  STG.E [R2.64], R5 ;  /* 0x0000000502007986 */ /* 0x000fe2000c101904 */
[----:B------:R-:W-:Y:S05]  /*00d0*/  EXIT ;  /* 0x000000000000794d */ /* 0x000fea0003800000 */
.L_x_12:
        /* <DEDUP_REMOVED lines=10> */
.L_x_746:


//--------------------- .text._ZN50_GLOBAL__N__f31458b2_17_RangeFactories_cu_38772b0829elementwise_kernel_with_indexIiZZZN2at6native15arange_cuda_outERKN3c106ScalarES6_S6_RNS1_6TensorEENKUlvE_clEvENKUlvE1_clEvEUllE_EEvT_T0_PN15function_traitsISD_E11result_typeE --------------------------
	.section	.text._ZN50_GLOBAL__N__f31458b2_17_RangeFactories_cu_38772b0829elementwise_kernel_with_indexIiZZZN2at6native15arange_cuda_outERKN3c106ScalarES6_S6_RNS1_6TensorEENKUlvE_clEvENKUlvE1_clEvEUllE_EEvT_T0_PN15function_traitsISD_E11result_typeE,"ax",@progbits
	.sectioninfo	@"SHI_REGISTERS=8"
	.align	128
.text._ZN50_GLOBAL__N__f31458b2_17_RangeFactories_cu_38772b0829elementwise_kernel_with_indexIiZZZN2at6native15arange_cuda_outERKN3c106ScalarES6_S6_RNS1_6TensorEENKUlvE_clEvENKUlvE1_clEvEUllE_EEvT_T0_PN15function_traitsISD_E11result_typeE:
        .type           _ZN50_GLOBAL__N__f31458b2_17_RangeFactories_cu_38772b0829elementwise_kernel_with_indexIiZZZN2at6native15arange_cuda_outERKN3c106ScalarES6_S6_RNS1_6TensorEENKUlvE_clEvENKUlvE1_clEvEUllE_EEvT_T0_PN15function_traitsISD_E11result_typeE,@function
        .size           _ZN50_GLOBAL__N__f31458b2_17_RangeFactories_cu_38772b0829elementwise_kernel_with_indexIiZZZN2at6native15arange_cuda_outERKN3c106ScalarES6_S6_RNS1_6TensorEENKUlvE_clEvENKUlvE1_clEvEUllE_EEvT_T0_PN15function_traitsISD_E11result_typeE,(.L_x_747 - _ZN50_GLOBAL__N__f31458b2_17_RangeFactories_cu_38772b0829elementwise_kernel_with_indexIiZZZN2at6native15arange_cuda_outERKN3c106ScalarES6_S6_RNS1_6TensorEENKUlvE_clEvENKUlvE1_clEvEUllE_EEvT_T0_PN15function_traitsISD_E11result_typeE)
        .other          _ZN50_GLOBAL__N__f31458b2_17_RangeFactories_cu_38772b0829elementwise_kernel_with_indexIiZZZN2at6native15arange_cuda_outERKN3c106ScalarES6_S6_RNS1_6TensorEENKUlvE_clEvENKUlvE1_clEvEUllE_EEvT_T0_PN15function_traitsISD_E11result_typeE,@"STO_CUDA_ENTRY STV_DEFAULT"
_ZN50_GLOBAL__N__f31458b2_17_RangeFactories_cu_38772b0829elementwise_kernel_with_indexIiZZZN2at6native15arange_cuda_outERKN3c106ScalarES6_S6_RNS1_6TensorEENKUlvE_clEvENKUlvE1_clEvEUllE_EEvT_T0_PN15function_traitsISD_E11result_typeE:
[----:B------:R-:W-:Y:S02]  /*0000*/  MOV R1, c[0x0][0x28] ;  /* 0x00000a0000017a02 */ /* 0x000fe40000000f00 */
[----:B------:R-:W0:Y:S04]  /*0010*/  S2R R2, SR_CTAID.X ;  /* 0x0000000000027919 */ /* 0x000e280000002500 */
[----:B------:R-:W0:Y:S02]  /*0020*/  S2R R3, SR_TID.X ;  /* 0x0000000000037919 */ /* 0x000e240000002100 */
[----:B0-----:R-:W-:-:S04]  /*0030*/  LEA R2, R2, R3, 0x6 ;  /* 0x0000000302027211 */ /* 0x001fc800078e30ff */
[----:B------:R-:W-:-:S13]  /*0040*/  ISETP.GE.AND P0, PT, R2, c[0x0][0x160], PT ;  /* 0x0000580002007a0c */ /* 0x000fda0003f06270 */
[----:B------:R-:W-:Y:S05]  /*0050*/  @P0 EXIT ;  /* 0x000000000000094d */ /* 0x000fea0003800000 */
[----:B------:R-:W-:Y:S01]  /*0060*/  HFMA2.MMA R3, -RZ, RZ, 0, 2.384185791015625e-07 ;  /* 0x00000004ff037435 */ /* 0x000fe200000001ff */
[----:B------:R-:W-:Y:S01]  /*0070*/  MOV R5, c[0x0][0x170] ;  /* 0x00005c0000057a02 */ /* 0x000fe20000000f00 */
[----:B------:R-:W-:-:S04]  /*0080*/  ULDC.64 UR4, c[0x0][0x118] ;  /* 0x0000460000047ab9 */ /* 0x000fc80000000a00 */
[----:B------:R-:W-:-:S04]  /*0090*/  IMAD R5, R2, R5, c[0x0][0x168] ;  /* 0x00005a0002057624 */ /* 0x000fc800078e0205 */
[----:B------:R-:W-:-:S05]  /*00a0*/  IMAD.WIDE R2, R2, R3, c[0x0][0x180] ;  /* 0x0000600002027625 */ /* 0x000fca00078e0203 */
[----:B------:R-:W-:Y:S01]  /*00b0*/  STG.E [R2.64], R5 ;  /* 0x0000000502007986 */ /* 0x000fe2000c101904 */
[----:B------:R-:W-:Y:S05]  /*00c0*/  EXIT ;  /* 0x000000000000794d */ /* 0x000fea0003800000 */
.L_x_13:
        /* <DEDUP_REMOVED lines=11> */
.L_x_747:


//--------------------- .text._ZN50_GLOBAL__N__f31458b2_17_RangeFactories_cu_38772b0829elementwise_kernel_with_indexIlZZZN2at6native15arange_cuda_outERKN3c106ScalarES6_S6_RNS1_6TensorEENKUlvE_clEvENKUlvE0_clEvEUllE_EEvT_T0_PN15function_traitsISD_E11result_typeE --------------------------
	.section	.text._ZN50_GLOBAL__N__f31458b2_17_RangeFactories_cu_38772b0829elementwise_kernel_with_indexIlZZZN2at6native15arange_cuda_outERKN3c106ScalarES6_S6_RNS1_6TensorEENKUlvE_clEvENKUlvE0_clEvEUllE_EEvT_T0_PN15function_traitsISD_E11result_typeE,"ax",@progbits
	.sectioninfo	@"SHI_REGISTERS=8"
	.align	128
.text._ZN50_GLOBAL__N__f31458b2_17_RangeFactories_cu_38772b0829elementwise_kernel_with_indexIlZZZN2at6native15arange_cuda_outERKN3c106ScalarES6_S6_RNS1_6TensorEENKUlvE_clEvENKUlvE0_clEvEUllE_EEvT_T0_PN15function_traitsISD_E11result_typeE:
        .type           _ZN50_GLOBAL__N__f31458b2_17_RangeFactories_cu_38772b0829elementwise_kernel_with_indexIlZZZN2at6native15arange_cuda_outERKN3c106ScalarES6_S6_RNS1_6TensorEENKUlvE_clEvENKUlvE0_clEvEUllE_EEvT_T0_PN15function_traitsISD_E11result_typeE,@function
        .size           _ZN50_GLOBAL__N__f31458b2_17_RangeFactories_cu_38772b0829elementwise_kernel_with_indexIlZZZN2at6native15arange_cuda_outERKN3c106ScalarES6_S6_RNS1_6TensorEENKUlvE_clEvENKUlvE0_clEvEUllE_EEvT_T0_PN15function_traitsISD_E11result_typeE,(.L_x_748 - _ZN50_GLOBAL__N__f31458b2_17_RangeFactories_cu_38772b0829elementwise_kernel_with_indexIlZZZN2at6native15arange_cuda_outERKN3c106ScalarES6_S6_RNS1_6TensorEENKUlvE_clEvENKUlvE0_clEvEUllE_EEvT_T0_PN15function_traitsISD_E11result_typeE)
        .other          _ZN50_GLOBAL__N__f31458b2_17_RangeFactories_cu_38772b0829elementwise_kernel_with_indexIlZZZN2at6native15arange_cuda_outERKN3c106ScalarES6_S6_RNS1_6TensorEENKUlvE_clEvENKUlvE0_clEvEUllE_EEvT_T0_PN15function_traitsISD_E11result_typeE,@"STO_CUDA_ENTRY STV_DEFAULT"
_ZN50_GLOBAL__N__f31458b2_17_RangeFactories_cu_38772b0829elementwise_kernel_with_indexIlZZZN2at6native15arange_cuda_outERKN3c106ScalarES6_S6_RNS1_6TensorEENKUlvE_clEvENKUlvE0_clEvEUllE_EEvT_T0_PN15function_traitsISD_E11result_typeE:
[----:B------:R-:W-:Y:S02]  /*0000*/  IMAD.MOV.U32 R1, RZ, RZ, c[0x0][0x28] ;  /* 0x00000a00ff017624 */ /* 0x000fe400078e00ff */
[----:B------:R-:W0:Y:S04]  /*0010*/  S2R R0, SR_CTAID.X ;  /* 0x0000000000007919 */ /* 0x000e280000002500 */
[----:B------:R-:W0:Y:S02]  /*0020*/  S2R R3, SR_TID.X ;  /* 0x0000000000037919 */ /* 0x000e240000002100 */
[----:B0-----:R-:W-:-:S05]  /*0030*/  IMAD R0, R0, 0x40, R3 ;  /* 0x0000004000007824 */ /* 0x001fca00078e0203 */
[----:B------:R-:W-:-:S04]  /*0040*/  ISETP.GE.U32.AND P0, PT, R0, c[0x0][0x160], PT ;  /* 0x0000580000007a0c */ /* 0x000fc80003f06070 */
[----:B------:R-:W-:-:S13]  /*0050*/  ISETP.GE.AND.EX P0, PT, RZ, c[0x0][0x164], PT, P0 ;  /* 0x00005900ff007a0c */ /* 0x000fda0003f06300 */
[----:B------:R-:W-:Y:S05]  /*0060*/  @P0 EXIT ;  /* 0x000000000000094d */ /* 0x000fea0003800000 */
[----:B------:R-:W-:Y:S01]  /*0070*/  MOV R5, c[0x0][0x170] ;  /* 0x00005c0000057a02 */ /* 0x000fe20000000f00 */
[----:B------:R-:W-:Y:S01]  /*0080*/  ULDC.64 UR4, c[0x0][0x118] ;  /* 0x0000460000047ab9 */ /* 0x000fe20000000a00 */
[----:B------:R-:W-:-:S03]  /*0090*/  IADD3 R2, P0, R0, c[0x0][0x180], RZ ;  /* 0x0000600000027a10 */ /* 0x000fc60007f1e0ff */
[----:B------:R-:W-:Y:S02]  /*00a0*/  IMAD R5, R0, R5, c[0x0][0x168] ;  /* 0x00005a0000057624 */ /* 0x000fe400078e0205 */
[----:B------:R-:W-:-:S05]  /*00b0*/  IMAD.X R3, RZ, RZ, c[0x0][0x184], P0 ;  /* 0x00006100ff037624 */ /* 0x000fca00000e06ff */
[----:B------:R-:W-:Y:S01]  /*00c0*/  STG.E.U8 [R2.64], R5 ;  /* 0x0000000502007986 */ /* 0x000fe2000c101104 */
[----:B------:R-:W-:Y:S05]  /*00d0*/  EXIT ;  /* 0x000000000000794d */ /* 0x000fea0003800000 */
.L_x_14:
        /* <DEDUP_REMOVED lines=10> */
.L_x_748:


//--------------------- .text._ZN50_GLOBAL__N__f31458b2_17_RangeFactories_cu_38772b0829elementwise_kernel_with_indexIiZZZN2at6native15arange_cuda_outERKN3c106ScalarES6_S6_RNS1_6TensorEENKUlvE_clEvENKUlvE0_clEvEUllE_EEvT_T0_PN15function_traitsISD_E11result_typeE --------------------------
	.section	.text._ZN50_GLOBAL__N__f31458b2_17_RangeFactories_cu_38772b0829elementwise_kernel_with_indexIiZZZN2at6native15arange_cuda_outERKN3c106ScalarES6_S6_RNS1_6TensorEENKUlvE_clEvENKUlvE0_clEvEUllE_EEvT_T0_PN15function_traitsISD_E11result_typeE,"ax",@progbits
	.sectioninfo	@"SHI_REGISTERS=8"
	.align	128
.text._ZN50_GLOBAL__N__f31458b2_17_RangeFactories_cu_38772b0829elementwise_kernel_with_indexIiZZZN2at6native15arange_cuda_outERKN3c106ScalarES6_S6_RNS1_6TensorEENKUlvE_clEvENKUlvE0_clEvEUllE_EEvT_T0_PN15function_traitsISD_E11result_typeE:
        .type           _ZN50_GLOBAL__N__f31458b2_17_RangeFactories_cu_38772b0829elementwise_kernel_with_indexIiZZZN2at6native15arange_cuda_outERKN3c106ScalarES6_S6_RNS1_6TensorEENKUlvE_clEvENKUlvE0_clEvEUllE_EEvT_T0_PN15function_traitsISD_E11result_typeE,@function
        .size           _ZN50_GLOBAL__N__f31458b2_17_RangeFactories_cu_38772b0829elementwise_kernel_with_indexIiZZZN2at6native15arange_cuda_outERKN3c106ScalarES6_S6_RNS1_6TensorEENKUlvE_clEvENKUlvE0_clEvEUllE_EEvT_T0_PN15function_traitsISD_E11result_typeE,(.L_x_749 - _ZN50_GLOBAL__N__f31458b2_17_RangeFactories_cu_38772b0829elementwise_kernel_with_indexIiZZZN2at6native15arange_cuda_outERKN3c106ScalarES6_S6_RNS1_6TensorEENKUlvE_clEvENKUlvE0_clEvEUllE_EEvT_T0_PN15function_traitsISD_E11result_typeE)
        .other          _ZN50_GLOBAL__N__f31458b2_17_RangeFactories_cu_38772b0829elementwise_kernel_with_indexIiZZZN2at6native15arange_cuda_outERKN3c106ScalarES6_S6_RNS1_6TensorEENKUlvE_clEvENKUlvE0_clEvEUllE_EEvT_T0_PN15function_traitsISD_E11result_typeE,@"STO_CUDA_ENTRY STV_DEFAULT"
_ZN50_GLOBAL__N__f31458b2_17_RangeFactories_cu_38772b0829elementwise_kernel_with_indexIiZZZN2at6native15arange_cuda_outERKN3c106ScalarES6_S6_RNS1_6TensorEENKUlvE_clEvENKUlvE0_clEvEUllE_EEvT_T0_PN15function_traitsISD_E11result_typeE:
[----:B------:R-:W-:Y:S02]  /*0000*/  IMAD.MOV.U32 R1, RZ, RZ, c[0x0][0x28] ;  /* 0x00000a00ff017624 */ /* 0x000fe400078e00ff */
[----:B------:R-:W0:Y:S04]  /*0010*/  S2R R0, SR_CTAID.X ;  /* 0x0000000000007919 */ /* 0x000e280000002500 */
[----:B------:R-:W0:Y:S02]  /*0020*/  S2R R3, SR_TID.X ;  /* 0x0000000000037919 */ /* 0x000e240000002100 */
[----:B0-----:R-:W-:-:S04]  /*0030*/  LEA R0, R0, R3, 0x6 ;  /* 0x0000000300007211 */ /* 0x001fc800078e30ff */
[----:B------:R-:W-:-:S13]  /*0040*/  ISETP.GE.AND P0, PT, R0, c[0x0][0x160], PT ;  /* 0x0000580000007a0c */ /* 0x000fda0003f06270 */
[----:B------:R-:W-:Y:S05]  /*0050*/  @P0 EXIT ;  /* 0x000000000000094d */ /* 0x000fea0003800000 */
[----:B------:R-:W-:Y:S01]  /*0060*/  IMAD.MOV.U32 R5, RZ, RZ, c[0x0][0x170] ;  /* 0x00005c00ff057624 */ /* 0x000fe200078e00ff */
[C---:B------:R-:W-:Y:S01]  /*0070*/  IADD3 R2, P0, R0.reuse, c[0x0][0x180], RZ ;  /* 0x0000600000027a10 */ /* 0x040fe20007f1e0ff */
[----:B------:R-:W-:Y:S02]  /*0080*/  ULDC.64 UR4, c[0x0][0x118] ;  /* 0x0000460000047ab9 */ /* 0x000fe40000000a00 */
[C---:B------:R-:W-:Y:S01]  /*0090*/  IMAD R5, R0.reuse, R5, c[0x0][0x168] ;  /* 0x00005a0000057624 */ /* 0x040fe200078e0205 */
[----:B------:R-:W-:-:S05]  /*00a0*/  LEA.HI.X.SX32 R3, R0, c[0x0][0x184], 0x1, P0 ;  /* 0x0000610000037a11 */ /* 0x000fca00000f0eff */
[----:B------:R-:W-:Y:S01]  /*00b0*/  STG.E.U8 [R2.64], R5 ;  /* 0x0000000502007986 */ /* 0x000fe2000c101104 */
[----:B------:R-:W-:Y:S05]  /*00c0*/  EXIT ;  /* 0x000000000000794d */ /* 0x000fea0003800000 */
.L_x_15:
        /* <DEDUP_REMOVED lines=11> */
.L_x_749:


//--------------------- .text._ZN50_GLOBAL__N__f31458b2_17_RangeFactories_cu_38772b0829elementwise_kernel_with_indexIlZZZN2at6native15arange_cuda_outERKN3c106ScalarES6_S6_RNS1_6TensorEENKUlvE_clEvENKUlvE_clEvEUllE_EEvT_T0_PN15function_traitsISD_E11result_typeE --------------------------
	.section	.text._ZN50_GLOBAL__N__f31458b2_17_RangeFactories_cu_38772b0829elementwise_kernel_with_indexIlZZZN2at6native15arange_cuda_outERKN3c106ScalarES6_S6_RNS1_6TensorEENKUlvE_clEvENKUlvE_clEvEUllE_EEvT_T0_PN15function_traitsISD_E11result_typeE,"ax",@progbits
	.sectioninfo	@"SHI_REGISTERS=8"
	.align	128
.text._ZN50_GLOBAL__N__f31458b2_17_RangeFactories_cu_38772b0829elementwise_kernel_with_indexIlZZZN2at6native15arange_cuda_outERKN3c106ScalarES6_S6_RNS1_6TensorEENKUlvE_clEvENKUlvE_clEvEUllE_EEvT_T0_PN15function_traitsISD_E11result_typeE:
        .type           _ZN50_GLOBAL__N__f31458b2_17_RangeFactories_cu_38772b0829elementwise_kernel_with_indexIlZZZN2at6native15arange_cuda_outERKN3c106ScalarES6_S6_RNS1_6TensorEENKUlvE_clEvENKUlvE_clEvEUllE_EEvT_T0_PN15function_traitsISD_E11result_typeE,@function
        .size           _ZN50_GLOBAL__N__f31458b2_17_RangeFactories_cu_38772b0829elementwise_kernel_with_indexIlZZZN2at6native15arange_cuda_outERKN3c106ScalarES6_S6_RNS1_6TensorEENKUlvE_clEvENKUlvE_clEvEUllE_EEvT_T0_PN15function_traitsISD_E11result_typeE,(.L_x_750 - _ZN50_GLOBAL__N__f31458b2_17_RangeFactories_cu_38772b0829elementwise_kernel_with_indexIlZZZN2at6native15arange_cuda_outERKN3c106ScalarES6_S6_RNS1_6TensorEENKUlvE_clEvENKUlvE_clEvEUllE_EEvT_T0_PN15function_traitsISD_E11result_typeE)
        .other          _ZN50_GLOBAL__N__f31458b2_17_RangeFactories_cu_38772b0829elementwise_kernel_with_indexIlZZZN2at6native15arange_cuda_outERKN3c106ScalarES6_S6_RNS1_6TensorEENKUlvE_clEvENKUlvE_clEvEUllE_EEvT_T0_PN15function_traitsISD_E11result_typeE,@"STO_CUDA_ENTRY STV_DEFAULT"
_ZN50_GLOBAL__N__f31458b2_17_RangeFactories_cu_38772b0829elementwise_kernel_with_indexIlZZZN2at6native15arange_cuda_outERKN3c106ScalarES6_S6_RNS1_6TensorEENKUlvE_clEvENKUlvE_clEvEUllE_EEvT_T0_PN15function_traitsISD_E11result_typeE:
        /* <DEDUP_REMOVED lines=14> */
.L_x_16:
        /* <DEDUP_REMOVED lines=10> */
.L_x_750:


//--------------------- .text._ZN50_GLOBAL__N__f31458b2_17_RangeFactories_cu_38772b0829elementwise_kernel_with_indexIiZZZN2at6native15arange_cuda_outERKN3c106ScalarES6_S6_RNS1_6TensorEENKUlvE_clEvENKUlvE_clEvEUllE_EEvT_T0_PN15function_traitsISD_E11result_typeE --------------------------
	.section	.text._ZN50_GLOBAL__N__f31458b2_17_RangeFactories_cu_38772b0829elementwise_kernel_with_indexIiZZZN2at6native15arange_cuda_outERKN3c106ScalarES6_S6_RNS1_6TensorEENKUlvE_clEvENKUlvE_clEvEUllE_EEvT_T0_PN15function_traitsISD_E11result_typeE,"ax",@progbits
	.sectioninfo	@"SHI_REGISTERS=8"
	.align	128
.text._ZN50_GLOBAL__N__f31458b2_17_RangeFactories_cu_38772b0829elementwise_kernel_with_indexIiZZZN2at6native15arange_cuda_outERKN3c106ScalarES6_S6_RNS1_6TensorEENKUlvE_clEvENKUlvE_clEvEUllE_EEvT_T0_PN15function_traitsISD_E11result_typeE:
        .type           _ZN50_GLOBAL__N__f31458b2_17_RangeFactories_cu_38772b0829elementwise_kernel_with_indexIiZZZN2at6native15arange_cuda_outERKN3c106ScalarES6_S6_RNS1_6TensorEENKUlvE_clEvENKUlvE_clEvEUllE_EEvT_T0_PN15function_traitsISD_E11result_typeE,@function
        .size           _ZN50_GLOBAL__N__f31458b2_17_RangeFactories_cu_38772b0829elementwise_kernel_with_indexIiZZZN2at6native15arange_cuda_outERKN3c106ScalarES6_S6_RNS1_6TensorEENKUlvE_clEvENKUlvE_clEvEUllE_EEvT_T0_PN15function_traitsISD_E11result_typeE,(.L_x_751 - _ZN50_GLOBAL__N__f31458b2_17_RangeFactories_cu_38772b0829elementwise_kernel_with_indexIiZZZN2at6native15arange_cuda_outERKN3c106ScalarES6_S6_RNS1_6TensorEENKUlvE_clEvENKUlvE_clEvEUllE_EEvT_T0_PN15function_traitsISD_E11result_typeE)
        .other          _ZN50_GLOBAL__N__f31458b2_17_RangeFactories_cu_38772b0829elementwise_kernel_with_indexIiZZZN2at6native15arange_cuda_outERKN3c106ScalarES6_S6_RNS1_6TensorEENKUlvE_clEvENKUlvE_clEvEUllE_EEvT_T0_PN15function_traitsISD_E11result_typeE,@"STO_CUDA_ENTRY STV_DEFAULT"
_ZN50_GLOBAL__N__f31458b2_17_RangeFactories_cu_38772b0829elementwise_kernel_with_indexIiZZZN2at6native15arange_cuda_outERKN3c106ScalarES6_S6_RNS1_6TensorEENKUlvE_clEvENKUlvE_clEvEUllE_EEvT_T0_PN15function_traitsISD_E11result_typeE:
        /* <DEDUP_REMOVED lines=13> */
.L_x_17:
        /* <DEDUP_REMOVED lines=11> */
.L_x_751:


//--------------------- .text._ZN50_GLOBAL__N__f31458b2_17_RangeFactories_cu_38772b0829elementwise_kernel_with_indexIlZZZN2at6native14range_cuda_outERKN3c106ScalarES6_S6_RNS1_6TensorEENKUlvE_clEvENKUlvE6_clEvEUllE_EEvT_T0_PN15function_traitsISD_E11result_typeE --------------------------
	.section	.text._ZN50_GLOBAL__N__f31458b2_17_RangeFactories_cu_38772b0829elementwise_kernel_with_indexIlZZZN2at6native14range_cuda_outERKN3c106ScalarES6_S6_RNS1_6TensorEENKUlvE_clEvENKUlvE6_clEvEUllE_EEvT_T0_PN15function_traitsISD_E11result_typeE,"ax",@progbits
	.sectioninfo	@"SHI_REGISTERS=7"
	.align	128
.text._ZN50_GLOBAL__N__f31458b2_17_RangeFactories_cu_38772b0829elementwise_kernel_with_indexIlZZZN2at6native14range_cuda_outERKN3c106ScalarES6_S6_RNS1_6TensorEENKUlvE_clEvENKUlvE6_clEvEUllE_EEvT_T0_PN15function_traitsISD_E11result_typeE:
        .type           _ZN50_GLOBAL__N__f31458b2_17_RangeFactories_cu_38772b0829elementwise_kernel_with_indexIlZZZN2at6native14range_cuda_outERKN3c106ScalarES6_S6_RNS1_6TensorEENKUlvE_clEvENKUlvE6_clEvEUllE_EEvT_T0_PN15function_traitsISD_E11result_typeE,@function
        .size           _ZN50_GLOBAL__N__f31458b2_17_RangeFactories_cu_38772b0829elementwise_kernel_with_indexIlZZZN2at6native14range_cuda_outERKN3c106ScalarES6_S6_RNS1_6TensorEENKUlvE_clEvENKUlvE6_clEvEUllE_EEvT_T0_PN15function_traitsISD_E11result_typeE,(.L_x_752 - _ZN50_GLOBAL__N__f31458b2_17_RangeFactories_cu_38772b0829elementwise_kernel_with_indexIlZZZN2at6native14range_cuda_outERKN3c106ScalarES6_S6_RNS1_6TensorEENKUlvE_clEvENKUlvE6_clEvEUllE_EEvT_T0_PN15function_traitsISD_E11result_typeE)
        .other          _ZN50_GLOBAL__N__f31458b2_17_RangeFactories_cu_38772b0829elementwise_kernel_with_indexIlZZZN2at6native14range_cuda_outERKN3c106ScalarES6_S6_RNS1_6TensorEENKUlvE_clEvENKUlvE6_clEvEUllE_EEvT_T0_PN15function_traitsISD_E11result_typeE,@"STO_CUDA_ENTRY STV_DEFAULT"
_ZN50_GLOBAL__N__f31458b2_17_RangeFactories_cu_38772b0829elementwise_kernel_with_indexIlZZZN2at6native14range_cuda_outERKN3c106ScalarES6_S6_RNS1_6TensorEENKUlvE_clEvENKUlvE6_clEvEUllE_EEvT_T0_PN15function_traitsISD_E11result_typeE:
        /* <DEDUP_REMOVED lines=16> */
.L_x_18:
        /* <DEDUP_REMOVED lines=16> */
.L_x_752:


//--------------------- .text._ZN50_GLOBAL__N__f31458b2_17_RangeFactories_cu_38772b0829elementwise_kernel_with_indexIiZZZN2at6native14range_cuda_outERKN3c106ScalarES6_S6_RNS1_6TensorEENKUlvE_clEvENKUlvE6_clEvEUllE_EEvT_T0_PN15function_traitsISD_E11result_typeE --------------------------
	.section	.text._ZN50_GLOBAL__N__f31458b2_17_RangeFactories_cu_38772b0829elementwise_kernel_with_indexIiZZZN2at6native14range_cuda_outERKN3c106ScalarES6_S6_RNS1_6TensorEENKUlvE_clEvENKUlvE6_clEvEUllE_EEvT_T0_PN15function_traitsISD_E11result_typeE,"ax",@progbits
	.sectioninfo	@"SHI_REGISTERS=7"
	.align	128
.text._ZN50_GLOBAL__N__f31458b2_17_RangeFactories_cu_38772b0829elementwise_kernel_with_indexIiZZZN2at6native14range_cuda_outERKN3c106ScalarES6_S6_RNS1_6TensorEENKUlvE_clEvENKUlvE6_clEvEUllE_EEvT_T0_PN15function_traitsISD_E11result_typeE:
        .type           _ZN50_GLOBAL__N__f31458b2_17_RangeFactories_cu_38772b0829elementwise_kernel_with_indexIiZZZN2at6native14range_cuda_outERKN3c106ScalarES6_S6_RNS1_6TensorEENKUlvE_clEvENKUlvE6_clEvEUllE_EEvT_T0_PN15function_traitsISD_E11result_typeE,@function
        .size           _ZN50_GLOBAL__N__f31458b2_17_RangeFactories_cu_38772b0829elementwise_kernel_with_indexIiZZZN2at6native14range_cuda_outERKN3c106ScalarES6_S6_RNS1_6TensorEENKUlvE_clEvENKUlvE6_clEvEUllE_EEvT_T0_PN15function_traitsISD_E11result_typeE,(.L_x_753 - _ZN50_GLOBAL__N__f31458b2_17_RangeFactories_cu_38772b0829elementwise_kernel_with_indexIiZZZN2at6native14range_cuda_outERKN3c106ScalarES6_S6_RNS1_6TensorEENKUlvE_clEvENKUlvE6_clEvEUllE_EEvT_T0_PN15function_traitsISD_E11result_typeE)
        .other          _ZN50_GLOBAL__N__f31458b2_17_RangeFactories_cu_38772b0829elementwise_kernel_with_indexIiZZZN2at6native14range_cuda_outERKN3c106ScalarES6_S6_RNS1_6TensorEENKUlvE_clEvENKUlvE6_clEvEUllE_EEvT_T0_PN15function_traitsISD_E11result_typeE,@"STO_CUDA_ENTRY STV_DEFAULT"
_ZN50_GLOBAL__N__f31458b2_17_RangeFactories_cu_38772b0829elementwise_kernel_with_indexIiZZZN2at6native14range_cuda_outERKN3c106ScalarES6_S6_RNS1_6TensorEENKUlvE_clEvENKUlvE6_clEvEUllE_EEvT_T0_PN15function_traitsISD_E11result_typeE:
        /* <DEDUP_REMOVED lines=15> */
.L_x_19:
        /* <DEDUP_REMOVED lines=9> */
.L_x_753:


//--------------------- .text._ZN50_GLOBAL__N__f31458b2_17_RangeFactories_cu_38772b0829elementwise_kernel_with_indexIlZZZN2at6native14range_cuda_outERKN3c106ScalarES6_S6_RNS1_6TensorEENKUlvE_clEvENKUlvE5_clEvEUllE_EEvT_T0_PN15function_traitsISD_E11result_typeE --------------------------
	.section	.text._ZN50_GLOBAL__N__f31458b2_17_RangeFactories_cu_38772b0829elementwise_kernel_with_indexIlZZZN2at6native14range_cuda_outERKN3c106ScalarES6_S6_RNS1_6TensorEENKUlvE_clEvENKUlvE5_clEvEUllE_EEvT_T0_PN15function_traitsISD_E11result_typeE,"ax",@progbits
	.sectioninfo	@"SHI_REGISTERS=8"
	.align	128
.text._ZN50_GLOBAL__N__f31458b2_17_RangeFactories_cu_38772b0829elementwise_kernel_with_indexIlZZZN2at6native14range_cuda_outERKN3c106ScalarES6_S6_RNS1_6TensorEENKUlvE_clEvENKUlvE5_clEvEUllE_EEvT_T0_PN15function_traitsISD_E11result_typeE:
        .type           _ZN50_GLOBAL__N__f31458b2_17_RangeFactories_cu_38772b0829elementwise_kernel_with_indexIlZZZN2at6native14range_cuda_outERKN3c106ScalarES6_S6_RNS1_6TensorEENKUlvE_clEvENKUlvE5_clEvEUllE_EEvT_T0_PN15function_traitsISD_E11result_typeE,@function
        .size           _ZN50_GLOBAL__N__f31458b2_17_RangeFactories_cu_38772b0829elementwise_kernel_with_indexIlZZZN2at6native14range_cuda_outERKN3c106ScalarES6_S6_RNS1_6TensorEENKUlvE_clEvENKUlvE5_clEvEUllE_EEvT_T0_PN15function_traitsISD_E11result_typeE,(.L_x_754 - _ZN50_GLOBAL__N__f31458b2_17_RangeFactories_cu_38772b0829elementwise_kernel_with_indexIlZZZN2at6native14range_cuda_outERKN3c106ScalarES6_S6_RNS1_6TensorEENKUlvE_clEvENKUlvE5_clEvEUllE_EEvT_T0_PN15function_traitsISD_E11result_typeE)
        .other          _ZN50_GLOBAL__N__f31458b2_17_RangeFactories_cu_38772b0829elementwise_kernel_with_indexIlZZZN2at6native14range_cuda_outERKN3c106ScalarES6_S6_RNS1_6TensorEENKUlvE_clEvENKUlvE5_clEvEUllE_EEvT_T0_PN15function_traitsISD_E11result_typeE,@"STO_CUDA_ENTRY STV_DEFAULT"
_ZN50_GLOBAL__N__f31458b2_17_RangeFactories_cu_38772b0829elementwise_kernel_with_indexIlZZZN2at6native14range_cuda_outERKN3c106ScalarES6_S6_RNS1_6TensorEENKUlvE_clEvENKUlvE5_clEvEUllE_EEvT_T0_PN15function_traitsISD_E11result_typeE:
        /* <DEDUP_REMOVED lines=15> */
.L_x_20:
        /* <DEDUP_REMOVED lines=9> */
.L_x_754:


//--------------------- .text._ZN50_GLOBAL__N__f31458b2_17_RangeFactories_cu_38772b0829elementwise_kernel_with_indexIiZZZN2at6native14range_cuda_outERKN3c106ScalarES6_S6_RNS1_6TensorEENKUlvE_clEvENKUlvE5_clEvEUllE_EEvT_T0_PN15function_traitsISD_E11result_typeE --------------------------
	.section	.text._ZN50_GLOBAL__N__f31458b2_17_RangeFactories_cu_38772b0829elementwise_kernel_with_indexIiZZZN2at6native14range_cuda_outERKN3c106ScalarES6_S6_RNS1_6TensorEENKUlvE_clEvENKUlvE5_clEvEUllE_EEvT_T0_PN15function_traitsISD_E11result_typeE,"ax",@progbits
	.sectioninfo	@"SHI_REGISTERS=8"
	.align	128
.text._ZN50_GLOBAL__N__f31458b2_17_RangeFactories_cu_38772b0829elementwise_kernel_with_indexIiZZZN2at6native14range_cuda_outERKN3c106ScalarES6_S6_RNS1_6TensorEENKUlvE_clEvENKUlvE5_clEvEUllE_EEvT_T0_PN15function_traitsISD_E11result_typeE:
        .type           _ZN50_GLOBAL__N__f31458b2_17_RangeFactories_cu_38772b0829elementwise_kernel_with_indexIiZZZN2at6native14range_cuda_outERKN3c106ScalarES6_S6_RNS1_6TensorEENKUlvE_clEvENKUlvE5_clEvEUllE_EEvT_T0_PN15function_traitsISD_E11result_typeE,@function
        .size           _ZN50_GLOBAL__N__f31458b2_17_RangeFactories_cu_38772b0829elementwise_kernel_with_indexIiZZZN2at6native14range_cuda_outERKN3c106ScalarES6_S6_RNS1_6TensorEENKUlvE_clEvENKUlvE5_clEvEUllE_EEvT_T0_PN15function_traitsISD_E11result_typeE,(.L_x_755 - _ZN50_GLOBAL__N__f31458b2_17_RangeFactories_cu_38772b0829elementwise_kernel_with_indexIiZZZN2at6native14range_cuda_outERKN3c106ScalarES6_S6_RNS1_6TensorEENKUlvE_clEvENKUlvE5_clEvEUllE_EEvT_T0_PN15function_traitsISD_E11result_typeE)
        .other          _ZN50_GLOBAL__N__f31458b2_17_RangeFactories_cu_38772b0829elementwise_kernel_with_indexIiZZZN2at6native14range_cuda_outERKN3c106ScalarES6_S6_RNS1_6TensorEENKUlvE_clEvENKUlvE5_clEvEUllE_EEvT_T0_PN15function_traitsISD_E11result_typeE,@"STO_CUDA_ENTRY STV_DEFAULT"
_ZN50_GLOBAL__N__f31458b2_17_RangeFactories_cu_38772b0829elementwise_kernel_with_indexIiZZZN2at6native14range_cuda_outERKN3c106ScalarES6_S6_RNS1_6TensorEENKUlvE_clEvENKUlvE5_clEvEUllE_EEvT_T0_PN15function_traitsISD_E11result_typeE:
        /* <DEDUP_REMOVED lines=14> */
.L_x_21:
        /* <DEDUP_REMOVED lines=10> */
.L_x_755:


//--------------------- .text._ZN50_GLOBAL__N__f31458b2_17_RangeFactories_cu_38772b0829elementwise_kernel_with_indexIlZZZN2at6native14range_cuda_outERKN3c106ScalarES6_S6_RNS1_6TensorEENKUlvE_clEvENKUlvE4_clEvEUllE_EEvT_T0_PN15function_traitsISD_E11result_typeE --------------------------
	.section	.text._ZN50_GLOBAL__N__f31458b2_17_RangeFactories_cu_38772b0829elementwise_kernel_with_indexIlZZZN2at6native14range_cuda_outERKN3c106ScalarES6_S6_RNS1_6TensorEENKUlvE_clEvENKUlvE4_clEvEUllE_EEvT_T0_PN15function_traitsISD_E11result_typeE,"ax",@progbits
	.sectioninfo	@"SHI_REGISTERS=10"
	.align	128
.text._ZN50_GLOBAL__N__f31458b2_17_RangeFactories_cu_38772b0829elementwise_kernel_with_indexIlZZZN2at6native14range_cuda_outERKN3c106ScalarES6_S6_RNS1_6TensorEENKUlvE_clEvENKUlvE4_clEvEUllE_EEvT_T0_PN15function_traitsISD_E11result_typeE:
        .type           _ZN50_GLOBAL__N__f31458b2_17_RangeFactories_cu_38772b0829elementwise_kernel_with_indexIlZZZN2at6native14range_cuda_outERKN3c106ScalarES6_S6_RNS1_6TensorEENKUlvE_clEvENKUlvE4_clEvEUllE_EEvT_T0_PN15function_traitsISD_E11result_typeE,@function
        .size           _ZN50_GLOBAL__N__f31458b2_17_RangeFactories_cu_38772b0829elementwise_kernel_with_indexIlZZZN2at6native14range_cuda_outERKN3c106ScalarES6_S6_RNS1_6TensorEENKUlvE_clEvENKUlvE4_clEvEUllE_EEvT_T0_PN15function_traitsISD_E11result_typeE,(.L_x_756 - _ZN50_GLOBAL__N__f31458b2_17_RangeFactories_cu_38772b0829elementwise_kernel_with_indexIlZZZN2at6native14range_cuda_outERKN3c106ScalarES6_S6_RNS1_6TensorEENKUlvE_clEvENKUlvE4_clEvEUllE_EEvT_T0_PN15function_traitsISD_E11result_typeE)
        .other          _ZN50_GLOBAL__N__f31458b2_17_RangeFactories_cu_38772b0829elementwise_kernel_with_indexIlZZZN2at6native14range_cuda_outERKN3c106ScalarES6_S6_RNS1_6TensorEENKUlvE_clEvENKUlvE4_clEvEUllE_EEvT_T0_PN15function_traitsISD_E11result_typeE,@"STO_CUDA_ENTRY STV_DEFAULT"
_ZN50_GLOBAL__N__f31458b2_17_RangeFactories_cu_38772b0829elementwise_kernel_with_indexIlZZZN2at6native14range_cuda_outERKN3c106ScalarES6_S6_RNS1_6TensorEENKUlvE_clEvENKUlvE4_clEvEUllE_EEvT_T0_PN15function_traitsISD_E11result_typeE:
        /* <DEDUP_REMOVED lines=16> */
.L_x_22:
        /* <DEDUP_REMOVED lines=16> */
.L_x_756:


//--------------------- .text._ZN50_GLOBAL__N__f31458b2_17_RangeFactories_cu_38772b0829elementwise_kernel_with_indexIiZZZN2at6native14range_cuda_outERKN3c106ScalarES6_S6_RNS1_6TensorEENKUlvE_clEvENKUlvE4_clEvEUllE_EEvT_T0_PN15function_traitsISD_E11result_typeE --------------------------
	.section	.text._ZN50_GLOBAL__N__f31458b2_17_RangeFactories_cu_38772b0829elementwise_kernel_with_indexIiZZZN2at6native14range_cuda_outERKN3c106ScalarES6_S6_RNS1_6TensorEENKUlvE_clEvENKUlvE4_clEvEUllE_EEvT_T0_PN15function_traitsISD_E11result_typeE,"ax",@progbits
	.sectioninfo	@"SHI_REGISTERS=10"
	.align	128
.text._ZN50_GLOBAL__N__f31458b2_17_RangeFactories_cu_38772b0829elementwise_kernel_with_indexIiZZZN2at6native14range_cuda_outERKN3c106ScalarES6_S6_RNS1_6TensorEENKUlvE_clEvENKUlvE4_clEvEUllE_EEvT_T0_PN15function_traitsISD_E11result_typeE:
        .type           _ZN50_GLOBAL__N__f31458b2_17_RangeFactories_cu_38772b0829elementwise_kernel_with_indexIiZZZN2at6native14range_cuda_outERKN3c106ScalarES6_S6_RNS1_6TensorEENKUlvE_clEvENKUlvE4_clEvEUllE_EEvT_T0_PN15function_traitsISD_E11result_typeE,@function
        .size           _ZN50_GLOBAL__N__f31458b2_17_RangeFactories_cu_38772b0829elementwise_kernel_with_indexIiZZZN2at6native14range_cuda_outERKN3c106ScalarES6_S6_RNS1_6TensorEENKUlvE_clEvENKUlvE4_clEvEUllE_EEvT_T0_PN15function_traitsISD_E11result_typeE,(.L_x_757 - _ZN50_GLOBAL__N__f31458b2_17_RangeFactories_cu_38772b0829elementwise_kernel_with_indexIiZZZN2at6native14range_cuda_outERKN3c106ScalarES6_S6_RNS1_6TensorEENKUlvE_clEvENKUlvE4_clEvEUllE_EEvT_T0_PN15function_traitsISD_E11result_typeE)
        .other          _ZN50_GLOBAL__N__f31458b2_17_RangeFactories_cu_38772b0829elementwise_kernel_with_indexIiZZZN2at6native14range_cuda_outERKN3c106ScalarES6_S6_RNS1_6TensorEENKUlvE_clEvENKUlvE4_clEvEUllE_EEvT_T0_PN15function_traitsISD_E11result_typeE,@"STO_CUDA_ENTRY STV_DEFAULT"
_ZN50_GLOBAL__N__f31458b2_17_RangeFactories_cu_38772b0829elementwise_kernel_with_indexIiZZZN2at6native14range_cuda_outERKN3c106ScalarES6_S6_RNS1_6TensorEENKUlvE_clEvENKUlvE4_clEvEUllE_EEvT_T0_PN15function_traitsISD_E11result_typeE:
        /* <DEDUP_REMOVED lines=15> */
.L_x_23:
        /* <DEDUP_REMOVED lines=9> */
.L_x_757:


//--------------------- .text._ZN50_GLOBAL__N__f31458b2_17_RangeFactories_cu_38772b0829elementwise_kernel_with_indexIlZZZN2at6native14range_cuda_outERKN3c106ScalarES6_S6_RNS1_6TensorEENKUlvE_clEvENKUlvE3_clEvEUllE_EEvT_T0_PN15function_traitsISD_E11result_typeE --------------------------
	.section	.text._ZN50_GLOBAL__N__f31458b2_17_RangeFactories_cu_38772b0829elementwise_kernel_with_indexIlZZZN2at6native14range_cuda_outERKN3c106ScalarES6_S6_RNS1_6TensorEENKUlvE_clEvENKUlvE3_clEvEUllE_EEvT_T0_PN15function_traitsISD_E11result_typeE,"ax",@progbits
	.sectioninfo	@"SHI_REGISTERS=8"
	.align	128
.text._ZN50_GLOBAL__N__f31458b2_17_RangeFactories_cu_38772b0829elementwise_kernel_with_indexIlZZZN2at6native14range_cuda_outERKN3c106ScalarES6_S6_RNS1_6TensorEENKUlvE_clEvENKUlvE3_clEvEUllE_EEvT_T0_PN15function_traitsISD_E11result_typeE:
        .type           _ZN50_GLOBAL__N__f31458b2_17_RangeFactories_cu_38772b0829elementwise_kernel_with_indexIlZZZN2at6native14range_cuda_outERKN3c106ScalarES6_S6_RNS1_6TensorEENKUlvE_clEvENKUlvE3_clEvEUllE_EEvT_T0_PN15function_traitsISD_E11result_typeE,@function
        .size           _ZN50_GLOBAL__N__f31458b2_17_RangeFactories_cu_38772b0829elementwise_kernel_with_indexIlZZZN2at6native14range_cuda_outERKN3c106ScalarES6_S6_RNS1_6TensorEENKUlvE_clEvENKUlvE3_clEvEUllE_EEvT_T0_PN15function_traitsISD_E11result_typeE,(.L_x_758 - _ZN50_GLOBAL__N__f31458b2_17_RangeFactories_cu_38772b0829elementwise_kernel_with_indexIlZZZN2at6native14range_cuda_outERKN3c106ScalarES6_S6_RNS1_6TensorEENKUlvE_clEvENKUlvE3_clEvEUllE_EEvT_T0_PN15function_traitsISD_E11result_typeE)
        .other          _ZN50_GLOBAL__N__f31458b2_17_RangeFactories_cu_38772b0829elementwise_kernel_with_indexIlZZZN2at6native14range_cuda_outERKN3c106ScalarES6_S6_RNS1_6TensorEENKUlvE_clEvENKUlvE3_clEvEUllE_EEvT_T0_PN15function_traitsISD_E11result_typeE,@"STO_CUDA_ENTRY STV_DEFAULT"
_ZN50_GLOBAL__N__f31458b2_17_RangeFactories_cu_38772b0829elementwise_kernel_with_indexIlZZZN2at6native14range_cuda_outERKN3c106ScalarES6_S6_RNS1_6TensorEENKUlvE_clEvENKUlvE3_clEvEUllE_EEvT_T0_PN15function_traitsISD_E11result_typeE:
        /* <DEDUP_REMOVED lines=14> */
.L_x_24:
        /* <DEDUP_REMOVED lines=10> */
.L_x_758:


//--------------------- .text._ZN50_GLOBAL__N__f31458b2_17_RangeFactories_cu_38772b0829elementwise_kernel_with_indexIiZZZN2at6native14range_cuda_outERKN3c106ScalarES6_S6_RNS1_6TensorEENKUlvE_clEvENKUlvE3_clEvEUllE_EEvT_T0_PN15function_traitsISD_E11result_typeE --------------------------
	.section	.text._ZN50_GLOBAL__N__f31458b2_17_RangeFactories_cu_38772b0829elementwise_kernel_with_indexIiZZZN2at6native14range_cuda_outERKN3c106ScalarES6_S6_RNS1_6TensorEENKUlvE_clEvENKUlvE3_clEvEUllE_EEvT_T0_PN15function_traitsISD_E11result_typeE,"ax",@progbits
	.sectioninfo	@"SHI_REGISTERS=8"
	.align	128
.text._ZN50_GLOBAL__N__f31458b2_17_RangeFactories_cu_38772b0829elementwise_kernel_with_indexIiZZZN2at6native14range_cuda_outERKN3c106ScalarES6_S6_RNS1_6TensorEENKUlvE_clEvENKUlvE3_clEvEUllE_EEvT_T0_PN15function_traitsISD_E11result_typeE:
        .type           _ZN50_GLOBAL__N__f31458b2_17_RangeFactories_cu_38772b0829elementwise_kernel_with_indexIiZZZN2at6native14range_cuda_outERKN3c106ScalarES6_S6_RNS1_6TensorEENKUlvE_clEvENKUlvE3_clEvEUllE_EEvT_T0_PN15function_traitsISD_E11result_typeE,@function
        .size           _ZN50_GLOBAL__N__f31458b2_17_RangeFactories_cu_38772b0829elementwise_kernel_with_indexIiZZZN2at6native14range_cuda_outERKN3c106ScalarES6_S6_RNS1_6TensorEENKUlvE_clEvENKUlvE3_clEvEUllE_EEvT_T0_PN15function_traitsISD_E11result_typeE,(.L_x_759 - _ZN50_GLOBAL__N__f31458b2_17_RangeFactories_cu_38772b0829elementwise_kernel_with_indexIiZZZN2at6native14range_cuda_outERKN3c106ScalarES6_S6_RNS1_6TensorEENKUlvE_clEvENKUlvE3_clEvEUllE_EEvT_T0_PN15function_traitsISD_E11result_typeE)
        .other          _ZN50_GLOBAL__N__f31458b2_17_RangeFactories_cu_38772b0829elementwise_kernel_with_indexIiZZZN2at6native14range_cuda_outERKN3c106ScalarES6_S6_RNS1_6TensorEENKUlvE_clEvENKUlvE3_clEvEUllE_EEvT_T0_PN15function_traitsISD_E11result_typeE,@"STO_CUDA_ENTRY STV_DEFAULT"
_ZN50_GLOBAL__N__f31458b2_17_RangeFactories_cu_38772b0829elementwise_kernel_with_indexIiZZZN2at6native14range_cuda_outERKN3c106ScalarES6_S6_RNS1_6TensorEENKUlvE_clEvENKUlvE3_clEvEUllE_EEvT_T0_PN15function_traitsISD_E11result_typeE:
        /* <DEDUP_REMOVED lines=13> */
.L_x_25:
        /* <DEDUP_REMOVED lines=11> */
.L_x_759:


//--------------------- .text._ZN50_GLOBAL__N__f31458b2_17_RangeFactories_cu_38772b0829elementwise_kernel_with_indexIlZZZN2at6native14range_cuda_outERKN3c106ScalarES6_S6_RNS1_6TensorEENKUlvE_clEvENKUlvE2_clEvEUllE_EEvT_T0_PN15function_traitsISD_E11result_typeE --------------------------
	.section	.text._ZN50_GLOBAL__N__f31458b2_17_RangeFactories_cu_38772b0829elementwise_kernel_with_indexIlZZZN2at6native14range_cuda_outERKN3c106ScalarES6_S6_RNS1_6TensorEENKUlvE_clEvENKUlvE2_clEvEUllE_EEvT_T0_PN15function_traitsISD_E11result_typeE,"ax",@progbits
	.sectioninfo	@"SHI_REGISTERS=10"
	.align	128
.text._ZN50_GLOBAL__N__f31458b2_17_RangeFactories_cu_38772b0829elementwise_kernel_with_indexIlZZZN2at6native14range_cuda_outERKN3c106ScalarES6_S6_RNS1_6TensorEENKUlvE_clEvENKUlvE2_clEvEUllE_EEvT_T0_PN15function_traitsISD_E11result_typeE:
        .type           _ZN50_GLOBAL__N__f31458b2_17_RangeFactories_cu_38772b0829elementwise_kernel_with_indexIlZZZN2at6native14range_cuda_outERKN3c106ScalarES6_S6_RNS1_6TensorEENKUlvE_clEvENKUlvE2_clEvEUllE_EEvT_T0_PN15function_traitsISD_E11result_typeE,@function
        .size           _ZN50_GLOBAL__N__f31458b2_17_RangeFactories_cu_38772b0829elementwise_kernel_with_indexIlZZZN2at6native14range_cuda_outERKN3c106ScalarES6_S6_RNS1_6TensorEENKUlvE_clEvENKUlvE2_clEvEUllE_EEvT_T0_PN15function_traitsISD_E11result_typeE,(.L_x_760 - _ZN50_GLOBAL__N__f31458b2_17_RangeFactories_cu_38772b0829elementwise_kernel_with_indexIlZZZN2at6native14range_cuda_outERKN3c106ScalarES6_S6_RNS1_6TensorEENKUlvE_clEvENKUlvE2_clEvEUllE_EEvT_T0_PN15function_traitsISD_E11result_typeE)
        .other          _ZN50_GLOBAL__N__f31458b2_17_RangeFactories_cu_38772b0829elementwise_kernel_with_indexIlZZZN2at6native14range_cuda_outERKN3c106ScalarES6_S6_RNS1_6TensorEENKUlvE_clEvENKUlvE2_clEvEUllE_EEvT_T0_PN15function_traitsISD_E11result_typeE,@"STO_CUDA_ENTRY STV_DEFAULT"
_ZN50_GLOBAL__N__f31458b2_17_RangeFactories_cu_38772b0829elementwise_kernel_with_indexIlZZZN2at6native14range_cuda_outERKN3c106ScalarES6_S6_RNS1_6TensorEENKUlvE_clEvENKUlvE2_clEvEUllE_EEvT_T0_PN15function_traitsISD_E11result_typeE:
        /* <DEDUP_REMOVED lines=15> */
.L_x_26:
        /* <DEDUP_REMOVED lines=9> */
.L_x_760:


//--------------------- .text._ZN50_GLOBAL__N__f31458b2_17_RangeFactories_cu_38772b0829elementwise_kernel_with_indexIiZZZN2at6native14range_cuda_outERKN3c106ScalarES6_S6_RNS1_6TensorEENKUlvE_clEvENKUlvE2_clEvEUllE_EEvT_T0_PN15function_traitsISD_E11result_typeE --------------------------
	.section	.text._ZN50_GLOBAL__N__f31458b2_17_RangeFactories_cu_38772b0829elementwise_kernel_with_indexIiZZZN2at6native14range_cuda_outERKN3c106ScalarES6_S6_RNS1_6TensorEENKUlvE_clEvENKUlvE2_clEvEUllE_EEvT_T0_PN15function_traitsISD_E11result_typeE,"ax",@progbits
	.sectioninfo	@"SHI_REGISTERS=10"
	.align	128
.text._ZN50_GLOBAL__N__f31458b2_17_RangeFactories_cu_38772b0829elementwise_kernel_with_indexIiZZZN2at6native14range_cuda_outERKN3c106ScalarES6_S6_RNS1_6TensorEENKUlvE_clEvENKUlvE2_clEvEUllE_EEvT_T0_PN15function_traitsISD_E11result_typeE:
        .type           _ZN50_GLOBAL__N__f31458b2_17_RangeFactories_cu_38772b0829elementwise_kernel_with_indexIiZZZN2at6native14range_cuda_outERKN3c106ScalarES6_S6_RNS1_6TensorEENKUlvE_clEvENKUlvE2_clEvEUllE_EEvT_T0_PN15function_traitsISD_E11result_typeE,@function
        .size           _ZN50_GLOBAL__N__f31458b2_17_RangeFactories_cu_38772b0829elementwise_kernel_with_indexIiZZZN2at6native14range_cuda_outERKN3c106ScalarES6_S6_RNS1_6TensorEENKUlvE_clEvENKUlvE2_clEvEUllE_EEvT_T0_PN15function_traitsISD_E11result_typeE,(.L_x_761 - _ZN50_GLOBAL__N__f31458b2_17_RangeFactories_cu_38772b0829elementwise_kernel_with_indexIiZZZN2at6native14range_cuda_outERKN3c106ScalarES6_S6_RNS1_6TensorEENKUlvE_clEvENKUlvE2_clEvEUllE_EEvT_T0_PN15function_traitsISD_E11result_typeE)
        .other          _ZN50_GLOBAL__N__f31458b2_17_RangeFactories_cu_38772b0829elementwise_kernel_with_indexIiZZZN2at6native14range_cuda_outERKN3c106ScalarES6_S6_RNS1_6TensorEENKUlvE_clEvENKUlvE2_clEvEUllE_EEvT_T0_PN15function_traitsISD_E11result_typeE,@"STO_CUDA_ENTRY STV_DEFAULT"
_ZN50_GLOBAL__N__f31458b2_17_RangeFactories_cu_38772b0829elementwise_kernel_with_indexIiZZZN2at6native14range_cuda_outERKN3c106ScalarES6_S6_RNS1_6TensorEENKUlvE_clEvENKUlvE2_clEvEUllE_EEvT_T0_PN15function_traitsISD_E11result_typeE:
        /* <DEDUP_REMOVED lines=17> */
.L_x_27:
        /* <DEDUP_REMOVED lines=15> */
.L_x_761:


//--------------------- .text._ZN50_GLOBAL__N__f31458b2_17_RangeFactories_cu_38772b0829elementwise_kernel_with_indexIlZZZN2at6native14range_cuda_outERKN3c106ScalarES6_S6_RNS1_6TensorEENKUlvE_clEvENKUlvE1_clEvEUllE_EEvT_T0_PN15function_traitsISD_E11result_typeE --------------------------
	.section	.text._ZN50_GLOBAL__N__f31458b2_17_RangeFactories_cu_38772b0829elementwise_kernel_with_indexIlZZZN2at6native14range_cuda_outERKN3c106ScalarES6_S6_RNS1_6TensorEENKUlvE_clEvENKUlvE1_clEvEUllE_EEvT_T0_PN15function_traitsISD_E11result_typeE,"ax",@progbits
	.sectioninfo	@"SHI_REGISTERS=8"
	.align	128
.text._ZN50_GLOBAL__N__f31458b2_17_RangeFactories_cu_38772b0829elementwise_kernel_with_indexIlZZZN2at6native14range_cuda_outERKN3c106ScalarES6_S6_RNS1_6TensorEENKUlvE_clEvENKUlvE1_clEvEUllE_EEvT_T0_PN15function_traitsISD_E11result_typeE:
        .type           _ZN50_GLOBAL__N__f31458b2_17_RangeFactories_cu_38772b0829elementwise_kernel_with_indexIlZZZN2at6native14range_cuda_outERKN3c106ScalarES6_S6_RNS1_6TensorEENKUlvE_clEvENKUlvE1_clEvEUllE_EEvT_T0_PN15function_traitsISD_E11result_typeE,@function
        .size           _ZN50_GLOBAL__N__f31458b2_17_RangeFactories_cu_38772b0829elementwise_kernel_with_indexIlZZZN2at6native14range_cuda_outERKN3c106ScalarES6_S6_RNS1_6TensorEENKUlvE_clEvENKUlvE1_clEvEUllE_EEvT_T0_PN15function_traitsISD_E11result_typeE,(.L_x_762 - _ZN50_GLOBAL__N__f31458b2_17_RangeFactories_cu_38772b0829elementwise_kernel_with_indexIlZZZN2at6native14range_cuda_outERKN3c106ScalarES6_S6_RNS1_6TensorEENKUlvE_clEvENKUlvE1_clEvEUllE_EEvT_T0_PN15function_traitsISD_E11result_typeE)
        .other          _ZN50_GLOBAL__N__f31458b2_17_RangeFactories_cu_38772b0829elementwise_kernel_with_indexIlZZZN2at6native14range_cuda_outERKN3c106ScalarES6_S6_RNS1_6TensorEENKUlvE_clEvENKUlvE1_clEvEUllE_EEvT_T0_PN15function_traitsISD_E11result_typeE,@"STO_CUDA_ENTRY STV_DEFAULT"
_ZN50_GLOBAL__N__f31458b2_17_RangeFactories_cu_38772b0829elementwise_kernel_with_indexIlZZZN2at6native14range_cuda_outERKN3c106ScalarES6_S6_RNS1_6TensorEENKUlvE_clEvENKUlvE1_clEvEUllE_EEvT_T0_PN15function_traitsISD_E11result_typeE:
        /* <DEDUP_REMOVED lines=14> */
.L_x_28:
        /* <DEDUP_REMOVED lines=10> */
.L_x_762:


//--------------------- .text._ZN50_GLOBAL__N__f31458b2_17_RangeFactories_cu_38772b0829elementwise_kernel_with_indexIiZZZN2at6native14range_cuda_outERKN3c106ScalarES6_S6_RNS1_6TensorEENKUlvE_clEvENKUlvE1_clEvEUllE_EEvT_T0_PN15function_traitsISD_E11result_typeE --------------------------
	.section	.text._ZN50_GLOBAL__N__f31458b2_17_RangeFactories_cu_38772b0829elementwise_kernel_with_indexIiZZZN2at6native14range_cuda_outERKN3c106ScalarES6_S6_RNS1_6TensorEENKUlvE_clEvENKUlvE1_clEvEUllE_EEvT_T0_PN15function_traitsISD_E11result_typeE,"ax",@progbits
	.sectioninfo	@"SHI_REGISTERS=8"
	.align	128
.text._ZN50_GLOBAL__N__f31458b2_17_RangeFactories_cu_38772b0829elementwise_kernel_with_indexIiZZZN2at6native14range_cuda_outERKN3c106ScalarES6_S6_RNS1_6TensorEENKUlvE_clEvENKUlvE1_clEvEUllE_EEvT_T0_PN15function_traitsISD_E11result_typeE:
        .type           _ZN50_GLOBAL__N__f31458b2_17_RangeFactories_cu_38772b0829elementwise_kernel_with_indexIiZZZN2at6native14range_cuda_outERKN3c106ScalarES6_S6_RNS1_6TensorEENKUlvE_clEvENKUlvE1_clEvEUllE_EEvT_T0_PN15function_traitsISD_E11result_typeE,@function
        .size           _ZN50_GLOBAL__N__f31458b2_17_RangeFactories_cu_38772b0829elementwise_kernel_with_indexIiZZZN2at6native14range_cuda_outERKN3c106ScalarES6_S6_RNS1_6TensorEENKUlvE_clEvENKUlvE1_clEvEUllE_EEvT_T0_PN15function_traitsISD_E11result_typeE,(.L_x_763 - _ZN50_GLOBAL__N__f31458b2_17_RangeFactories_cu_38772b0829elementwise_kernel_with_indexIiZZZN2at6native14range_cuda_outERKN3c106ScalarES6_S6_RNS1_6TensorEENKUlvE_clEvENKUlvE1_clEvEUllE_EEvT_T0_PN15function_traitsISD_E11result_typeE)
        .other          _ZN50_GLOBAL__N__f31458b2_17_RangeFactories_cu_38772b0829elementwise_kernel_with_indexIiZZZN2at6native14range_cuda_outERKN3c106ScalarES6_S6_RNS1_6TensorEENKUlvE_clEvENKUlvE1_clEvEUllE_EEvT_T0_PN15function_traitsISD_E11result_typeE,@"STO_CUDA_ENTRY STV_DEFAULT"
_ZN50_GLOBAL__N__f31458b2_17_RangeFactories_cu_38772b0829elementwise_kernel_with_indexIiZZZN2at6native14range_cuda_outERKN3c106ScalarES6_S6_RNS1_6TensorEENKUlvE_clEvENKUlvE1_clEvEUllE_EEvT_T0_PN15function_traitsISD_E11result_typeE:
        /* <DEDUP_REMOVED lines=13> */
.L_x_29:
        /* <DEDUP_REMOVED lines=11> */
.L_x_763:


//--------------------- .text._ZN50_GLOBAL__N__f31458b2_17_RangeFactories_cu_38772b0829elementwise_kernel_with_indexIlZZZN2at6native14range_cuda_outERKN3c106ScalarES6_S6_RNS1_6TensorEENKUlvE_clEvENKUlvE0_clEvEUllE_EEvT_T0_PN15function_traitsISD_E11result_typeE --------------------------
	.section	.text._ZN50_GLOBAL__N__f31458b2_17_RangeFactories_cu_38772b0829elementwise_kernel_with_indexIlZZZN2at6native14range_cuda_outERKN3c106ScalarES6_S6_RNS1_6TensorEENKUlvE_clEvENKUlvE0_clEvEUllE_EEvT_T0_PN15function_traitsISD_E11result_typeE,"ax",@progbits
	.sectioninfo	@"SHI_REGISTERS=8"
	.align	128
.text._ZN50_GLOBAL__N__f31458b2_17_RangeFactories_cu_38772b0829elementwise_kernel_with_indexIlZZZN2at6native14range_cuda_outERKN3c106ScalarES6_S6_RNS1_6TensorEENKUlvE_clEvENKUlvE0_clEvEUllE_EEvT_T0_PN15function_traitsISD_E11result_typeE:
        .type           _ZN50_GLOBAL__N__f31458b2_17_RangeFactories_cu_38772b0829elementwise_kernel_with_indexIlZZZN2at6native14range_cuda_outERKN3c106ScalarES6_S6_RNS1_6TensorEENKUlvE_clEvENKUlvE0_clEvEUllE_EEvT_T0_PN15function_traitsISD_E11result_typeE,@function
        .size           _ZN50_GLOBAL__N__f31458b2_17_RangeFactories_cu_38772b0829elementwise_kernel_with_indexIlZZZN2at6native14range_cuda_outERKN3c106ScalarES6_S6_RNS1_6TensorEENKUlvE_clEvENKUlvE0_clEvEUllE_EEvT_T0_PN15function_traitsISD_E11result_typeE,(.L_x_764 - _ZN50_GLOBAL__N__f31458b2_17_RangeFactories_cu_38772b0829elementwise_kernel_with_indexIlZZZN2at6native14range_cuda_outERKN3c106ScalarES6_S6_RNS1_6TensorEENKUlvE_clEvENKUlvE0_clEvEUllE_EEvT_T0_PN15function_traitsISD_E11result_typeE)
        .other          _ZN50_GLOBAL__N__f31458b2_17_RangeFactories_cu_38772b0829elementwise_kernel_with_indexIlZZZN2at6native14range_cuda_outERKN3c106ScalarES6_S6_RNS1_6TensorEENKUlvE_clEvENKUlvE0_clEvEUllE_EEvT_T0_PN15function_traitsISD_E11result_typeE,@"STO_CUDA_ENTRY STV_DEFAULT"
_ZN50_GLOBAL__N__f31458b2_17_RangeFactories_cu_38772b0829elementwise_kernel_with_indexIlZZZN2at6native14range_cuda_outERKN3c106ScalarES6_S6_RNS1_6TensorEENKUlvE_clEvENKUlvE0_clEvEUllE_EEvT_T0_PN15function_traitsISD_E11result_typeE:
        /* <DEDUP_REMOVED lines=14> */
.L_x_30:
        /* <DEDUP_REMOVED lines=10> */
.L_x_764:


//--------------------- .text._ZN50_GLOBAL__N__f31458b2_17_RangeFactories_cu_38772b0829elementwise_kernel_with_indexIiZZZN2at6native14range_cuda_outERKN3c106ScalarES6_S6_RNS1_6TensorEENKUlvE_clEvENKUlvE0_clEvEUllE_EEvT_T0_PN15function_traitsISD_E11result_typeE --------------------------
	.section	.text._ZN50_GLOBAL__N__f31458b2_17_RangeFactories_cu_38772b0829elementwise_kernel_with_indexIiZZZN2at6native14range_cuda_outERKN3c106ScalarES6_S6_RNS1_6TensorEENKUlvE_clEvENKUlvE0_clEvEUllE_EEvT_T0_PN15function_traitsISD_E11result_typeE,"ax",@progbits
	.sectioninfo	@"SHI_REGISTERS=8"
	.align	128
.text._ZN50_GLOBAL__N__f31458b2_17_RangeFactories_cu_38772b0829elementwise_kernel_with_indexIiZZZN2at6native14range_cuda_outERKN3c106ScalarES6_S6_RNS1_6TensorEENKUlvE_clEvENKUlvE0_clEvEUllE_EEvT_T0_PN15function_traitsISD_E11result_typeE:
        .type           _ZN50_GLOBAL__N__f31458b2_17_RangeFactories_cu_38772b0829elementwise_kernel_with_indexIiZZZN2at6native14range_cuda_outERKN3c106ScalarES6_S6_RNS1_6TensorEENKUlvE_clEvENKUlvE0_clEvEUllE_EEvT_T0_PN15function_traitsISD_E11result_typeE,@function
        .size           _ZN50_GLOBAL__N__f31458b2_17_RangeFactories_cu_38772b0829elementwise_kernel_with_indexIiZZZN2at6native14range_cuda_outERKN3c106ScalarES6_S6_RNS1_6TensorEENKUlvE_clEvENKUlvE0_clEvEUllE_EEvT_T0_PN15function_traitsISD_E11result_typeE,(.L_x_765 - _ZN50_GLOBAL__N__f31458b2_17_RangeFactories_cu_38772b0829elementwise_kernel_with_indexIiZZZN2at6native14range_cuda_outERKN3c106ScalarES6_S6_RNS1_6TensorEENKUlvE_clEvENKUlvE0_clEvEUllE_EEvT_T0_PN15function_traitsISD_E11result_typeE)
        .other          _ZN50_GLOBAL__N__f31458b2_17_RangeFactories_cu_38772b0829elementwise_kernel_with_indexIiZZZN2at6native14range_cuda_outERKN3c106ScalarES6_S6_RNS1_6TensorEENKUlvE_clEvENKUlvE0_clEvEUllE_EEvT_T0_PN15function_traitsISD_E11result_typeE,@"STO_CUDA_ENTRY STV_DEFAULT"
_ZN50_GLOBAL__N__f31458b2_17_RangeFactories_cu_38772b0829elementwise_kernel_with_indexIiZZZN2at6native14range_cuda_outERKN3c106ScalarES6_S6_RNS1_6TensorEENKUlvE_clEvENKUlvE0_clEvEUllE_EEvT_T0_PN15function_traitsISD_E11result_typeE:
        /* <DEDUP_REMOVED lines=13> */
.L_x_31:
        /* <DEDUP_REMOVED lines=11> */
.L_x_765:


//--------------------- .text._ZN50_GLOBAL__N__f31458b2_17_RangeFactories_cu_38772b0829elementwise_kernel_with_indexIlZZZN2at6native14range_cuda_outERKN3c106ScalarES6_S6_RNS1_6TensorEENKUlvE_clEvENKUlvE_clEvEUllE_EEvT_T0_PN15function_traitsISD_E11result_typeE --------------------------
	.section	.text._ZN50_GLOBAL__N__f31458b2_17_RangeFactories_cu_38772b0829elementwise_kernel_with_indexIlZZZN2at6native14range_cuda_outERKN3c106ScalarES6_S6_RNS1_6TensorEENKUlvE_clEvENKUlvE_clEvEUllE_EEvT_T0_PN15function_traitsISD_E11result_typeE,"ax",@progbits
	.sectioninfo	@"SHI_REGISTERS=8"
	.align	128
.text._ZN50_GLOBAL__N__f31458b2_17_RangeFactories_cu_38772b0829elementwise_kernel_with_indexIlZZZN2at6native14range_cuda_outERKN3c106ScalarES6_S6_RNS1_6TensorEENKUlvE_clEvENKUlvE_clEvEUllE_EEvT_T0_PN15function_traitsISD_E11result_typeE:
        .type           _ZN50_GLOBAL__N__f31458b2_17_RangeFactories_cu_38772b0829elementwise_kernel_with_indexIlZZZN2at6native14range_cuda_outERKN3c106ScalarES6_S6_RNS1_6TensorEENKUlvE_clEvENKUlvE_clEvEUllE_EEvT_T0_PN15function_traitsISD_E11result_typeE,@function
        .size           _ZN50_GLOBAL__N__f31458b2_17_RangeFactories_cu_38772b0829elementwise_kernel_with_indexIlZZZN2at6native14range_cuda_outERKN3c106ScalarES6_S6_RNS1_6TensorEENKUlvE_clEvENKUlvE_clEvEUllE_EEvT_T0_PN15function_traitsISD_E11result_typeE,(.L_x_766 - _ZN50_GLOBAL__N__f31458b2_17_RangeFactories_cu_38772b0829elementwise_kernel_with_indexIlZZZN2at6native14range_cuda_outERKN3c106ScalarES6_S6_RNS1_6TensorEENKUlvE_clEvENKUlvE_clEvEUllE_EEvT_T0_PN15function_traitsISD_E11result_typeE)
        .other          _ZN50_GLOBAL__N__f31458b2_17_RangeFactories_cu_38772b0829elementwise_kernel_with_indexIlZZZN2at6native14range_cuda_outERKN3c106ScalarES6_S6_RNS1_6TensorEENKUlvE_clEvENKUlvE_clEvEUllE_EEvT_T0_PN15function_traitsISD_E11result_typeE,@"STO_CUDA_ENTRY STV_DEFAULT"
_ZN50_GLOBAL__N__f31458b2_17_RangeFactories_cu_38772b0829elementwise_kernel_with_indexIlZZZN2at6native14range_cuda_outERKN3c106ScalarES6_S6_RNS1_6TensorEENKUlvE_clEvENKUlvE_clEvEUllE_EEvT_T0_PN15function_traitsISD_E11result_typeE:
        /* <DEDUP_REMOVED lines=14> */
.L_x_32:
        /* <DEDUP_REMOVED lines=10> */
.L_x_766:


//--------------------- .text._ZN50_GLOBAL__N__f31458b2_17_RangeFactories_cu_38772b0829elementwise_kernel_with_indexIiZZZN2at6native14range_cuda_outERKN3c106ScalarES6_S6_RNS1_6TensorEENKUlvE_clEvENKUlvE_clEvEUllE_EEvT_T0_PN15function_traitsISD_E11result_typeE --------------------------
	.section	.text._ZN50_GLOBAL__N__f31458b2_17_RangeFactories_cu_38772b0829elementwise_kernel_with_indexIiZZZN2at6native14range_cuda_outERKN3c106ScalarES6_S6_RNS1_6TensorEENKUlvE_clEvENKUlvE_clEvEUllE_EEvT_T0_PN15function_traitsISD_E11result_typeE,"ax",@progbits
	.sectioninfo	@"SHI_REGISTERS=8"
	.align	128
.text._ZN50_GLOBAL__N__f31458b2_17_RangeFactories_cu_38772b0829elementwise_kernel_with_indexIiZZZN2at6native14range_cuda_outERKN3c106ScalarES6_S6_RNS1_6TensorEENKUlvE_clEvENKUlvE_clEvEUllE_EEvT_T0_PN15function_traitsISD_E11result_typeE:
        .type           _ZN50_GLOBAL__N__f31458b2_17_RangeFactories_cu_38772b0829elementwise_kernel_with_indexIiZZZN2at6native14range_cuda_outERKN3c106ScalarES6_S6_RNS1_6TensorEENKUlvE_clEvENKUlvE_clEvEUllE_EEvT_T0_PN15function_traitsISD_E11result_typeE,@function
        .size           _ZN50_GLOBAL__N__f31458b2_17_RangeFactories_cu_38772b0829elementwise_kernel_with_indexIiZZZN2at6native14range_cuda_outERKN3c106ScalarES6_S6_RNS1_6TensorEENKUlvE_clEvENKUlvE_clEvEUllE_EEvT_T0_PN15function_traitsISD_E11result_typeE,(.L_x_767 - _ZN50_GLOBAL__N__f31458b2_17_RangeFactories_cu_38772b0829elementwise_kernel_with_indexIiZZZN2at6native14range_cuda_outERKN3c106ScalarES6_S6_RNS1_6TensorEENKUlvE_clEvENKUlvE_clEvEUllE_EEvT_T0_PN15function_traitsISD_E11result_typeE)
        .other          _ZN50_GLOBAL__N__f31458b2_17_RangeFactories_cu_38772b0829elementwise_kernel_with_indexIiZZZN2at6native14range_cuda_outERKN3c106ScalarES6_S6_RNS1_6TensorEENKUlvE_clEvENKUlvE_clEvEUllE_EEvT_T0_PN15function_traitsISD_E11result_typeE,@"STO_CUDA_ENTRY STV_DEFAULT"
_ZN50_GLOBAL__N__f31458b2_17_RangeFactories_cu_38772b0829elementwise_kernel_with_indexIiZZZN2at6native14range_cuda_outERKN3c106ScalarES6_S6_RNS1_6TensorEENKUlvE_clEvENKUlvE_clEvEUllE_EEvT_T0_PN15function_traitsISD_E11result_typeE:
        /* <DEDUP_REMOVED lines=13> */
.L_x_33:
        /* <DEDUP_REMOVED lines=11> */
.L_x_767:


//--------------------- .text._ZN50_GLOBAL__N__f31458b2_17_RangeFactories_cu_38772b0829elementwise_kernel_with_indexIlZZZN2at6native17logspace_cuda_outERKN3c106ScalarES6_ldRNS1_6TensorEENKUlvE0_clEvENKUlvE4_clEvEUllE_EEvT_T0_PN15function_traitsISD_E11result_typeE --------------------------
	.section	.text._ZN50_GLOBAL__N__f31458b2_17_RangeFactories_cu_38772b0829elementwise_kernel_with_indexIlZZZN2at6native17logspace_cuda_outERKN3c106ScalarES6_ldRNS1_6TensorEENKUlvE0_clEvENKUlvE4_clEvEUllE_EEvT_T0_PN15function_traitsISD_E11result_typeE,"ax",@progbits
	.sectioninfo	@"SHI_REGISTERS=8"
	.align	128
.text._ZN50_GLOBAL__N__f31458b2_17_RangeFactories_cu_38772b0829elementwise_kernel_with_indexIlZZZN2at6native17logspace_cuda_outERKN3c106ScalarES6_ldRNS1_6TensorEENKUlvE0_clEvENKUlvE4_clEvEUllE_EEvT_T0_PN15function_traitsISD_E11result_typeE:
        .type           _ZN50_GLOBAL__N__f31458b2_17_RangeFactories_cu_38772b0829elementwise_kernel_with_indexIlZZZN2at6native17logspace_cuda_outERKN3c106ScalarES6_ldRNS1_6TensorEENKUlvE0_clEvENKUlvE4_clEvEUllE_EEvT_T0_PN15function_traitsISD_E11result_typeE,@function
        .size           _ZN50_GLOBAL__N__f31458b2_17_RangeFactories_cu_38772b0829elementwise_kernel_with_indexIlZZZN2at6native17logspace_cuda_outERKN3c106ScalarES6_ldRNS1_6TensorEENKUlvE0_clEvENKUlvE4_clEvEUllE_EEvT_T0_PN15function_traitsISD_E11result_typeE,(.L_x_768 - _ZN50_GLOBAL__N__f31458b2_17_RangeFactories_cu_38772b0829elementwise_kernel_with_indexIlZZZN2at6native17logspace_cuda_outERKN3c106ScalarES6_ldRNS1_6TensorEENKUlvE0_clEvENKUlvE4_clEvEUllE_EEvT_T0_PN15function_traitsISD_E11result_typeE)
        .other          _ZN50_GLOBAL__N__f31458b2_17_RangeFactories_cu_38772b0829elementwise_kernel_with_indexIlZZZN2at6native17logspace_cuda_outERKN3c106ScalarES6_ldRNS1_6TensorEENKUlvE0_clEvENKUlvE4_clEvEUllE_EEvT_T0_PN15function_traitsISD_E11result_typeE,@"STO_CUDA_ENTRY STV_DEFAULT"
_ZN50_GLOBAL__N__f31458b2_17_RangeFactories_cu_38772b0829elementwise_kernel_with_indexIlZZZN2at6native17logspace_cuda_outERKN3c106ScalarES6_ldRNS1_6TensorEENKUlvE0_clEvENKUlvE4_clEvEUllE_EEvT_T0_PN15function_traitsISD_E11result_typeE:
[----:B------:R-:W-:Y:S02]  /*0000*/  IMAD.MOV.U32 R1, RZ, RZ, c[0x0][0x28] ;  /* 0x00000a00ff017624 */ /* 0x000fe400078e00ff */
[----:B------:R-:W0:Y:S04]  /*0010*/  S2R R0, SR_CTAID.X ;  /* 0x0000000000007919 */ /* 0x000e280000002500 */
[----:B------:R-:W0:Y:S02]  /*0020*/  S2R R3, SR_TID.X ;  /* 0x0000000000037919 */ /* 0x000e240000002100 */
[----:B0-----:R-:W-:-:S05]  /*0030*/  IMAD R0, R0, 0x40, R3 ;  /* 0x0000004000007824 */ /* 0x001fca00078e0203 */
[----:B------:R-:W-:-:S04]  /*0040*/  ISETP.GE.U32.AND P0, PT, R0, c[0x0][0x160], PT ;  /* 0x0000580000007a0c */ /* 0x000fc80003f06070 */
[----:B------:R-:W-:-:S13]  /*0050*/  ISETP.GE.AND.EX P0, PT, RZ, c[0x0][0x164], PT, P0 ;  /* 0x00005900ff007a0c */ /* 0x000fda0003f06300 */
[----:B------:R-:W-:Y:S05]  /*0060*/  @P0 EXIT ;  /* 0x000000000000094d */ /* 0x000fea0003800000 */
[----:B------:R-:W-:Y:S01]  /*0070*/  ISETP.GE.U32.AND P0, PT, R0, c[0x0][0x180], PT ;  /* 0x0000600000007a0c */ /* 0x000fe20003f06070 */
[----:B------:R-:W-:Y:S01]  /*0080*/  ULDC.U16 UR4, c[0x0][0x16c] ;  /* 0x00005b0000047ab9 */ /* 0x000fe20000000400 */
[----:B------:R-:W-:Y:S01]  /*0090*/  BSSY B0, `(.L_x_34) ;  /* 0x000002c000007945 */ /* 0x000fe20003800000 */
[----:B------:R-:W-:Y:S01]  /*00a0*/  ULDC.64 UR6, c[0x0][0x118] ;  /* 0x0000460000067ab9 */ /* 0x000fe20000000a00 */
[----:B------:R-:W-:Y:S01]  /*00b0*/  ISETP.GE.AND.EX P0, PT, RZ, c[0x0][0x184], PT, P0 ;  /* 0x00006100ff007a0c */ /* 0x000fe20003f06300 */
[----:B------:R-:W-:-:S12]  /*00c0*/  UPRMT UR4, URZ, 0x5410, UR4 ;  /* 0x000054103f047896 */ /* 0x000fd80008000004 */
[----:B------:R-:W-:Y:S05]  /*00d0*/  @!P0 BRA `(.L_x_35) ;  /* 0x0000016000008947 */ /* 0x000fea0003800000 */
[----:B------:R-:W-:Y:S01]  /*00e0*/  LOP3.LUT R2, RZ, R0, RZ, 0x33, !PT ;  /* 0x00000000ff027212 */ /* 0x000fe200078e33ff */
[----:B------:R-:W-:Y:S01]  /*00f0*/  IMAD.MOV.U32 R3, RZ, RZ, c[0x0][0x174] ;  /* 0x00005d00ff037624 */ /* 0x000fe200078e00ff */
[----:B------:R-:W-:Y:S01]  /*0100*/  ULDC.U16 UR5, c[0x0][0x178] ;  /* 0x00005e0000057ab9 */ /* 0x000fe20000000400 */
[----:B------:R-:W0:Y:S01]  /*0110*/  MUFU.LG2 R5, UR4 ;  /* 0x0000000400057d08 */ /* 0x000e220008000c00 */
[----:B------:R-:W-:Y:S01]  /*0120*/  IADD3 R2, P0, R2, c[0x0][0x170], RZ ;  /* 0x00005c0002027a10 */ /* 0x000fe20007f1e0ff */
[----:B------:R-:W-:-:S03]  /*0130*/  UPRMT UR5, URZ, 0x5410, UR5 ;  /* 0x000054103f057896 */ /* 0x000fc60008000005 */
[----:B------:R-:W-:-:S04]  /*0140*/  IADD3.X R3, R3, -0x1, RZ, P0, !PT ;  /* 0xffffffff03037810 */ /* 0x000fc800007fe4ff */
[----:B------:R-:W1:Y:S02]  /*0150*/  I2F.S64 R2, R2 ;  /* 0x0000000200027312 */ /* 0x000e640000301400 */
[----:B-1----:R-:W-:-:S04]  /*0160*/  F2FP.BF16.PACK_AB R3, RZ, R2 ;  /* 0x00000002ff03723e */ /* 0x002fc800000010ff */
[----:B------:R-:W-:-:S05]  /*0170*/  PRMT R3, RZ, 0x5410, R3 ;  /* 0x00005410ff037816 */ /* 0x000fca0000000003 */
[----:B------:R-:W-:Y:S01]  /*0180*/  FMUL.FTZ R4, R3, UR5 ;  /* 0x0000000503047c20 */ /* 0x000fe20008410000 */
[----:B------:R-:W-:Y:S02]  /*0190*/  ULDC.U16 UR5, c[0x0][0x16a] ;  /* 0x00005a8000057ab9 */ /* 0x000fe40000000400 */
[----:B------:R-:W-:Y:S02]  /*01a0*/  UPRMT UR5, URZ, 0x5410, UR5 ;  /* 0x000054103f057896 */ /* 0x000fe40008000005 */
[----:B------:R-:W-:-:S04]  /*01b0*/  F2FP.BF16.PACK_AB R4, RZ, R4 ;  /* 0x00000004ff04723e */ /* 0x000fc800000010ff */
[----:B------:R-:W-:-:S05]  /*01c0*/  PRMT R4, RZ, 0x5410, R4 ;  /* 0x00005410ff047816 */ /* 0x000fca0000000004 */
[----:B------:R-:W-:-:S05]  /*01d0*/  FADD.FTZ R4, -R4, UR5 ;  /* 0x0000000504047e21 */ /* 0x000fca0008010100 */
[----:B------:R-:W-:-:S04]  /*01e0*/  F2FP.BF16.PACK_AB R4, RZ, R4 ;  /* 0x00000004ff04723e */ /* 0x000fc800000010ff */
[----:B------:R-:W-:-:S05]  /*01f0*/  PRMT R4, RZ, 0x5410, R4 ;  /* 0x00005410ff047816 */ /* 0x000fca0000000004 */
[----:B0-----:R-:W-:-:S04]  /*0200*/  FMUL.FTZ R5, R4, R5 ;  /* 0x0000000504057220 */ /* 0x001fc80000410000 */
[----:B------:R-:W0:Y:S02]  /*0210*/  MUFU.EX2 R4, R5 ;  /* 0x0000000500047308 */ /* 0x000e240000000800 */
[----:B0-----:R-:W-:Y:S01]  /*0220*/  F2FP.BF16.PACK_AB R4, RZ, R4 ;  /* 0x00000004ff04723e */ /* 0x001fe200000010ff */
[----:B------:R-:W-:Y:S05]  /*0230*/  BRA `(.L_x_36) ;  /* 0x0000011000007947 */ /* 0x000fea0003800000 */
.L_x_35:
[----:B------:R-:W0:Y:S01]  /*0240*/  I2F.U32 R2, R0 ;  /* 0x0000000000027306 */ /* 0x000e220000201000 */
[----:B------:R-:W-:Y:S02]  /*0250*/  ULDC.U16 UR5, c[0x0][0x178] ;  /* 0x00005e0000057ab9 */ /* 0x000fe40000000400 */
[----:B------:R-:W-:-:S05]  /*0260*/  UPRMT UR5, URZ, 0x5410, UR5 ;  /* 0x000054103f057896 */ /* 0x000fca0008000005 */
[----:B------:R-:W1:Y:S01]  /*0270*/  MUFU.LG2 R3, UR4 ;  /* 0x0000000400037d08 */ /* 0x000e620008000c00 */
[----:B0-----:R-:W-:-:S04]  /*0280*/  F2FP.BF16.PACK_AB R2, RZ, R2 ;  /* 0x00000002ff02723e */ /* 0x001fc800000010ff */
[----:B------:R-:W-:-:S05]  /*0290*/  PRMT R2, RZ, 0x5410, R2 ;  /* 0x00005410ff027816 */ /* 0x000fca0000000002 */
[----:B------:R-:W-:Y:S01]  /*02a0*/  FMUL.FTZ R2, R2, UR5 ;  /* 0x0000000502027c20 */ /* 0x000fe20008410000 */
[----:B------:R-:W-:Y:S02]  /*02b0*/  ULDC.U16 UR5, c[0x0][0x168] ;  /* 0x00005a0000057ab9 */ /* 0x000fe40000000400 */
[----:B------:R-:W-:Y:S02]  /*02c0*/  UPRMT UR5, URZ, 0x5410, UR5 ;  /* 0x000054103f057896 */ /* 0x000fe40008000005 */
[----:B------:R-:W-:-:S04]  /*02d0*/  F2FP.BF16.PACK_AB R2, RZ, R2 ;  /* 0x00000002ff02723e */ /* 0x000fc800000010ff */
[----:B------:R-:W-:-:S05]  /*02e0*/  PRMT R2, RZ, 0x5410, R2 ;  /* 0x00005410ff027816 */ /* 0x000fca0000000002 */
[----:B------:R-:W-:-:S05]  /*02f0*/  FADD.FTZ R2, R2, UR5 ;  /* 0x0000000502027e21 */ /* 0x000fca0008010000 */
[----:B------:R-:W-:-:S04]  /*0300*/  F2FP.BF16.PACK_AB R2, RZ, R2 ;  /* 0x00000002ff02723e */ /* 0x000fc800000010ff */
[----:B------:R-:W-:-:S05]  /*0310*/  PRMT R2, RZ, 0x5410, R2 ;  /* 0x00005410ff027816 */ /* 0x000fca0000000002 */
[----:B-1----:R-:W-:-:S06]  /*0320*/  FMUL.FTZ R2, R2, R3 ;  /* 0x0000000302027220 */ /* 0x002fcc0000410000 */
[----:B------:R-:W0:Y:S02]  /*0330*/  MUFU.EX2 R2, R2 ;  /* 0x0000000200027308 */ /* 0x000e240000000800 */
[----:B0-----:R-:W-:-:S06]  /*0340*/  F2FP.BF16.PACK_AB R4, RZ, R2 ;  /* 0x00000002ff04723e */ /* 0x001fcc00000010ff */
.L_x_36:
[----:B------:R-:W-:Y:S05]  /*0350*/  BSYNC B0 ;  /* 0x0000000000007941 */ /* 0x000fea0003800000 */
.L_x_34:
[----:B------:R-:W-:-:S04]  /*0360*/  LEA R2, P0, R0, c[0x0][0x190], 0x1 ;  /* 0x0000640000027a11 */ /* 0x000fc800078008ff */
[----:B------:R-:W-:-:S05]  /*0370*/  LEA.HI.X R3, R0, c[0x0][0x194], RZ, 0x1, P0 ;  /* 0x0000650000037a11 */ /* 0x000fca00000f0cff */
[----:B------:R-:W-:Y:S01]  /*0380*/  STG.E.U16 [R2.64], R4 ;  /* 0x0000000402007986 */ /* 0x000fe2000c101506 */
[----:B------:R-:W-:Y:S05]  /*0390*/  EXIT ;  /* 0x000000000000794d */ /* 0x000fea0003800000 */
.L_x_37:
        /* <DEDUP_REMOVED lines=14> */
.L_x_768:


//--------------------- .text._ZN50_GLOBAL__N__f31458b2_17_RangeFactories_cu_38772b0829elementwise_kernel_with_indexIiZZZN2at6native17logspace_cuda_outERKN3c106ScalarES6_ldRNS1_6TensorEENKUlvE0_clEvENKUlvE4_clEvEUllE_EEvT_T0_PN15function_traitsISD_E11result_typeE --------------------------
	.section	.text._ZN50_GLOBAL__N__f31458b2_17_RangeFactories_cu_38772b0829elementwise_kernel_with_indexIiZZZN2at6native17logspace_cuda_outERKN3c106ScalarES6_ldRNS1_6TensorEENKUlvE0_clEvENKUlvE4_clEvEUllE_EEvT_T0_PN15function_traitsISD_E11result_typeE,"ax",@progbits
	.sectioninfo	@"SHI_REGISTERS=10"
	.align	128
.text._ZN50_GLOBAL__N__f31458b2_17_RangeFactories_cu_38772b0829elementwise_kernel_with_indexIiZZZN2at6native17logspace_cuda_outERKN3c106ScalarES6_ldRNS1_6TensorEENKUlvE0_clEvENKUlvE4_clEvEUllE_EEvT_T0_PN15function_traitsISD_E11result_typeE:
        .type           _ZN50_GLOBAL__N__f31458b2_17_RangeFactories_cu_38772b0829elementwise_kernel_with_indexIiZZZN2at6native17logspace_cuda_outERKN3c106ScalarES6_ldRNS1_6TensorEENKUlvE0_clEvENKUlvE4_clEvEUllE_EEvT_T0_PN15function_traitsISD_E11result_typeE,@function
        .size           _ZN50_GLOBAL__N__f31458b2_17_RangeFactories_cu_38772b0829elementwise_kernel_with_indexIiZZZN2at6native17logspace_cuda_outERKN3c106ScalarES6_ldRNS1_6TensorEENKUlvE0_clEvENKUlvE4_clEvEUllE_EEvT_T0_PN15function_traitsISD_E11result_typeE,(.L_x_769 - _ZN50_GLOBAL__N__f31458b2_17_RangeFactories_cu_38772b0829elementwise_kernel_with_indexIiZZZN2at6native17logspace_cuda_outERKN3c106ScalarES6_ldRNS1_6TensorEENKUlvE0_clEvENKUlvE4_clEvEUllE_EEvT_T0_PN15function_traitsISD_E11result_typeE)
        .other          _ZN50_GLOBAL__N__f31458b2_17_RangeFactories_cu_38772b0829elementwise_kernel_with_indexIiZZZN2at6native17logspace_cuda_outERKN3c106ScalarES6_ldRNS1_6TensorEENKUlvE0_clEvENKUlvE4_clEvEUllE_EEvT_T0_PN15function_traitsISD_E11result_typeE,@"STO_CUDA_ENTRY STV_DEFAULT"
_ZN50_GLOBAL__N__f31458b2_17_RangeFactories_cu_38772b0829elementwise_kernel_with_indexIiZZZN2at6native17logspace_cuda_outERKN3c106ScalarES6_ldRNS1_6TensorEENKUlvE0_clEvENKUlvE4_clEvEUllE_EEvT_T0_PN15function_traitsISD_E11result_typeE:
[----:B------:R-:W-:Y:S02]  /*0000*/  IMAD.MOV.U32 R1, RZ, RZ, c[0x0][0x28] ;  /* 0x00000a00ff017624 */ /* 0x000fe400078e00ff */
[----:B------:R-:W0:Y:S04]  /*0010*/  S2R R0, SR_CTAID.X ;  /* 0x0000000000007919 */ /* 0x000e280000002500 */
[----:B------:R-:W0:Y:S02]  /*0020*/  S2R R3, SR_TID.X ;  /* 0x0000000000037919 */ /* 0x000e240000002100 */
[----:B0-----:R-:W-:-:S05]  /*0030*/  IMAD R0, R0, 0x40, R3 ;  /* 0x0000004000007824 */ /* 0x001fca00078e0203 */
[----:B------:R-:W-:-:S13]  /*0040*/  ISETP.GE.AND P0, PT, R0, c[0x0][0x160], PT ;  /* 0x0000580000007a0c */ /* 0x000fda0003f06270 */
[----:B------:R-:W-:Y:S05]  /*0050*/  @P0 EXIT ;  /* 0x000000000000094d */ /* 0x000fea0003800000 */
[----:B------:R-:W-:Y:S01]  /*0060*/  ISETP.GE.U32.AND P0, PT, R0, c[0x0][0x180], PT ;  /* 0x0000600000007a0c */ /* 0x000fe20003f06070 */
[----:B------:R-:W-:Y:S01]  /*0070*/  ULDC.U16 UR4, c[0x0][0x16c] ;  /* 0x00005b0000047ab9 */ /* 0x000fe20000000400 */
[----:B------:R-:W-:Y:S01]  /*0080*/  SHF.R.S32.HI R3, RZ, 0x1f, R0 ;  /* 0x0000001fff037819 */ /* 0x000fe20000011400 */
[----:B------:R-:W-:Y:S01]  /*0090*/  ULDC.64 UR6, c[0x0][0x118] ;  /* 0x0000460000067ab9 */ /* 0x000fe20000000a00 */
[----:B------:R-:W-:Y:S01]  /*00a0*/  BSSY B0, `(.L_x_38) ;  /* 0x000002b000007945 */ /* 0x000fe20003800000 */
[----:B------:R-:W-:Y:S01]  /*00b0*/  UPRMT UR4, URZ, 0x5410, UR4 ;  /* 0x000054103f047896 */ /* 0x000fe20008000004 */
[----:B------:R-:W-:-:S13]  /*00c0*/  ISETP.GE.AND.EX P0, PT, R3, c[0x0][0x184], PT, P0 ;  /* 0x0000610003007a0c */ /* 0x000fda0003f06300 */
[----:B------:R-:W-:Y:S05]  /*00d0*/  @!P0 BRA `(.L_x_39) ;  /* 0x0000016000008947 */ /* 0x000fea0003800000 */
[----:B------:R-:W-:Y:S01]  /*00e0*/  LOP3.LUT R4, RZ, R0, RZ, 0x33, !PT ;  /* 0x00000000ff047212 */ /* 0x000fe200078e33ff */
[----:B------:R-:W-:Y:S01]  /*00f0*/  ULDC.U16 UR5, c[0x0][0x178] ;  /* 0x00005e0000057ab9 */ /* 0x000fe20000000400 */
[----:B------:R-:W-:Y:S01]  /*0100*/  LOP3.LUT R2, RZ, R3, RZ, 0x33, !PT ;  /* 0x00000003ff027212 */ /* 0x000fe200078e33ff */
[----:B------:R-:W-:Y:S01]  /*0110*/  UPRMT UR5, URZ, 0x5410, UR5 ;  /* 0x000054103f057896 */ /* 0x000fe20008000005 */
[----:B------:R-:W-:Y:S01]  /*0120*/  IADD3 R4, P0, R4, c[0x0][0x170], RZ ;  /* 0x00005c0004047a10 */ /* 0x000fe20007f1e0ff */
[----:B------:R-:W0:Y:S03]  /*0130*/  MUFU.LG2 R7, UR4 ;  /* 0x0000000400077d08 */ /* 0x000e260008000c00 */
[----:B------:R-:W-:-:S05]  /*0140*/  IADD3.X R5, R2, c[0x0][0x174], RZ, P0, !PT ;  /* 0x00005d0002057a10 */ /* 0x000fca00007fe4ff */
        /* <DEDUP_REMOVED lines=11> */
[----:B0-----:R-:W-:-:S06]  /*0200*/  FMUL.FTZ R2, R2, R7 ;  /* 0x0000000702027220 */ /* 0x001fcc0000410000 */
[----:B------:R-:W0:Y:S02]  /*0210*/  MUFU.EX2 R2, R2 ;  /* 0x0000000200027308 */ /* 0x000e240000000800 */
[----:B0-----:R-:W-:Y:S01]  /*0220*/  F2FP.BF16.PACK_AB R4, RZ, R2 ;  /* 0x00000002ff04723e */ /* 0x001fe200000010ff */
[----:B------:R-:W-:Y:S05]  /*0230*/  BRA `(.L_x_40) ;  /* 0x0000011000007947 */ /* 0x000fea0003800000 */
.L_x_39:
[----:B------:R-:W0:Y:S01]  /*0240*/  I2F R2, R0 ;  /* 0x0000000000027306 */ /* 0x000e220000201400 */
        /* <DEDUP_REMOVED lines=16> */
.L_x_40:
[----:B------:R-:W-:Y:S05]  /*0350*/  BSYNC B0 ;  /* 0x0000000000007941 */ /* 0x000fea0003800000 */
.L_x_38:
[----:B------:R-:W-:-:S04]  /*0360*/  LEA R2, P0, R0, c[0x0][0x190], 0x1 ;  /* 0x0000640000027a11 */ /* 0x000fc800078008ff */
[----:B------:R-:W-:-:S05]  /*0370*/  LEA.HI.X R3, R0, c[0x0][0x194], R3, 0x1, P0 ;  /* 0x0000650000037a11 */ /* 0x000fca00000f0c03 */
[----:B------:R-:W-:Y:S01]  /*0380*/  STG.E.U16 [R2.64], R4 ;  /* 0x0000000402007986 */ /* 0x000fe2000c101506 */
[----:B------:R-:W-:Y:S05]  /*0390*/  EXIT ;  /* 0x000000000000794d */ /* 0x000fea0003800000 */
.L_x_41:
        /* <DEDUP_REMOVED lines=14> */
.L_x_769:


//--------------------- .text._ZN50_GLOBAL__N__f31458b2_17_RangeFactories_cu_38772b0829elementwise_kernel_with_indexIlZZZN2at6native17logspace_cuda_outERKN3c106ScalarES6_ldRNS1_6TensorEENKUlvE0_clEvENKUlvE3_clEvEUllE_EEvT_T0_PN15function_traitsISD_E11result_typeE --------------------------
	.section	.text._ZN50_GLOBAL__N__f31458b2_17_RangeFactories_cu_38772b0829elementwise_kernel_with_indexIlZZZN2at6native17logspace_cuda_outERKN3c106ScalarES6_ldRNS1_6TensorEENKUlvE0_clEvENKUlvE3_clEvEUllE_EEvT_T0_PN15function_traitsISD_E11result_typeE,"ax",@progbits
	.sectioninfo	@"SHI_REGISTERS=10"
	.align	128
.text._ZN50_GLOBAL__N__f31458b2_17_RangeFactories_cu_38772b0829elementwise_kernel_with_indexIlZZZN2at6native17logspace_cuda_outERKN3c106ScalarES6_ldRNS1_6TensorEENKUlvE0_clEvENKUlvE3_clEvEUllE_EEvT_T0_PN15function_traitsISD_E11result_typeE:
        .type           _ZN50_GLOBAL__N__f31458b2_17_RangeFactories_cu_38772b0829elementwise_kernel_with_indexIlZZZN2at6native17logspace_cuda_outERKN3c106ScalarES6_ldRNS1_6TensorEENKUlvE0_clEvENKUlvE3_clEvEUllE_EEvT_T0_PN15function_traitsISD_E11result_typeE,@function
        .size           _ZN50_GLOBAL__N__f31458b2_17_RangeFactories_cu_38772b0829elementwise_kernel_with_indexIlZZZN2at6native17logspace_cuda_outERKN3c106ScalarES6_ldRNS1_6TensorEENKUlvE0_clEvENKUlvE3_clEvEUllE_EEvT_T0_PN15function_traitsISD_E11result_typeE,(.L_x_770 - _ZN50_GLOBAL__N__f31458b2_17_RangeFactories_cu_38772b0829elementwise_kernel_with_indexIlZZZN2at6native17logspace_cuda_outERKN3c106ScalarES6_ldRNS1_6TensorEENKUlvE0_clEvENKUlvE3_clEvEUllE_EEvT_T0_PN15function_traitsISD_E11result_typeE)
        .other          _ZN50_GLOBAL__N__f31458b2_17_RangeFactories_cu_38772b0829elementwise_kernel_with_indexIlZZZN2at6native17logspace_cuda_outERKN3c106ScalarES6_ldRNS1_6TensorEENKUlvE0_clEvENKUlvE3_clEvEUllE_EEvT_T0_PN15function_traitsISD_E11result_typeE,@"STO_CUDA_ENTRY STV_DEFAULT"
_ZN50_GLOBAL__N__f31458b2_17_RangeFactories_cu_38772b0829elementwise_kernel_with_indexIlZZZN2at6native17logspace_cuda_outERKN3c106ScalarES6_ldRNS1_6TensorEENKUlvE0_clEvENKUlvE3_clEvEUllE_EEvT_T0_PN15function_traitsISD_E11result_typeE:
        /* <DEDUP_REMOVED lines=8> */
[----:B------:R-:W-:Y:S01]  /*0080*/  ULDC.64 UR4, c[0x0][0x118] ;  /* 0x0000460000047ab9 */ /* 0x000fe20000000a00 */
[----:B------:R-:W-:Y:S01]  /*0090*/  BSSY B0, `(.L_x_42) ;  /* 0x0000028000007945 */ /* 0x000fe20003800000 */
[----:B------:R-:W-:Y:S01]  /*00a0*/  HADD2.F32 R4, -RZ, c[0x0] [0x16c].H0_H0 ;  /* 0x20005b00ff047630 */ /* 0x000fe20000004100 */
[----:B------:R-:W-:-:S13]  /*00b0*/  ISETP.GE.AND.EX P0, PT, RZ, c[0x0][0x184], PT, P0 ;  /* 0x00006100ff007a0c */ /* 0x000fda0003f06300 */
[----:B------:R-:W-:Y:S05]  /*00c0*/  @!P0 BRA `(.L_x_43) ;  /* 0x0000015000008947 */ /* 0x000fea0003800000 */
[----:B------:R-:W-:Y:S01]  /*00d0*/  LOP3.LUT R2, RZ, R0, RZ, 0x33, !PT ;  /* 0x00000000ff027212 */ /* 0x000fe200078e33ff */
[----:B------:R-:W-:Y:S01]  /*00e0*/  IMAD.MOV.U32 R3, RZ, RZ, c[0x0][0x174] ;  /* 0x00005d00ff037624 */ /* 0x000fe200078e00ff */
[----:B------:R-:W0:Y:S01]  /*00f0*/  LDC.U16 R7, c[0x0][0x16a] ;  /* 0x00005a80ff077b82 */ /* 0x000e220000000400 */
[----:B------:R-:W-:Y:S01]  /*0100*/  HADD2.F32 R5, -RZ, c[0x0] [0x178].H0_H0 ;  /* 0x20005e00ff057630 */ /* 0x000fe20000004100 */
[----:B------:R-:W-:Y:S01]  /*0110*/  IADD3 R2, P0, R2, c[0x0][0x170], RZ ;  /* 0x00005c0002027a10 */ /* 0x000fe20007f1e0ff */
[----:B------:R-:W1:Y:S03]  /*0120*/  MUFU.LG2 R4, R4 ;  /* 0x0000000400047308 */ /* 0x000e660000000c00 */
[----:B------:R-:W-:-:S05]  /*0130*/  IADD3.X R3, R3, -0x1, RZ, P0, !PT ;  /* 0xffffffff03037810 */ /* 0x000fca00007fe4ff */
[----:B------:R-:W2:Y:S02]  /*0140*/  I2F.S64 R2, R2 ;  /* 0x0000000200027312 */ /* 0x000ea40000301400 */
[----:B--2---:R-:W-:-:S05]  /*0150*/  F2FP.PACK_AB R3, RZ, R2 ;  /* 0x00000002ff03723e */ /* 0x004fca00000000ff */
[----:B------:R-:W-:-:S05]  /*0160*/  HADD2.F32 R6, -RZ, R3.H0_H0 ;  /* 0x20000003ff067230 */ /* 0x000fca0000004100 */
[----:B------:R-:W-:Y:S01]  /*0170*/  FMUL.FTZ R5, R5, R6 ;  /* 0x0000000605057220 */ /* 0x000fe20000410000 */
[----:B0-----:R-:W-:-:S04]  /*0180*/  HADD2.F32 R6, -RZ, R7.H0_H0 ;  /* 0x20000007ff067230 */ /* 0x001fc80000004100 */
[----:B------:R-:W-:-:S05]  /*0190*/  F2FP.PACK_AB R5, RZ, R5 ;  /* 0x00000005ff05723e */ /* 0x000fca00000000ff */
[----:B------:R-:W-:-:S05]  /*01a0*/  HADD2.F32 R5, -RZ, R5.H0_H0 ;  /* 0x20000005ff057230 */ /* 0x000fca0000004100 */
[----:B------:R-:W-:-:S05]  /*01b0*/  FADD.FTZ R5, R6, -R5 ;  /* 0x8000000506057221 */ /* 0x000fca0000010000 */
[----:B------:R-:W-:-:S05]  /*01c0*/  F2FP.PACK_AB R5, RZ, R5 ;  /* 0x00000005ff05723e */ /* 0x000fca00000000ff */
[----:B------:R-:W-:-:S05]  /*01d0*/  HADD2.F32 R5, -RZ, R5.H0_H0 ;  /* 0x20000005ff057230 */ /* 0x000fca0000004100 */
[----:B-1----:R-:W-:-:S06]  /*01e0*/  FMUL.FTZ R2, R5, R4 ;  /* 0x0000000405027220 */ /* 0x002fcc0000410000 */
[----:B------:R-:W0:Y:S02]  /*01f0*/  MUFU.EX2 R2, R2 ;  /* 0x0000000200027308 */ /* 0x000e240000000800 */
[----:B0-----:R-:W-:Y:S01]  /*0200*/  F2FP.PACK_AB R5, RZ, R2 ;  /* 0x00000002ff05723e */ /* 0x001fe200000000ff */
[----:B------:R-:W-:Y:S05]  /*0210*/  BRA `(.L_x_44) ;  /* 0x000000f000007947 */ /* 0x000fea0003800000 */
.L_x_43:
[----:B------:R-:W0:Y:S01]  /*0220*/  I2F.U32 R2, R0 ;  /* 0x0000000000027306 */ /* 0x000e220000201000 */
[----:B------:R-:W-:-:S07]  /*0230*/  HADD2.F32 R3, -RZ, c[0x0] [0x178].H0_H0 ;  /* 0x20005e00ff037630 */ /* 0x000fce0000004100 */
[----:B------:R-:W1:Y:S01]  /*0240*/  MUFU.LG2 R5, R4 ;  /* 0x0000000400057308 */ /* 0x000e620000000c00 */
[----:B0-----:R-:W-:-:S05]  /*0250*/  F2FP.PACK_AB R2, RZ, R2 ;  /* 0x00000002ff02723e */ /* 0x001fca00000000ff */
[----:B------:R-:W-:-:S05]  /*0260*/  HADD2.F32 R2, -RZ, R2.H0_H0 ;  /* 0x20000002ff027230 */ /* 0x000fca0000004100 */
[----:B------:R-:W-:Y:S01]  /*0270*/  FMUL.FTZ R2, R2, R3 ;  /* 0x0000000302027220 */ /* 0x000fe20000410000 */
[----:B------:R-:W-:-:S04]  /*0280*/  HADD2.F32 R3, -RZ, c[0x0] [0x168].H0_H0 ;  /* 0x20005a00ff037630 */ /* 0x000fc80000004100 */
[----:B------:R-:W-:-:S05]  /*0290*/  F2FP.PACK_AB R2, RZ, R2 ;  /* 0x00000002ff02723e */ /* 0x000fca00000000ff */
[----:B------:R-:W-:-:S05]  /*02a0*/  HADD2.F32 R2, -RZ, R2.H0_H0 ;  /* 0x20000002ff027230 */ /* 0x000fca0000004100 */
[----:B------:R-:W-:-:S05]  /*02b0*/  FADD.FTZ R2, R3, R2 ;  /* 0x0000000203027221 */ /* 0x000fca0000010000 */
[----:B------:R-:W-:-:S05]  /*02c0*/  F2FP.PACK_AB R2, RZ, R2 ;  /* 0x00000002ff02723e */ /* 0x000fca00000000ff */
[----:B------:R-:W-:-:S05]  /*02d0*/  HADD2.F32 R2, -RZ, R2.H0_H0 ;  /* 0x20000002ff027230 */ /* 0x000fca0000004100 */
[----:B-1----:R-:W-:-:S06]  /*02e0*/  FMUL.FTZ R2, R2, R5 ;  /* 0x0000000502027220 */ /* 0x002fcc0000410000 */
[----:B------:R-:W0:Y:S02]  /*02f0*/  MUFU.EX2 R2, R2 ;  /* 0x0000000200027308 */ /* 0x000e240000000800 */
[----:B0-----:R-:W-:-:S06]  /*0300*/  F2FP.PACK_AB R5, RZ, R2 ;  /* 0x00000002ff05723e */ /* 0x001fcc00000000ff */
.L_x_44:
[----:B------:R-:W-:Y:S05]  /*0310*/  BSYNC B0 ;  /* 0x0000000000007941 */ /* 0x000fea0003800000 */
.L_x_42:
[----:B------:R-:W-:-:S04]  /*0320*/  LEA R2, P0, R0, c[0x0][0x190], 0x1 ;  /* 0x0000640000027a11 */ /* 0x000fc800078008ff */
[----:B------:R-:W-:-:S05]  /*0330*/  LEA.HI.X R3, R0, c[0x0][0x194], RZ, 0x1, P0 ;  /* 0x0000650000037a11 */ /* 0x000fca00000f0cff */
[----:B------:R-:W-:Y:S01]  /*0340*/  STG.E.U16 [R2.64], R5 ;  /* 0x0000000502007986 */ /* 0x000fe2000c101504 */
[----:B------:R-:W-:Y:S05]  /*0350*/  EXIT ;  /* 0x000000000000794d */ /* 0x000fea0003800000 */
.L_x_45:
        /* <DEDUP_REMOVED lines=10> */
.L_x_770:


//--------------------- .text._ZN50_GLOBAL__N__f31458b2_17_RangeFactories_cu_38772b0829elementwise_kernel_with_indexIiZZZN2at6native17logspace_cuda_outERKN3c106ScalarES6_ldRNS1_6TensorEENKUlvE0_clEvENKUlvE3_clEvEUllE_EEvT_T0_PN15function_traitsISD_E11result_typeE --------------------------
	.section	.text._ZN50_GLOBAL__N__f31458b2_17_RangeFactories_cu_38772b0829elementwise_kernel_with_indexIiZZZN2at6native17logspace_cuda_outERKN3c106ScalarES6_ldRNS1_6TensorEENKUlvE0_clEvENKUlvE3_clEvEUllE_EEvT_T0_PN15function_traitsISD_E11result_typeE,"ax",@progbits
	.sectioninfo	@"SHI_REGISTERS=12"
	.align	128
.text._ZN50_GLOBAL__N__f31458b2_17_RangeFactories_cu_38772b0829elementwise_kernel_with_indexIiZZZN2at6native17logspace_cuda_outERKN3c106ScalarES6_ldRNS1_6TensorEENKUlvE0_clEvENKUlvE3_clEvEUllE_EEvT_T0_PN15function_traitsISD_E11result_typeE:
        .type           _ZN50_GLOBAL__N__f31458b2_17_RangeFactories_cu_38772b0829elementwise_kernel_with_indexIiZZZN2at6native17logspace_cuda_outERKN3c106ScalarES6_ldRNS1_6TensorEENKUlvE0_clEvENKUlvE3_clEvEUllE_EEvT_T0_PN15function_traitsISD_E11result_typeE,@function
        .size           _ZN50_GLOBAL__N__f31458b2_17_RangeFactories_cu_38772b0829elementwise_kernel_with_indexIiZZZN2at6native17logspace_cuda_outERKN3c106ScalarES6_ldRNS1_6TensorEENKUlvE0_clEvENKUlvE3_clEvEUllE_EEvT_T0_PN15function_traitsISD_E11result_typeE,(.L_x_771 - _ZN50_GLOBAL__N__f31458b2_17_RangeFactories_cu_38772b0829elementwise_kernel_with_indexIiZZZN2at6native17logspace_cuda_outERKN3c106ScalarES6_ldRNS1_6TensorEENKUlvE0_clEvENKUlvE3_clEvEUllE_EEvT_T0_PN15function_traitsISD_E11result_typeE)
        .other          _ZN50_GLOBAL__N__f31458b2_17_RangeFactories_cu_38772b0829elementwise_kernel_with_indexIiZZZN2at6native17logspace_cuda_outERKN3c106ScalarES6_ldRNS1_6TensorEENKUlvE0_clEvENKUlvE3_clEvEUllE_EEvT_T0_PN15function_traitsISD_E11result_typeE,@"STO_CUDA_ENTRY STV_DEFAULT"
_ZN50_GLOBAL__N__f31458b2_17_RangeFactories_cu_38772b0829elementwise_kernel_with_indexIiZZZN2at6native17logspace_cuda_outERKN3c106ScalarES6_ldRNS1_6TensorEENKUlvE0_clEvENKUlvE3_clEvEUllE_EEvT_T0_PN15function_traitsISD_E11result_typeE:
[----:B------:R-:W-:Y:S02]  /*0000*/  IMAD.MOV.U32 R1, RZ, RZ, c[0x0][0x28] ;  /* 0x00000a00ff017624 */ /* 0x000fe400078e00ff */
[----:B------:R-:W0:Y:S04]  /*0010*/  S2R R0, SR_CTAID.X ;  /* 0x0000000000007919 */ /* 0x000e280000002500 */
[----:B------:R-:W0:Y:S02]  /*0020*/  S2R R3, SR_TID.X ;  /* 0x0000000000037919 */ /* 0x000e240000002100 */
[----:B0-----:R-:W-:-:S05]  /*0030*/  IMAD R0, R0, 0x40, R3 ;  /* 0x0000004000007824 */ /* 0x001fca00078e0203 */
[----:B------:R-:W-:-:S13]  /*0040*/  ISETP.GE.AND P0, PT, R0, c[0x0][0x160], PT ;  /* 0x0000580000007a0c */ /* 0x000fda0003f06270 */
[----:B------:R-:W-:Y:S05]  /*0050*/  @P0 EXIT ;  /* 0x000000000000094d */ /* 0x000fea0003800000 */
[----:B------:R-:W-:Y:S01]  /*0060*/  ISETP.GE.U32.AND P0, PT, R0, c[0x0][0x180], PT ;  /* 0x0000600000007a0c */ /* 0x000fe20003f06070 */
[----:B------:R-:W-:Y:S01]  /*0070*/  ULDC.64 UR4, c[0x0][0x118] ;  /* 0x0000460000047ab9 */ /* 0x000fe20000000a00 */
[----:B------:R-:W-:Y:S01]  /*0080*/  SHF.R.S32.HI R3, RZ, 0x1f, R0 ;  /* 0x0000001fff037819 */ /* 0x000fe20000011400 */
[----:B------:R-:W-:Y:S01]  /*0090*/  BSSY B0, `(.L_x_46) ;  /* 0x0000028000007945 */ /* 0x000fe20003800000 */
[----:B------:R-:W-:Y:S02]  /*00a0*/  HADD2.F32 R2, -RZ, c[0x0] [0x16c].H0_H0 ;  /* 0x20005b00ff027630 */ /* 0x000fe40000004100 */
[----:B------:R-:W-:-:S13]  /*00b0*/  ISETP.GE.AND.EX P0, PT, R3, c[0x0][0x184], PT, P0 ;  /* 0x0000610003007a0c */ /* 0x000fda0003f06300 */
[----:B------:R-:W-:Y:S05]  /*00c0*/  @!P0 BRA `(.L_x_47) ;  /* 0x0000015000008947 */ /* 0x000fea0003800000 */
[----:B------:R-:W-:Y:S01]  /*00d0*/  LOP3.LUT R4, RZ, R0, RZ, 0x33, !PT ;  /* 0x00000000ff047212 */ /* 0x000fe200078e33ff */
[----:B------:R-:W0:Y:S01]  /*00e0*/  LDC.U16 R8, c[0x0][0x16a] ;  /* 0x00005a80ff087b82 */ /* 0x000e220000000400 */
[----:B------:R-:W-:Y:S01]  /*00f0*/  LOP3.LUT R5, RZ, R3, RZ, 0x33, !PT ;  /* 0x00000003ff057212 */ /* 0x000fe200078e33ff */
[----:B------:R-:W-:Y:S01]  /*0100*/  HADD2.F32 R6, -RZ, c[0x0] [0x178].H0_H0 ;  /* 0x20005e00ff067630 */ /* 0x000fe20000004100 */
[----:B------:R-:W-:Y:S01]  /*0110*/  IADD3 R4, P0, R4, c[0x0][0x170], RZ ;  /* 0x00005c0004047a10 */ /* 0x000fe20007f1e0ff */
[----:B------:R-:W1:Y:S03]  /*0120*/  MUFU.LG2 R9, R2 ;  /* 0x0000000200097308 */ /* 0x000e660000000c00 */
[----:B------:R-:W-:-:S05]  /*0130*/  IADD3.X R5, R5, c[0x0][0x174], RZ, P0, !PT ;  /* 0x00005d0005057a10 */ /* 0x000fca00007fe4ff */
        /* <DEDUP_REMOVED lines=10> */
[----:B-1----:R-:W-:-:S04]  /*01e0*/  FMUL.FTZ R6, R6, R9 ;  /* 0x0000000906067220 */ /* 0x002fc80000410000 */
[----:B------:R-:W0:Y:S02]  /*01f0*/  MUFU.EX2 R5, R6 ;  /* 0x0000000600057308 */ /* 0x000e240000000800 */
[----:B0-----:R-:W-:Y:S01]  /*0200*/  F2FP.PACK_AB R5, RZ, R5 ;  /* 0x00000005ff05723e */ /* 0x001fe200000000ff */
[----:B------:R-:W-:Y:S05]  /*0210*/  BRA `(.L_x_48) ;  /* 0x000000f000007947 */ /* 0x000fea0003800000 */
.L_x_47:
[----:B------:R-:W0:Y:S01]  /*0220*/  I2F R4, R0 ;  /* 0x0000000000047306 */ /* 0x000e220000201400 */
        /* <DEDUP_REMOVED lines=14> */
.L_x_48:
[----:B------:R-:W-:Y:S05]  /*0310*/  BSYNC B0 ;  /* 0x0000000000007941 */ /* 0x000fea0003800000 */
.L_x_46:
[----:B------:R-:W-:-:S04]  /*0320*/  LEA R2, P0, R0, c[0x0][0x190], 0x1 ;  /* 0x0000640000027a11 */ /* 0x000fc800078008ff */
[----:B------:R-:W-:-:S05]  /*0330*/  LEA.HI.X R3, R0, c[0x0][0x194], R3, 0x1, P0 ;  /* 0x0000650000037a11 */ /* 0x000fca00000f0c03 */
[----:B------:R-:W-:Y:S01]  /*0340*/  STG.E.U16 [R2.64], R5 ;  /* 0x0000000502007986 */ /* 0x000fe2000c101504 */
[----:B------:R-:W-:Y:S05]  /*0350*/  EXIT ;  /* 0x000000000000794d */ /* 0x000fea0003800000 */
.L_x_49:
        /* <DEDUP_REMOVED lines=10> */
.L_x_771:


//--------------------- .text._ZN50_GLOBAL__N__f31458b2_17_RangeFactories_cu_38772b0829elementwise_kernel_with_indexIlZZZN2at6native17logspace_cuda_outERKN3c106ScalarES6_ldRNS1_6TensorEENKUlvE0_clEvENKUlvE2_clEvEUllE_EEvT_T0_PN15function_traitsISD_E11result_typeE --------------------------
	.section	.text._ZN50_GLOBAL__N__f31458b2_17_RangeFactories_cu_38772b0829elementwise_kernel_with_indexIlZZZN2at6native17logspace_cuda_outERKN3c106ScalarES6_ldRNS1_6TensorEENKUlvE0_clEvENKUlvE2_clEvEUllE_EEvT_T0_PN15function_traitsISD_E11result_typeE,"ax",@progbits
	.sectioninfo	@"SHI_REGISTERS=29"
	.align	128
.text._ZN50_GLOBAL__N__f31458b2_17_RangeFactories_cu_38772b0829elementwise_kernel_with_indexIlZZZN2at6native17logspace_cuda_outERKN3c106ScalarES6_ldRNS1_6TensorEENKUlvE0_clEvENKUlvE2_clEvEUllE_EEvT_T0_PN15function_traitsISD_E11result_typeE:
        .type           _ZN50_GLOBAL__N__f31458b2_17_RangeFactories_cu_38772b0829elementwise_kernel_with_indexIlZZZN2at6native17logspace_cuda_outERKN3c106ScalarES6_ldRNS1_6TensorEENKUlvE0_clEvENKUlvE2_clEvEUllE_EEvT_T0_PN15function_traitsISD_E11result_typeE,@function
        .size           _ZN50_GLOBAL__N__f31458b2_17_RangeFactories_cu_38772b0829elementwise_kernel_with_indexIlZZZN2at6native17logspace_cuda_outERKN3c106ScalarES6_ldRNS1_6TensorEENKUlvE0_clEvENKUlvE2_clEvEUllE_EEvT_T0_PN15function_traitsISD_E11result_typeE,(.L_x_772 - _ZN50_GLOBAL__N__f31458b2_17_RangeFactories_cu_38772b0829elementwise_kernel_with_indexIlZZZN2at6native17logspace_cuda_outERKN3c106ScalarES6_ldRNS1_6TensorEENKUlvE0_clEvENKUlvE2_clEvEUllE_EEvT_T0_PN15function_traitsISD_E11result_typeE)
        .other          _ZN50_GLOBAL__N__f31458b2_17_RangeFactories_cu_38772b0829elementwise_kernel_with_indexIlZZZN2at6native17logspace_cuda_outERKN3c106ScalarES6_ldRNS1_6TensorEENKUlvE0_clEvENKUlvE2_clEvEUllE_EEvT_T0_PN15function_traitsISD_E11result_typeE,@"STO_CUDA_ENTRY STV_DEFAULT"
_ZN50_GLOBAL__N__f31458b2_17_RangeFactories_cu_38772b0829elementwise_kernel_with_indexIlZZZN2at6native17logspace_cuda_outERKN3c106ScalarES6_ldRNS1_6TensorEENKUlvE0_clEvENKUlvE2_clEvEUllE_EEvT_T0_PN15function_traitsISD_E11result_typeE:
[----:B------:R-:W-:Y:S02]  /*0000*/  MOV R1, c[0x0][0x28] ;  /* 0x00000a0000017a02 */ /* 0x000fe40000000f00 */
[----:B------:R-:W0:Y:S04]  /*0010*/  S2R R0, SR_CTAID.X ;  /* 0x0000000000007919 */ /* 0x000e280000002500 */
[----:B------:R-:W0:Y:S02]  /*0020*/  S2R R3, SR_TID.X ;  /* 0x0000000000037919 */ /* 0x000e240000002100 */
[----:B0-----:R-:W-:-:S04]  /*0030*/  LEA R0, R0, R3, 0x6 ;  /* 0x0000000300007211 */ /* 0x001fc800078e30ff */
[----:B------:R-:W-:-:S04]  /*0040*/  ISETP.GE.U32.AND P0, PT, R0, c[0x0][0x160], PT ;  /* 0x0000580000007a0c */ /* 0x000fc80003f06070 */
[----:B------:R-:W-:-:S13]  /*0050*/  ISETP.GE.AND.EX P0, PT, RZ, c[0x0][0x164], PT, P0 ;  /* 0x00005900ff007a0c */ /* 0x000fda0003f06300 */
[----:B------:R-:W-:Y:S05]  /*0060*/  @P0 EXIT ;  /* 0x000000000000094d */ /* 0x000fea0003800000 */
[----:B------:R-:W-:Y:S01]  /*0070*/  ISETP.GE.U32.AND P0, PT, R0, c[0x0][0x190], PT ;  /* 0x0000640000007a0c */ /* 0x000fe20003f06070 */
[----:B------:R-:W-:Y:S01]  /*0080*/  ULDC.64 UR4, c[0x0][0x118] ;  /* 0x0000460000047ab9 */ /* 0x000fe20000000a00 */
[----:B------:R-:W-:Y:S02]  /*0090*/  BSSY B1, `(.L_x_50) ;  /* 0x0000556000017945 */ /* 0x000fe40003800000 */
[----:B------:R-:W-:-:S13]  /*00a0*/  ISETP.GE.AND.EX P0, PT, RZ, c[0x0][0x194], PT, P0 ;  /* 0x00006500ff007a0c */ /* 0x000fda0003f06300 */
[----:B------:R-:W-:Y:S05]  /*00b0*/  @!P0 BRA `(.L_x_51) ;  /* 0x00002ab000008947 */ /* 0x000fea0003800000 */
[----:B------:R-:W-:Y:S01]  /*00c0*/  LOP3.LUT R0, RZ, R0, RZ, 0x33, !PT ;  /* 0x00000000ff007212 */ /* 0x000fe200078e33ff */
[----:B------:R-:W-:Y:S01]  /*00d0*/  FADD.FTZ R13, -RZ, |c[0x0][0x178]| ;  /* 0x40005e00ff0d7621 */ /* 0x000fe20000010100 */
[----:B------:R-:W-:Y:S02]  /*00e0*/  MOV R3, c[0x0][0x184] ;  /* 0x0000610000037a02 */ /* 0x000fe40000000f00 */
[----:B------:R-:W-:Y:S02]  /*00f0*/  IADD3 R2, P0, R0, c[0x0][0x180], RZ ;  /* 0x0000600000027a10 */ /* 0x000fe40007f1e0ff */
[----:B------:R-:W-:Y:S02]  /*0100*/  MOV R11, c[0x0][0x17c] ;  /* 0x00005f00000b7a02 */ /* 0x000fe40000000f00 */
[----:B------:R-:W-:Y:S02]  /*0110*/  IADD3.X R3, R3, -0x1, RZ, P0, !PT ;  /* 0xffffffff03037810 */ /* 0x000fe400007fe4ff */
[----:B------:R-:W-:-:S02]  /*0120*/  FSETP.NAN.FTZ.AND P0, PT, R11, c[0x0][0x178], PT ;  /* 0x00005e000b007a0b */ /* 0x000fc40003f18000 */
[----:B------:R-:W0:Y:S01]  /*0130*/  I2F.S64 R2, R2 ;  /* 0x0000000200027312 */ /* 0x000e220000301400 */
[----:B------:R-:W-:Y:S02]  /*0140*/  MOV R5, c[0x0][0x188] ;  /* 0x0000620000057a02 */ /* 0x000fe40000000f00 */
[----:B------:R-:W-:-:S03]  /*0150*/  MOV R7, c[0x0][0x18c] ;  /* 0x0000630000077a02 */ /* 0x000fc60000000f00 */
[C---:B0-----:R-:W-:Y:S02]  /*0160*/  FFMA.FTZ R6, -R2.reuse, R5, c[0x0][0x170] ;  /* 0x00005c0002067623 */ /* 0x041fe40000010105 */
[----:B------:R-:W-:-:S03]  /*0170*/  FFMA.FTZ R8, -R2, R7, c[0x0][0x174] ;  /* 0x00005d0002087623 */ /* 0x000fc60000010107 */
[----:B------:R-:W-:Y:S05]  /*0180*/  @P0 BRA `(.L_x_52) ;  /* 0x0000226000000947 */ /* 0x000fea0003800000 */
[----:B------:R-:W-:Y:S01]  /*0190*/  FADD.FTZ R14, -RZ, |c[0x0][0x17c]| ;  /* 0x40005f00ff0e7621 */ /* 0x000fe20000010100 */
[----:B------:R-:W-:-:S04]  /*01a0*/  FSETP.LEU.FTZ.AND P5, PT, |R11|, |c[0x0][0x178]|, PT ;  /* 0x40005e000b007a0b */ /* 0x000fc80003fbb200 */
[----:B------:R-:W-:Y:S02]  /*01b0*/  FSEL R9, R13, R14, !P5 ;  /* 0x0000000e0d097208 */ /* 0x000fe40006800000 */
[----:B------:R-:W-:Y:S02]  /*01c0*/  FSEL R10, R14, R13, !P5 ;  /* 0x0000000d0e0a7208 */ /* 0x000fe40006800000 */
[----:B------:R-:W-:-:S13]  /*01d0*/  FSETP.GT.FTZ.AND P0, PT, R9, 9.99999979021476795361e+33, PT ;  /* 0x77f684df0900780b */ /* 0x000fda0003f14000 */
[----:B------:R-:W-:Y:S05]  /*01e0*/  @P0 BRA `(.L_x_53) ;  /* 0x00001dc000000947 */ /* 0x000fea0003800000 */
[----:B------:R-:W-:-:S13]  /*01f0*/  FSETP.NEU.FTZ.AND P0, PT, R10, 1, PT ;  /* 0x3f8000000a00780b */ /* 0x000fda0003f1d000 */
[----:B------:R-:W-:Y:S05]  /*0200*/  @!P0 BRA `(.L_x_54) ;  /* 0x000015f000008947 */ /* 0x000fea0003800000 */
[C---:B------:R-:W-:Y:S02]  /*0210*/  FSETP.GEU.FTZ.AND P2, PT, R10.reuse, 9.9999999747524270788e-07, PT ;  /* 0x358637bd0a00780b */ /* 0x040fe40003f5e000 */
[C---:B------:R-:W-:Y:S02]  /*0220*/  FSETP.GEU.FTZ.AND P3, PT, R9.reuse, 9.9999999747524270788e-07, PT ;  /* 0x358637bd0900780b */ /* 0x040fe40003f7e000 */
[----:B------:R-:W-:Y:S02]  /*0230*/  FSETP.GT.FTZ.AND P0, PT, R10, 1000000, PT ;  /* 0x497424000a00780b */ /* 0x000fe40003f14000 */
[----:B------:R-:W-:Y:S02]  /*0240*/  FSETP.GT.FTZ.AND P1, PT, R9, 1000000, PT ;  /* 0x497424000900780b */ /* 0x000fe40003f34000 */
[----:B------:R-:W-:-:S04]  /*0250*/  PLOP3.LUT P0, PT, P0, P2, P3, 0xf7, 0x0 ;  /* 0x000000000000781c */ /* 0x000fc80000705e37 */
[----:B------:R-:W-:-:S13]  /*0260*/  PLOP3.LUT P0, PT, P1, P0, PT, 0xa8, 0x0 ;  /* 0x000000000000781c */ /* 0x000fda0000f01570 */
[----:B------:R-:W-:Y:S05]  /*0270*/  @P0 BRA `(.L_x_55) ;  /* 0x000011b000000947 */ /* 0x000fea0003800000 */
[----:B------:R-:W-:-:S13]  /*0280*/  FSETP.GE.FTZ.AND P0, PT, R10, 1, PT ;  /* 0x3f8000000a00780b */ /* 0x000fda0003f16000 */
[----:B------:R-:W-:Y:S05]  /*0290*/  @!P0 BRA `(.L_x_56) ;  /* 0x000004f000008947 */ /* 0x000fea0003800000 */
[C---:B------:R-:W-:Y:S01]  /*02a0*/  FADD.FTZ R0, R10.reuse, -1 ;  /* 0xbf8000000a007421 */ /* 0x040fe20000010000 */
[----:B------:R-:W-:Y:S01]  /*02b0*/  HFMA2.MMA R5, -RZ, RZ, 1.625, 0 ;  /* 0x3e800000ff057435 */ /* 0x000fe200000001ff */
[----:B------:R-:W-:Y:S01]  /*02c0*/  FADD.FTZ R3, R10, 1 ;  /* 0x3f8000000a037421 */ /* 0x000fe20000010000 */
[----:B------:R-:W-:Y:S01]  /*02d0*/  MOV R7, 0x3d39bf78 ;  /* 0x3d39bf7800077802 */ /* 0x000fe20000000f00 */
[----:B------:R-:W-:Y:S02]  /*02e0*/  FCHK P0, R9, R10 ;  /* 0x0000000a09007302 */ /* 0x000fe40000000000 */
[----:B------:R-:W-:-:S04]  /*02f0*/  FMUL.FTZ R0, R0, R3 ;  /* 0x0000000300007220 */ /* 0x000fc80000410000 */
[----:B------:R-:W-:-:S04]  /*0300*/  FFMA.FTZ R0, R9, R9, R0 ;  /* 0x0000000909007223 */ /* 0x000fc80000010000 */
[C---:B------:R-:W-:Y:S01]  /*0310*/  FADD.FTZ.RZ R2, R0.reuse, 1 ;  /* 0x3f80000000027421 */ /* 0x040fe2000001c000 */
[----:B------:R-:W-:-:S04]  /*0320*/  ISETP.GE.U32.AND P1, PT, R0, 0x7f800000, PT ;  /* 0x7f8000000000780c */ /* 0x000fc80003f26070 */
[----:B------:R-:W-:-:S04]  /*0330*/  IADD3 R2, R2, -0x3f400000, RZ ;  /* 0xc0c0000002027810 */ /* 0x000fc80007ffe0ff */
[----:B------:R-:W-:-:S04]  /*0340*/  LOP3.LUT R3, R2, 0xff800000, RZ, 0xc0, !PT ;  /* 0xff80000002037812 */ /* 0x000fc800078ec0ff */
[----:B------:R-:W-:Y:S02]  /*0350*/  IADD3 R4, -R3, 0x40800000, RZ ;  /* 0x4080000003047810 */ /* 0x000fe40007ffe1ff */
[----:B------:R-:W-:Y:S02]  /*0360*/  IADD3 R2, R0, -R3, RZ ;  /* 0x8000000300027210 */ /* 0x000fe40007ffe0ff */
[----:B------:R-:W0:Y:S01]  /*0370*/  I2F R3, R3 ;  /* 0x0000000300037306 */ /* 0x000e220000201400 */
[----:B------:R-:W-:-:S04]  /*0380*/  FFMA.FTZ R5, R4, R5, -1 ;  /* 0xbf80000004057423 */ /* 0x000fc80000010005 */
[----:B------:R-:W-:-:S04]  /*0390*/  FADD.FTZ R2, R2, R5 ;  /* 0x0000000502027221 */ /* 0x000fc80000010000 */
[C---:B------:R-:W-:Y:S02]  /*03a0*/  FFMA.FTZ R5, R2.reuse, -R7, 0.10546888411045074463 ;  /* 0x3dd8001202057423 */ /* 0x040fe40000010807 */
[----:B------:R-:W1:Y:S02]  /*03b0*/  MUFU.RCP R7, R10 ;  /* 0x0000000a00077308 */ /* 0x000e640000001000 */
[C---:B------:R-:W-:Y:S02]  /*03c0*/  FFMA.FTZ R5, R2.reuse, R5, -0.13229703903198242188 ;  /* 0xbe0778e002057423 */ /* 0x040fe40000010005 */
[----:B0-----:R-:W-:Y:S02]  /*03d0*/  FMUL.FTZ R15, R3, 1.1920928955078125e-07 ;  /* 0x34000000030f7820 */ /* 0x001fe40000410000 */
[----:B------:R-:W-:-:S04]  /*03e0*/  FFMA.FTZ R5, R2, R5, 0.14491446316242218018 ;  /* 0x3e14647502057423 */ /* 0x000fc80000010005 */
[----:B------:R-:W-:-:S04]  /*03f0*/  FFMA.FTZ R5, R2, R5, -0.16641564667224884033 ;  /* 0xbe2a68dd02057423 */ /* 0x000fc80000010005 */
[----:B------:R-:W-:Y:S02]  /*0400*/  FFMA.FTZ R5, R2, R5, 0.19988867640495300293 ;  /* 0x3e4caf9e02057423 */ /* 0x000fe40000010005 */
[----:B-1----:R-:W-:Y:S02]  /*0410*/  FFMA R4, -R10, R7, 1 ;  /* 0x3f8000000a047423 */ /* 0x002fe40000000107 */
[C---:B------:R-:W-:Y:S02]  /*0420*/  FFMA.FTZ R5, R2.reuse, R5, -0.25000196695327758789 ;  /* 0xbe80004202057423 */ /* 0x040fe40000010005 */
[----:B------:R-:W-:Y:S02]  /*0430*/  FFMA R4, R7, R4, R7 ;  /* 0x0000000407047223 */ /* 0x000fe40000000007 */
[----:B------:R-:W-:-:S04]  /*0440*/  FFMA.FTZ R5, R2, R5, 0.33333510160446166992 ;  /* 0x3eaaaae602057423 */ /* 0x000fc80000010005 */
[----:B------:R-:W-:-:S04]  /*0450*/  FFMA.FTZ R5, R2, R5, -0.5 ;  /* 0xbf00000002057423 */ /* 0x000fc80000010005 */
[----:B------:R-:W-:-:S04]  /*0460*/  FMUL.FTZ R5, R2, R5 ;  /* 0x0000000502057220 */ /* 0x000fc80000410000 */
[----:B------:R-:W-:Y:S02]  /*0470*/  FFMA.FTZ R2, R2, R5, R2 ;  /* 0x0000000502027223 */ /* 0x000fe40000010002 */
[----:B------:R-:W-:Y:S02]  /*0480*/  FFMA R5, R9, R4, RZ ;  /* 0x0000000409057223 */ /* 0x000fe400000000ff */
[----:B------:R-:W-:Y:S02]  /*0490*/  FFMA.FTZ R15, R15, 0.69314718246459960938, R2 ;  /* 0x3f3172180f0f7823 */ /* 0x000fe40000010002 */
[----:B------:R-:W-:Y:S01]  /*04a0*/  FFMA R3, -R10, R5, R9 ;  /* 0x000000050a037223 */ /* 0x000fe20000000109 */
[----:B------:R-:W-:Y:S05]  /*04b0*/  @!P1 BRA `(.L_x_57) ;  /* 0x0000005000009947 */ /* 0x000fea0003800000 */
[C---:B------:R-:W-:Y:S02]  /*04c0*/  ISETP.GE.AND P1, PT, R0.reuse, -0x407fffff, PT ;  /* 0xbf8000010000780c */ /* 0x040fe40003f26270 */
[----:B------:R-:W-:-:S11]  /*04d0*/  FSETP.NEU.FTZ.AND P2, PT, R0, RZ, PT ;  /* 0x000000ff0000720b */ /* 0x000fd60003f5d000 */
[----:B------:R-:W-:-:S05]  /*04e0*/  @P1 MOV R7, 0x7f800000 ;  /* 0x7f80000000071802 */ /* 0x000fca0000000f00 */
[----:B------:R-:W-:-:S05]  /*04f0*/  @P1 FFMA.FTZ R15, R0, R7, +INF ;  /* 0x7f800000000f1423 */ /* 0x000fca0000010007 */
[----:B------:R-:W-:Y:S02]  /*0500*/  FSEL R15, R15, -RZ, P2 ;  /* 0x800000ff0f0f7208 */ /* 0x000fe40001000000 */
.L_x_57:
[----:B------:R-:W-:Y:S01]  /*0510*/  FFMA R2, R4, R3, R5 ;  /* 0x0000000304027223 */ /* 0x000fe20000000005 */
[----:B------:R-:W-:Y:S05]  /*0520*/  @!P0 BRA `(.L_x_58) ;  /* 0x0000002000008947 */ /* 0x000fea0003800000 */
[----:B------:R-:W-:Y:S02]  /*0530*/  MOV R0, 0x550 ;  /* 0x0000055000007802 */ /* 0x000fe40000000f00 */
[----:B------:R-:W-:Y:S05]  /*0540*/  CALL.REL.NOINC `($__internal_0_$__cuda_sm3x_div_rn_ftz_f32_slowpath) ;  /* 0x0000512000007944 */ /* 0x000fea0003c00000 */
.L_x_58:
[----:B------:R-:W-:Y:S01]  /*0550*/  HFMA2.MMA R3, -RZ, RZ, 0.89990234375, 10328 ;  /* 0x3b33710bff037435 */ /* 0x000fe200000001ff */
[----:B0-----:R-:W-:-:S09]  /*0560*/  FMUL.FTZ R0, R2, R2 ;  /* 0x0000000202007220 */ /* 0x001fd20000410000 */
[----:B------:R-:W-:-:S04]  /*0570*/  FFMA.FTZ R3, R0, R3, -0.015681877732276916504 ;  /* 0xbc80774800037423 */ /* 0x000fc80000010003 */
[----:B------:R-:W-:-:S04]  /*0580*/  FFMA.FTZ R3, R0, R3, 0.042200751602649688721 ;  /* 0x3d2cdab200037423 */ /* 0x000fc80000010003 */
[----:B------:R-:W-:-:S04]  /*0590*/  FFMA.FTZ R3, R0, R3, -0.074792981147766113281 ;  /* 0xbd992d1000037423 */ /* 0x000fc80000010003 */
[----:B------:R-:W-:-:S04]  /*05a0*/  FFMA.FTZ R3, R0, R3, 0.10640415549278259277 ;  /* 0x3dd9ea6c00037423 */ /* 0x000fc80000010003 */
[----:B------:R-:W-:-:S04]  /*05b0*/  FFMA.FTZ R3, R0, R3, -0.14207722246646881104 ;  /* 0xbe117cb100037423 */ /* 0x000fc80000010003 */
[----:B------:R-:W-:-:S04]  /*05c0*/  FFMA.FTZ R3, R0, R3, 0.19993925094604492188 ;  /* 0x3e4cbce000037423 */ /* 0x000fc80000010003 */
[----:B------:R-:W-:-:S04]  /*05d0*/  FFMA.FTZ R3, R0, R3, -0.33333197236061096191 ;  /* 0xbeaaaa7d00037423 */ /* 0x000fc80000010003 */
[----:B------:R-:W-:-:S04]  /*05e0*/  FMUL.FTZ R3, R0, R3 ;  /* 0x0000000300037220 */ /* 0x000fc80000410000 */
[----:B------:R-:W-:Y:S01]  /*05f0*/  FFMA.FTZ R2, R3, R2, R2 ;  /* 0x0000000203027223 */ /* 0x000fe20000010002 */
[----:B------:R-:W-:Y:S05]  /*0600*/  @!P5 BRA `(.L_x_59) ;  /* 0x000000600000d947 */ /* 0x000fea0003800000 */
[----:B------:R-:W-:-:S04]  /*0610*/  MOV R0, c[0x0][0x178] ;  /* 0x00005e0000007a02 */ /* 0x000fc80000000f00 */
[----:B------:R-:W-:-:S13]  /*0620*/  ISETP.GT.AND P0, PT, R0, -0x1, PT ;  /* 0xffffffff0000780c */ /* 0x000fda0003f04270 */
[----:B------:R-:W-:Y:S05]  /*0630*/  @P0 BRA `(.L_x_60) ;  /* 0x0000007000000947 */ /* 0x000fea0003800000 */
[----:B------:R-:W-:-:S05]  /*0640*/  MOV R3, 0x3fd774eb ;  /* 0x3fd774eb00037802 */ /* 0x000fca0000000f00 */
[----:B------:R-:W-:Y:S01]  /*0650*/  FFMA.FTZ R2, R3, 1.8663789033889770508, -R2 ;  /* 0x3feee58103027823 */ /* 0x000fe20000010802 */
[----:B------:R-:W-:Y:S05]  /*0660*/  BRA `(.L_x_60) ;  /* 0x0000004000007947 */ /* 0x000fea0003800000 */
.L_x_59:
[----:B------:R-:W-:Y:S02]  /*0670*/  ISETP.LE.AND P0, PT, RZ, c[0x0][0x178], PT ;  /* 0x00005e00ff007a0c */ /* 0x000fe40003f03270 */
[----:B------:R-:W-:-:S11]  /*0680*/  MOV R3, 0x3fd774eb ;  /* 0x3fd774eb00037802 */ /* 0x000fd60000000f00 */
[----:B------:R-:W-:-:S04]  /*0690*/  @P0 FFMA.FTZ R2, R3, 0.93318945169448852539, -R2 ;  /* 0x3f6ee58103020823 */ /* 0x000fc80000010802 */
[----:B------:R-:W-:Y:S02]  /*06a0*/  @!P0 FFMA.FTZ R2, R3, 0.93318945169448852539, R2 ;  /* 0x3f6ee58103028823 */ /* 0x000fe40000010002 */
.L_x_60:
[----:B------:R-:W-:Y:S01]  /*06b0*/  MOV R3, c[0x0][0x178] ;  /* 0x00005e0000037a02 */ /* 0x000fe20000000f00 */
[----:B------:R-:W-:Y:S01]  /*06c0*/  HFMA2.MMA R0, -RZ, RZ, 2.04296875, -15.78125 ;  /* 0x4016cbe4ff007435 */ /* 0x000fe200000001ff */
[----:B------:R-:W-:Y:S01]  /*06d0*/  FSETP.NEU.FTZ.AND P1, PT, R10, RZ, PT ;  /* 0x000000ff0a00720b */ /* 0x000fe20003f3d000 */
[----:B------:R-:W-:Y:S01]  /*06e0*/  FMUL.FTZ R15, R15, 0.5 ;  /* 0x3f0000000f0f7820 */ /* 0x000fe20000410000 */
[C---:B------:R-:W-:Y:S01]  /*06f0*/  FSETP.NEU.FTZ.AND P0, PT, |R3|.reuse, |c[0x0][0x17c]|, PT ;  /* 0x40005f0003007a0b */ /* 0x040fe20003f1d200 */
[----:B------:R-:W-:Y:S01]  /*0700*/  FADD.FTZ R3, |R3|, |c[0x0][0x17c]| ;  /* 0x40005f0003037621 */ /* 0x000fe20000010200 */
[----:B------:R-:W-:Y:S02]  /*0710*/  ISETP.LE.AND P2, PT, RZ, c[0x0][0x178], PT ;  /* 0x00005e00ff007a0c */ /* 0x000fe40003f43270 */
[----:B------:R-:W-:-:S09]  /*0720*/  MOV R5, c[0x0][0x17c] ;  /* 0x00005f0000057a02 */ /* 0x000fd20000000f00 */
[----:B------:R-:W-:Y:S02]  /*0730*/  @!P0 FSEL R2, R0, 0.78539818525314331055, !P2 ;  /* 0x3f490fdb00028808 */ /* 0x000fe40005000000 */
[----:B------:R-:W-:Y:S02]  /*0740*/  @!P1 FSEL R2, RZ, 3.1415927410125732422, P2 ;  /* 0x40490fdbff029808 */ /* 0x000fe40001000000 */
[----:B------:R-:W-:Y:S02]  /*0750*/  FSETP.GTU.FTZ.AND P0, PT, |R3|, +INF , PT ;  /* 0x7f8000000300780b */ /* 0x000fe40003f1c200 */
[----:B------:R-:W-:-:S04]  /*0760*/  LOP3.LUT R2, R2, 0x80000000, R5, 0xb8, !PT ;  /* 0x8000000002027812 */ /* 0x000fc800078eb805 */
[----:B------:R-:W-:Y:S01]  /*0770*/  FSEL R3, R3, R2, P0 ;  /* 0x0000000203037208 */ /* 0x000fe20000000000 */
[----:B------:R-:W-:Y:S05]  /*0780*/  BRA `(.L_x_61) ;  /* 0x0000203000007947 */ /* 0x000fea0003800000 */
.L_x_56:
[----:B------:R-:W-:-:S04]  /*0790*/  FMUL.FTZ R13, R9, R9 ;  /* 0x00000009090d7220 */ /* 0x000fc80000410000 */
[----:B------:R-:W-:-:S05]  /*07a0*/  FFMA.FTZ R13, R10, R10, R13 ;  /* 0x0000000a0a0d7223 */ /* 0x000fca000001000d */
[----:B------:R-:W-:-:S13]  /*07b0*/  FSETP.GTU.FTZ.AND P0, PT, R13, 0.69999998807907104492, PT ;  /* 0x3f3333330d00780b */ /* 0x000fda0003f1c000 */
[----:B------:R-:W-:Y:S05]  /*07c0*/  @P0 BRA `(.L_x_62) ;  /* 0x000002f000000947 */ /* 0x000fea0003800000 */
[----:B------:R-:W0:Y:S08]  /*07d0*/  MUFU.RCP R3, R10 ;  /* 0x0000000a00037308 */ /* 0x000e300000001000 */
[----:B------:R-:W1:Y:S01]  /*07e0*/  FCHK P0, R9, R10 ;  /* 0x0000000a09007302 */ /* 0x000e620000000000 */
[----:B0-----:R-:W-:-:S04]  /*07f0*/  FFMA R0, -R10, R3, 1 ;  /* 0x3f8000000a007423 */ /* 0x001fc80000000103 */
[----:B------:R-:W-:-:S04]  /*0800*/  FFMA R0, R3, R0, R3 ;  /* 0x0000000003007223 */ /* 0x000fc80000000003 */
[----:B------:R-:W-:-:S04]  /*0810*/  FFMA R3, R9, R0, RZ ;  /* 0x0000000009037223 */ /* 0x000fc800000000ff */
[----:B------:R-:W-:-:S04]  /*0820*/  FFMA R2, -R10, R3, R9 ;  /* 0x000000030a027223 */ /* 0x000fc80000000109 */
[----:B------:R-:W-:Y:S01]  /*0830*/  FFMA R2, R0, R2, R3 ;  /* 0x0000000200027223 */ /* 0x000fe20000000003 */
[----:B-1----:R-:W-:Y:S05]  /*0840*/  @!P0 BRA `(.L_x_63) ;  /* 0x0000002000008947 */ /* 0x002fea0003800000 */
[----:B------:R-:W-:Y:S02]  /*0850*/  MOV R0, 0x870 ;  /* 0x0000087000007802 */ /* 0x000fe40000000f00 */
[----:B------:R-:W-:Y:S05]  /*0860*/  CALL.REL.NOINC `($__internal_0_$__cuda_sm3x_div_rn_ftz_f32_slowpath) ;  /* 0x00004e0000007944 */ /* 0x000fea0003c00000 */
.L_x_63:
        /* <DEDUP_REMOVED lines=18> */
.L_x_64:
[----:B------:R-:W-:Y:S02]  /*0990*/  ISETP.LE.AND P0, PT, RZ, c[0x0][0x178], PT ;  /* 0x00005e00ff007a0c */ /* 0x000fe40003f03270 */
[----:B------:R-:W-:-:S11]  /*09a0*/  MOV R3, 0x3fd774eb ;  /* 0x3fd774eb00037802 */ /* 0x000fd60000000f00 */
[----:B------:R-:W-:-:S04]  /*09b0*/  @P0 FFMA.FTZ R2, R3, 0.93318945169448852539, -R2 ;  /* 0x3f6ee58103020823 */ /* 0x000fc80000010802 */
[----:B------:R-:W-:Y:S02]  /*09c0*/  @!P0 FFMA.FTZ R2, R3, 0.93318945169448852539, R2 ;  /* 0x3f6ee58103028823 */ /* 0x000fe40000010002 */
.L_x_65:
[----:B------:R-:W-:Y:S01]  /*09d0*/  MOV R3, c[0x0][0x178] ;  /* 0x00005e0000037a02 */ /* 0x000fe20000000f00 */
[----:B------:R-:W-:Y:S01]  /*09e0*/  HFMA2.MMA R0, -RZ, RZ, 2.04296875, -15.78125 ;  /* 0x4016cbe4ff007435 */ /* 0x000fe200000001ff */
[----:B------:R-:W-:Y:S01]  /*09f0*/  FSETP.NEU.FTZ.AND P2, PT, R10, RZ, PT ;  /* 0x000000ff0a00720b */ /* 0x000fe20003f5d000 */
[----:B------:R-:W0:Y:S01]  /*0a00*/  MUFU.LG2 R13, R13 ;  /* 0x0000000d000d7308 */ /* 0x000e220000000c00 */
[C---:B------:R-:W-:Y:S01]  /*0a10*/  FSETP.NEU.FTZ.AND P1, PT, |R3|.reuse, |c[0x0][0x17c]|, PT ;  /* 0x40005f0003007a0b */ /* 0x040fe20003f3d200 */
[----:B------:R-:W-:Y:S01]  /*0a20*/  FADD.FTZ R3, |R3|, |c[0x0][0x17c]| ;  /* 0x40005f0003037621 */ /* 0x000fe20000010200 */
[----:B------:R-:W-:Y:S02]  /*0a30*/  ISETP.LE.AND P0, PT, RZ, c[0x0][0x178], PT ;  /* 0x00005e00ff007a0c */ /* 0x000fe40003f03270 */
[----:B------:R-:W-:-:S09]  /*0a40*/  MOV R5, c[0x0][0x17c] ;  /* 0x00005f0000057a02 */ /* 0x000fd20000000f00 */
[----:B------:R-:W-:Y:S02]  /*0a50*/  @!P1 FSEL R2, R0, 0.78539818525314331055, !P0 ;  /* 0x3f490fdb00029808 */ /* 0x000fe40004000000 */
[----:B------:R-:W-:Y:S01]  /*0a60*/  @!P2 FSEL R2, RZ, 3.1415927410125732422, P0 ;  /* 0x40490fdbff02a808 */ /* 0x000fe20000000000 */
[----:B0-----:R-:W-:Y:S01]  /*0a70*/  FMUL.FTZ.D2 R15, R13, 0.69314718246459960938 ;  /* 0x3f3172180d0f7820 */ /* 0x001fe20000310000 */
[----:B------:R-:W-:Y:S02]  /*0a80*/  FSETP.GTU.FTZ.AND P0, PT, |R3|, +INF , PT ;  /* 0x7f8000000300780b */ /* 0x000fe40003f1c200 */
[----:B------:R-:W-:-:S04]  /*0a90*/  LOP3.LUT R2, R2, 0x80000000, R5, 0xb8, !PT ;  /* 0x8000000002027812 */ /* 0x000fc800078eb805 */
[----:B------:R-:W-:Y:S01]  /*0aa0*/  FSEL R3, R3, R2, P0 ;  /* 0x0000000203037208 */ /* 0x000fe20000000000 */
[----:B------:R-:W-:Y:S05]  /*0ab0*/  BRA `(.L_x_61) ;  /* 0x00001d0000007947 */ /* 0x000fea0003800000 */
.L_x_62:
[----:B------:R-:W-:Y:S02]  /*0ac0*/  LOP3.LUT R4, R9, 0xffff0000, RZ, 0xc0, !PT ;  /* 0xffff000009047812 */ /* 0x000fe400078ec0ff */
[----:B------:R-:W-:-:S03]  /*0ad0*/  LOP3.LUT R3, R10, 0xffff0000, RZ, 0xc0, !PT ;  /* 0xffff00000a037812 */ /* 0x000fc600078ec0ff */
[--C-:B------:R-:W-:Y:S02]  /*0ae0*/  FADD.FTZ R7, R9, -R4.reuse ;  /* 0x8000000409077221 */ /* 0x100fe40000010000 */
[--C-:B------:R-:W-:Y:S02]  /*0af0*/  FADD.FTZ R2, R10, -R3.reuse ;  /* 0x800000030a027221 */ /* 0x100fe40000010000 */
[----:B------:R-:W-:Y:S01]  /*0b00*/  FADD.FTZ R11, R3, R3 ;  /* 0x00000003030b7221 */ /* 0x000fe20000010000 */
[----:B------:R-:W-:Y:S01]  /*0b10*/  LOP3.LUT R12, R7, 0xffff0000, RZ, 0xc0, !PT ;  /* 0xffff0000070c7812 */ /* 0x000fe200078ec0ff */
[----:B------:R-:W-:Y:S01]  /*0b20*/  FADD.FTZ R13, R4, R4 ;  /* 0x00000004040d7221 */ /* 0x000fe20000010000 */
[----:B------:R-:W-:Y:S01]  /*0b30*/  LOP3.LUT R5, R2, 0xffff0000, RZ, 0xc0, !PT ;  /* 0xffff000002057812 */ /* 0x000fe200078ec0ff */
[----:B------:R-:W-:Y:S02]  /*0b40*/  FMUL.FTZ R0, R3, R3 ;  /* 0x0000000303007220 */ /* 0x000fe40000410000 */
[----:B------:R-:W-:-:S02]  /*0b50*/  FADD.FTZ R16, R7, -R12 ;  /* 0x8000000c07107221 */ /* 0x000fc40000010000 */
[----:B------:R-:W-:Y:S02]  /*0b60*/  FMUL.FTZ R3, R4, R4 ;  /* 0x0000000404037220 */ /* 0x000fe40000410000 */
[--C-:B------:R-:W-:Y:S02]  /*0b70*/  FADD.FTZ R14, R2, -R5.reuse ;  /* 0x80000005020e7221 */ /* 0x100fe40000010000 */
[C---:B------:R-:W-:Y:S02]  /*0b80*/  FADD.FTZ R15, R5.reuse, R5 ;  /* 0x00000005050f7221 */ /* 0x040fe40000010000 */
[C---:B------:R-:W-:Y:S02]  /*0b90*/  FMUL.FTZ R4, R5.reuse, R11 ;  /* 0x0000000b05047220 */ /* 0x040fe40000410000 */
[----:B------:R-:W-:Y:S02]  /*0ba0*/  FMUL.FTZ R2, R5, R5 ;  /* 0x0000000505027220 */ /* 0x000fe40000410000 */
[----:B------:R-:W-:-:S02]  /*0bb0*/  FADD.FTZ R17, R12, R12 ;  /* 0x0000000c0c117221 */ /* 0x000fc40000010000 */
[CC--:B------:R-:W-:Y:S02]  /*0bc0*/  FMUL.FTZ R7, R12.reuse, R13.reuse ;  /* 0x0000000d0c077220 */ /* 0x0c0fe40000410000 */
[----:B------:R-:W-:Y:S02]  /*0bd0*/  FMUL.FTZ R5, R12, R12 ;  /* 0x0000000c0c057220 */ /* 0x000fe40000410000 */
[----:B------:R-:W-:Y:S02]  /*0be0*/  FMUL.FTZ R12, R16, R13 ;  /* 0x0000000d100c7220 */ /* 0x000fe40000410000 */
[C---:B------:R-:W-:Y:S02]  /*0bf0*/  FMUL.FTZ R13, R14.reuse, R15 ;  /* 0x0000000f0e0d7220 */ /* 0x040fe40000410000 */
[----:B------:R-:W-:Y:S02]  /*0c00*/  FMUL.FTZ R11, R14, R11 ;  /* 0x0000000b0e0b7220 */ /* 0x000fe40000410000 */
[----:B------:R-:W-:-:S02]  /*0c10*/  FMUL.FTZ R15, R16, R17 ;  /* 0x00000011100f7220 */ /* 0x000fc40000410000 */
[----:B------:R-:W-:Y:S02]  /*0c20*/  FMUL.FTZ R14, R14, R14 ;  /* 0x0000000e0e0e7220 */ /* 0x000fe40000410000 */
[----:B------:R-:W-:Y:S02]  /*0c30*/  FMUL.FTZ R17, R16, R16 ;  /* 0x0000001010117220 */ /* 0x000fe40000410000 */
.L_x_66:
[----:B------:R-:W-:-:S04]  /*0c40*/  FSETP.GEU.FTZ.AND P6, PT, R0, R3, PT ;  /* 0x000000030000720b */ /* 0x000fc80003fde000 */
[----:B------:R-:W-:Y:S02]  /*0c50*/  FSEL R19, R0, R3, !P6 ;  /* 0x0000000300137208 */ /* 0x000fe40007000000 */
[----:B------:R-:W-:Y:S02]  /*0c60*/  FSEL R0, R3, R0, !P6 ;  /* 0x0000000003007208 */ /* 0x000fe40007000000 */
[----:B------:R-:W-:-:S04]  /*0c70*/  FSETP.GEU.FTZ.AND P3, PT, R19, R4, PT ;  /* 0x000000041300720b */ /* 0x000fc80003f7e000 */
[----:B------:R-:W-:Y:S02]  /*0c80*/  FSEL R16, R19, R4, !P3 ;  /* 0x0000000413107208 */ /* 0x000fe40005800000 */
[----:B------:R-:W-:Y:S02]  /*0c90*/  FSEL R3, R4, R19, !P3 ;  /* 0x0000001304037208 */ /* 0x000fe40005800000 */
[----:B------:R-:W-:-:S04]  /*0ca0*/  FSETP.GEU.FTZ.AND P4, PT, R16, R7, PT ;  /* 0x000000071000720b */ /* 0x000fc80003f9e000 */
[----:B------:R-:W-:Y:S02]  /*0cb0*/  FSEL R21, R16, R7, !P4 ;  /* 0x0000000710157208 */ /* 0x000fe40006000000 */
[----:B------:R-:W-:Y:S02]  /*0cc0*/  PLOP3.LUT P6, PT, P4, P3, P6, 0x7f, 0x0 ;  /* 0x000000000000781c */ /* 0x000fe400027c6f67 */
[----:B------:R-:W-:Y:S02]  /*0cd0*/  FSETP.GEU.FTZ.AND P1, PT, R21, R2, PT ;  /* 0x000000021500720b */ /* 0x000fe40003f3e000 */
[----:B------:R-:W-:Y:S02]  /*0ce0*/  FSEL R4, R7, R16, !P4 ;  /* 0x0000001007047208 */ /* 0x000fe40006000000 */
[----:B------:R-:W-:Y:S02]  /*0cf0*/  FSEL R18, R21, R2, !P1 ;  /* 0x0000000215127208 */ /* 0x000fe40004800000 */
[----:B------:R-:W-:-:S02]  /*0d00*/  FSEL R7, R2, R21, !P1 ;  /* 0x0000001502077208 */ /* 0x000fc40004800000 */
[----:B------:R-:W-:-:S04]  /*0d10*/  FSETP.GEU.FTZ.AND P2, PT, R18, R5, PT ;  /* 0x000000051200720b */ /* 0x000fc80003f5e000 */
[----:B------:R-:W-:Y:S02]  /*0d20*/  FSEL R20, R18, R5, !P2 ;  /* 0x0000000512147208 */ /* 0x000fe40005000000 */
[----:B------:R-:W-:Y:S02]  /*0d30*/  PLOP3.LUT P1, PT, P2, P1, P6, 0xbf, 0x0 ;  /* 0x000000000000781c */ /* 0x000fe40001723767 */
[CC--:B------:R-:W-:Y:S02]  /*0d40*/  FSETP.GEU.FTZ.AND P0, PT, R20.reuse, R11.reuse, PT ;  /* 0x0000000b1400720b */ /* 0x0c0fe40003f1e000 */
[----:B------:R-:W-:Y:S02]  /*0d50*/  FSEL R2, R5, R18, !P2 ;  /* 0x0000001205027208 */ /* 0x000fe40005000000 */
[----:B------:R-:W-:Y:S02]  /*0d60*/  FSEL R23, R20, R11, !P0 ;  /* 0x0000000b14177208 */ /* 0x000fe40004000000 */
[----:B------:R-:W-:-:S02]  /*0d70*/  FSEL R5, R11, R20, !P0 ;  /* 0x000000140b057208 */ /* 0x000fc40004000000 */
        /* <DEDUP_REMOVED lines=15> */
[----:B------:R-:W-:Y:S02]  /*0e70*/  PLOP3.LUT P1, PT, P0, P2, P1, 0xbf, 0x0 ;  /* 0x000000000000781c */ /* 0x000fe40000725717 */
[----:B------:R-:W-:Y:S02]  /*0e80*/  FSEL R16, R18, R17, !P0 ;  /* 0x0000001112107208 */ /* 0x000fe40004000000 */
[----:B------:R-:W-:-:S03]  /*0e90*/  FSEL R14, R17, R18, !P0 ;  /* 0x00000012110e7208 */ /* 0x000fc60004000000 */
[----:B------:R-:W-:-:S06]  /*0ea0*/  IMAD.MOV.U32 R17, RZ, RZ, R16 ;  /* 0x000000ffff117224 */ /* 0x000fcc00078e0010 */
[----:B------:R-:W-:Y:S05]  /*0eb0*/  @P1 BRA `(.L_x_66) ;  /* 0xfffffd8000001947 */ /* 0x000fea000383ffff */
[----:B------:R-:W-:Y:S01]  /*0ec0*/  FADD.FTZ R0, R0, -1 ;  /* 0xbf80000000007421 */ /* 0x000fe20000010000 */
[----:B------:R-:W-:Y:S03]  /*0ed0*/  FCHK P2, R9, R10 ;  /* 0x0000000a09007302 */ /* 0x000fe60000040000 */
[----:B------:R-:W-:-:S04]  /*0ee0*/  FADD.FTZ R3, R3, R0 ;  /* 0x0000000003037221 */ /* 0x000fc80000010000 */
[----:B------:R-:W-:-:S04]  /*0ef0*/  FADD.FTZ R4, R4, R3 ;  /* 0x0000000304047221 */ /* 0x000fc80000010000 */
[----:B------:R-:W-:-:S04]  /*0f00*/  FADD.FTZ R7, R7, R4 ;  /* 0x0000000407077221 */ /* 0x000fc80000010000 */
[----:B------:R-:W-:Y:S01]  /*0f10*/  FADD.FTZ R2, R2, R7 ;  /* 0x0000000702027221 */ /* 0x000fe20000010000 */
[----:B------:R-:W-:-:S03]  /*0f20*/  MOV R7, 0x3d39bf78 ;  /* 0x3d39bf7800077802 */ /* 0x000fc60000000f00 */
[----:B------:R-:W-:Y:S01]  /*0f30*/  FADD.FTZ R2, R5, R2 ;  /* 0x0000000205027221 */ /* 0x000fe20000010000 */
[----:B------:R-:W-:-:S03]  /*0f40*/  HFMA2.MMA R5, -RZ, RZ, 1.625, 0 ;  /* 0x3e800000ff057435 */ /* 0x000fc600000001ff */
[----:B------:R-:W-:-:S04]  /*0f50*/  FADD.FTZ R11, R11, R2 ;  /* 0x000000020b0b7221 */ /* 0x000fc80000010000 */
[----:B------:R-:W-:-:S04]  /*0f60*/  FADD.FTZ R12, R12, R11 ;  /* 0x0000000b0c0c7221 */ /* 0x000fc80000010000 */
[----:B------:R-:W-:-:S04]  /*0f70*/  FADD.FTZ R12, R13, R12 ;  /* 0x0000000c0d0c7221 */ /* 0x000fc80000010000 */
[----:B------:R-:W-:-:S04]  /*0f80*/  FADD.FTZ R15, R15, R12 ;  /* 0x0000000c0f0f7221 */ /* 0x000fc80000010000 */
[----:B------:R-:W-:-:S04]  /*0f90*/  FADD.FTZ R15, R14, R15 ;  /* 0x0000000f0e0f7221 */ /* 0x000fc80000010000 */
[----:B------:R-:W-:-:S04]  /*0fa0*/  FADD.FTZ R16, R16, R15 ;  /* 0x0000000f10107221 */ /* 0x000fc80000010000 */
        /* <DEDUP_REMOVED lines=32> */
.L_x_67:
[----:B------:R-:W-:Y:S01]  /*11b0*/  FFMA R2, R2, R4, R5 ;  /* 0x0000000402027223 */ /* 0x000fe20000000005 */
[----:B------:R-:W-:Y:S05]  /*11c0*/  @!P2 BRA `(.L_x_68) ;  /* 0x000000200000a947 */ /* 0x000fea0003800000 */
[----:B------:R-:W-:Y:S02]  /*11d0*/  MOV R0, 0x11f0 ;  /* 0x000011f000007802 */ /* 0x000fe40000000f00 */
[----:B------:R-:W-:Y:S05]  /*11e0*/  CALL.REL.NOINC `($__internal_0_$__cuda_sm3x_div_rn_ftz_f32_slowpath) ;  /* 0x0000448000007944 */ /* 0x000fea0003c00000 */
.L_x_68:
        /* <DEDUP_REMOVED lines=18> */
.L_x_69:
[----:B------:R-:W-:Y:S02]  /*1310*/  ISETP.LE.AND P0, PT, RZ, c[0x0][0x178], PT ;  /* 0x00005e00ff007a0c */ /* 0x000fe40003f03270 */
[----:B------:R-:W-:-:S11]  /*1320*/  MOV R3, 0x3fd774eb ;  /* 0x3fd774eb00037802 */ /* 0x000fd60000000f00 */
[----:B------:R-:W-:-:S04]  /*1330*/  @P0 FFMA.FTZ R2, R3, 0.93318945169448852539, -R2 ;  /* 0x3f6ee58103020823 */ /* 0x000fc80000010802 */
[----:B------:R-:W-:Y:S02]  /*1340*/  @!P0 FFMA.FTZ R2, R3, 0.93318945169448852539, R2 ;  /* 0x3f6ee58103028823 */ /* 0x000fe40000010002 */
.L_x_70:
[----:B------:R-:W-:Y:S01]  /*1350*/  MOV R0, c[0x0][0x178] ;  /* 0x00005e0000007a02 */ /* 0x000fe20000000f00 */
[----:B------:R-:W-:Y:S01]  /*1360*/  HFMA2.MMA R3, -RZ, RZ, 2.04296875, -15.78125 ;  /* 0x4016cbe4ff037435 */ /* 0x000fe200000001ff */
[----:B------:R-:W-:Y:S01]  /*1370*/  FSETP.NEU.FTZ.AND P2, PT, R10, RZ, PT ;  /* 0x000000ff0a00720b */ /* 0x000fe20003f5d000 */
[----:B------:R-:W-:Y:S01]  /*1380*/  FMUL.FTZ R15, R13, 0.5 ;  /* 0x3f0000000d0f7820 */ /* 0x000fe20000410000 */
[----:B------:R-:W-:Y:S02]  /*1390*/  FSETP.NEU.FTZ.AND P1, PT, |R0|, |c[0x0][0x17c]|, PT ;  /* 0x40005f0000007a0b */ /* 0x000fe40003f3d200 */
[----:B------:R-:W-:Y:S02]  /*13a0*/  ISETP.LE.AND P0, PT, RZ, c[0x0][0x178], PT ;  /* 0x00005e00ff007a0c */ /* 0x000fe40003f03270 */
[----:B------:R-:W-:-:S09]  /*13b0*/  MOV R5, c[0x0][0x17c] ;  /* 0x00005f0000057a02 */ /* 0x000fd20000000f00 */
[----:B------:R-:W-:Y:S01]  /*13c0*/  @!P1 FSEL R2, R3, 0.78539818525314331055, !P0 ;  /* 0x3f490fdb03029808 */ /* 0x000fe20004000000 */
[----:B------:R-:W-:Y:S01]  /*13d0*/  FADD.FTZ R3, |R0|, |c[0x0][0x17c]| ;  /* 0x40005f0000037621 */ /* 0x000fe20000010200 */
[----:B------:R-:W-:-:S04]  /*13e0*/  @!P2 FSEL R2, RZ, 3.1415927410125732422, P0 ;  /* 0x40490fdbff02a808 */ /* 0x000fc80000000000 */
[----:B------:R-:W-:Y:S02]  /*13f0*/  FSETP.GTU.FTZ.AND P0, PT, |R3|, +INF , PT ;  /* 0x7f8000000300780b */ /* 0x000fe40003f1c200 */
[----:B------:R-:W-:-:S04]  /*1400*/  LOP3.LUT R2, R2, 0x80000000, R5, 0xb8, !PT ;  /* 0x8000000002027812 */ /* 0x000fc800078eb805 */
[----:B------:R-:W-:Y:S01]  /*1410*/  FSEL R3, R3, R2, P0 ;  /* 0x0000000203037208 */ /* 0x000fe20000000000 */
[----:B------:R-:W-:Y:S05]  /*1420*/  BRA `(.L_x_61) ;  /* 0x0000139000007947 */ /* 0x000fea0003800000 */
.L_x_55:
        /* <DEDUP_REMOVED lines=10> */
.L_x_71:
        /* <DEDUP_REMOVED lines=18> */
.L_x_72:
[----:B------:R-:W-:Y:S02]  /*15f0*/  ISETP.LE.AND P0, PT, RZ, c[0x0][0x178], PT ;  /* 0x00005e00ff007a0c */ /* 0x000fe40003f03270 */
[----:B------:R-:W-:-:S11]  /*1600*/  MOV R3, 0x3fd774eb ;  /* 0x3fd774eb00037802 */ /* 0x000fd60000000f00 */
[----:B------:R-:W-:-:S04]  /*1610*/  @P0 FFMA.FTZ R2, R3, 0.93318945169448852539, -R2 ;  /* 0x3f6ee58103020823 */ /* 0x000fc80000010802 */
[----:B------:R-:W-:Y:S02]  /*1620*/  @!P0 FFMA.FTZ R2, R3, 0.93318945169448852539, R2 ;  /* 0x3f6ee58103028823 */ /* 0x000fe40000010002 */
.L_x_73:
[CC--:B------:R-:W-:Y:S02]  /*1630*/  IMNMX R0, R13.reuse, R14.reuse, !PT ;  /* 0x0000000e0d007217 */ /* 0x0c0fe40007800200 */
[----:B------:R-:W-:Y:S02]  /*1640*/  IMNMX R13, R13, R14, PT ;  /* 0x0000000e0d0d7217 */ /* 0x000fe40003800200 */
[----:B------:R-:W-:Y:S02]  /*1650*/  LOP3.LUT R3, R0, 0xfe000000, RZ, 0xc0, !PT ;  /* 0xfe00000000037812 */ /* 0x000fe400078ec0ff */
[----:B------:R-:W-:Y:S02]  /*1660*/  FSETP.NEU.FTZ.AND P0, PT, R13, RZ, PT ;  /* 0x000000ff0d00720b */ /* 0x000fe40003f1d000 */
[C---:B------:R-:W-:Y:S02]  /*1670*/  IADD3 R4, -R3.reuse, 0x7e800000, RZ ;  /* 0x7e80000003047810 */ /* 0x040fe40007ffe1ff */
[----:B------:R-:W-:-:S02]  /*1680*/  LOP3.LUT R3, R3, 0x800000, RZ, 0xfc, !PT ;  /* 0x0080000003037812 */ /* 0x000fc400078efcff */
[----:B------:R-:W-:Y:S01]  /*1690*/  MOV R7, c[0x0][0x178] ;  /* 0x00005e0000077a02 */ /* 0x000fe20000000f00 */
[-C--:B------:R-:W-:Y:S01]  /*16a0*/  FMUL.FTZ R5, R13, R4.reuse ;  /* 0x000000040d057220 */ /* 0x080fe20000410000 */
[----:B------:R-:W-:Y:S01]  /*16b0*/  FSETP.NEU.FTZ.AND P2, PT, R10, RZ, PT ;  /* 0x000000ff0a00720b */ /* 0x000fe20003f5d000 */
[----:B------:R-:W-:Y:S01]  /*16c0*/  FMUL.FTZ R4, R0, R4 ;  /* 0x0000000400047220 */ /* 0x000fe20000410000 */
[----:B------:R-:W-:Y:S01]  /*16d0*/  FSETP.NEU.FTZ.AND P1, PT, |R7|, |c[0x0][0x17c]|, PT ;  /* 0x40005f0007007a0b */ /* 0x000fe20003f3d200 */
[----:B------:R-:W-:-:S04]  /*16e0*/  FMUL.FTZ R5, R5, R5 ;  /* 0x0000000505057220 */ /* 0x000fc80000410000 */
[----:B------:R-:W-:-:S04]  /*16f0*/  FFMA.FTZ R5, R4, R4, R5 ;  /* 0x0000000404057223 */ /* 0x000fc80000010005 */
[----:B------:R0:W1:Y:S02]  /*1700*/  MUFU.SQRT R4, R5 ;  /* 0x0000000500047308 */ /* 0x0000640000002000 */
[----:B0-----:R-:W-:Y:S01]  /*1710*/  MOV R5, c[0x0][0x17c] ;  /* 0x00005f0000057a02 */ /* 0x001fe20000000f00 */
[----:B-1----:R-:W-:Y:S01]  /*1720*/  @P0 FMUL.FTZ R0, R3, R4 ;  /* 0x0000000403000220 */ /* 0x002fe20000410000 */
[----:B------:R-:W-:Y:S01]  /*1730*/  FSETP.NEU.FTZ.AND P0, PT, R13, +INF , PT ;  /* 0x7f8000000d00780b */ /* 0x000fe20003f1d000 */
[----:B------:R-:W-:-:S03]  /*1740*/  HFMA2.MMA R3, -RZ, RZ, 2.04296875, -15.78125 ;  /* 0x4016cbe4ff037435 */ /* 0x000fc600000001ff */
[----:B------:R-:W-:Y:S02]  /*1750*/  FSEL R0, R0, +INF , P0 ;  /* 0x7f80000000007808 */ /* 0x000fe40000000000 */
[----:B------:R-:W-:-:S04]  /*1760*/  ISETP.LE.AND P0, PT, RZ, c[0x0][0x178], PT ;  /* 0x00005e00ff007a0c */ /* 0x000fc80003f03270 */
[----:B------:R-:W0:Y:S01]  /*1770*/  MUFU.LG2 R0, R0 ;  /* 0x0000000000007308 */ /* 0x000e220000000c00 */
[----:B------:R-:W-:Y:S01]  /*1780*/  @!P1 FSEL R2, R3, 0.78539818525314331055, !P0 ;  /* 0x3f490fdb03029808 */ /* 0x000fe20004000000 */
[----:B------:R-:W-:Y:S01]  /*1790*/  FADD.FTZ R3, |R7|, |c[0x0][0x17c]| ;  /* 0x40005f0007037621 */ /* 0x000fe20000010200 */
[----:B------:R-:W-:-:S04]  /*17a0*/  @!P2 FSEL R2, RZ, 3.1415927410125732422, P0 ;  /* 0x40490fdbff02a808 */ /* 0x000fc80000000000 */
[----:B------:R-:W-:Y:S02]  /*17b0*/  FSETP.GTU.FTZ.AND P0, PT, |R3|, +INF , PT ;  /* 0x7f8000000300780b */ /* 0x000fe40003f1c200 */
[----:B------:R-:W-:-:S04]  /*17c0*/  LOP3.LUT R2, R2, 0x80000000, R5, 0xb8, !PT ;  /* 0x8000000002027812 */ /* 0x000fc800078eb805 */
[----:B------:R-:W-:Y:S01]  /*17d0*/  FSEL R3, R3, R2, P0 ;  /* 0x0000000203037208 */ /* 0x000fe20000000000 */
[----:B0-----:R-:W-:Y:S01]  /*17e0*/  FMUL.FTZ R15, R0, 0.69314718246459960938 ;  /* 0x3f317218000f7820 */ /* 0x001fe20000410000 */
[----:B------:R-:W-:Y:S05]  /*17f0*/  BRA `(.L_x_61) ;  /* 0x00000fc000007947 */ /* 0x000fea0003800000 */
.L_x_54:
[----:B------:R-:W-:-:S13]  /*1800*/  FSETP.GEU.FTZ.AND P0, PT, R9, 9.999999682655225389e-20, PT ;  /* 0x1fec1e4a0900780b */ /* 0x000fda0003f1e000 */
[----:B------:R-:W-:Y:S05]  /*1810*/  @!P0 BRA `(.L_x_74) ;  /* 0x000004b000008947 */ /* 0x000fea0003800000 */
[----:B------:R-:W-:Y:S01]  /*1820*/  FMUL.FTZ R0, R9, R9 ;  /* 0x0000000909007220 */ /* 0x000fe20000410000 */
[----:B------:R-:W-:Y:S01]  /*1830*/  HFMA2.MMA R5, -RZ, RZ, 1.625, 0 ;  /* 0x3e800000ff057435 */ /* 0x000fe200000001ff */
[----:B------:R-:W-:Y:S01]  /*1840*/  MOV R7, 0x3d39bf78 ;  /* 0x3d39bf7800077802 */ /* 0x000fe20000000f00 */
[----:B------:R-:W-:Y:S01]  /*1850*/  FCHK P0, R9, 1 ;  /* 0x3f80000009007902 */ /* 0x000fe20000000000 */
[C---:B------:R-:W-:Y:S01]  /*1860*/  FADD.FTZ.RZ R2, R0.reuse, 1 ;  /* 0x3f80000000027421 */ /* 0x040fe2000001c000 */
[----:B------:R-:W-:-:S04]  /*1870*/  ISETP.GE.U32.AND P1, PT, R0, 0x7f800000, PT ;  /* 0x7f8000000000780c */ /* 0x000fc80003f26070 */
[----:B------:R-:W-:-:S04]  /*1880*/  IADD3 R2, R2, -0x3f400000, RZ ;  /* 0xc0c0000002027810 */ /* 0x000fc80007ffe0ff */
[----:B------:R-:W-:-:S04]  /*1890*/  LOP3.LUT R3, R2, 0xff800000, RZ, 0xc0, !PT ;  /* 0xff80000002037812 */ /* 0x000fc800078ec0ff */
[C---:B------:R-:W-:Y:S02]  /*18a0*/  IADD3 R4, -R3.reuse, 0x40800000, RZ ;  /* 0x4080000003047810 */ /* 0x040fe40007ffe1ff */
[----:B------:R-:W-:Y:S02]  /*18b0*/  IADD3 R2, -R3, R0, RZ ;  /* 0x0000000003027210 */ /* 0x000fe40007ffe1ff */
[----:B------:R-:W0:Y:S01]  /*18c0*/  I2F R3, R3 ;  /* 0x0000000300037306 */ /* 0x000e220000201400 */
[----:B------:R-:W-:-:S04]  /*18d0*/  FFMA.FTZ R5, R4, R5, -1 ;  /* 0xbf80000004057423 */ /* 0x000fc80000010005 */
[----:B------:R-:W-:-:S04]  /*18e0*/  FADD.FTZ R2, R2, R5 ;  /* 0x0000000502027221 */ /* 0x000fc80000010000 */
[C---:B------:R-:W-:Y:S02]  /*18f0*/  FFMA.FTZ R5, R2.reuse, -R7, 0.10546888411045074463 ;  /* 0x3dd8001202057423 */ /* 0x040fe40000010807 */
[----:B------:R-:W-:Y:S02]  /*1900*/  IMAD.MOV.U32 R7, RZ, RZ, 0x3f800000 ;  /* 0x3f800000ff077424 */ /* 0x000fe400078e00ff */
[C---:B------:R-:W-:Y:S02]  /*1910*/  FFMA.FTZ R5, R2.reuse, R5, -0.13229703903198242188 ;  /* 0xbe0778e002057423 */ /* 0x040fe40000010005 */
[----:B------:R-:W-:Y:S02]  /*1920*/  FFMA R4, R7, -1, R7 ;  /* 0xbf80000007047823 */ /* 0x000fe40000000007 */
[----:B------:R-:W-:Y:S02]  /*1930*/  FFMA.FTZ R5, R2, R5, 0.14491446316242218018 ;  /* 0x3e14647502057423 */ /* 0x000fe40000010005 */
[----:B------:R-:W-:-:S02]  /*1940*/  FFMA R4, R4, R7, 1 ;  /* 0x3f80000004047423 */ /* 0x000fc40000000007 */
[C---:B------:R-:W-:Y:S02]  /*1950*/  FFMA.FTZ R5, R2.reuse, R5, -0.16641564667224884033 ;  /* 0xbe2a68dd02057423 */ /* 0x040fe40000010005 */
[----:B0-----:R-:W-:Y:S02]  /*1960*/  FMUL.FTZ R3, R3, 1.1920928955078125e-07 ;  /* 0x3400000003037820 */ /* 0x001fe40000410000 */
[----:B------:R-:W-:-:S04]  /*1970*/  FFMA.FTZ R5, R2, R5, 0.19988867640495300293 ;  /* 0x3e4caf9e02057423 */ /* 0x000fc80000010005 */
[----:B------:R-:W-:-:S04]  /*1980*/  FFMA.FTZ R5, R2, R5, -0.25000196695327758789 ;  /* 0xbe80004202057423 */ /* 0x000fc80000010005 */
[----:B------:R-:W-:-:S04]  /*1990*/  FFMA.FTZ R5, R2, R5, 0.33333510160446166992 ;  /* 0x3eaaaae602057423 */ /* 0x000fc80000010005 */
[----:B------:R-:W-:-:S04]  /*19a0*/  FFMA.FTZ R5, R2, R5, -0.5 ;  /* 0xbf00000002057423 */ /* 0x000fc80000010005 */
[----:B------:R-:W-:-:S04]  /*19b0*/  FMUL.FTZ R5, R2, R5 ;  /* 0x0000000502057220 */ /* 0x000fc80000410000 */
[----:B------:R-:W-:Y:S02]  /*19c0*/  FFMA.FTZ R2, R2, R5, R2 ;  /* 0x0000000502027223 */ /* 0x000fe40000010002 */
[----:B------:R-:W-:Y:S02]  /*19d0*/  FFMA R5, R9, R4, RZ ;  /* 0x0000000409057223 */ /* 0x000fe400000000ff */
[----:B------:R-:W-:Y:S02]  /*19e0*/  FFMA.FTZ R15, R3, 0.69314718246459960938, R2 ;  /* 0x3f317218030f7823 */ /* 0x000fe40000010002 */
[----:B------:R-:W-:Y:S01]  /*19f0*/  FFMA R7, R5, -1, R9 ;  /* 0xbf80000005077823 */ /* 0x000fe20000000009 */
[----:B------:R-:W-:Y:S05]  /*1a00*/  @!P1 BRA `(.L_x_75) ;  /* 0x0000005000009947 */ /* 0x000fea0003800000 */
[C---:B------:R-:W-:Y:S02]  /*1a10*/  ISETP.GE.AND P1, PT, R0.reuse, -0x407fffff, PT ;  /* 0xbf8000010000780c */ /* 0x040fe40003f26270 */
[----:B------:R-:W-:-:S11]  /*1a20*/  FSETP.NEU.FTZ.AND P2, PT, R0, RZ, PT ;  /* 0x000000ff0000720b */ /* 0x000fd60003f5d000 */
[----:B------:R-:W-:-:S05]  /*1a30*/  @P1 MOV R3, 0x7f800000 ;  /* 0x7f80000000031802 */ /* 0x000fca0000000f00 */
[----:B------:R-:W-:-:S05]  /*1a40*/  @P1 FFMA.FTZ R15, R0, R3, +INF ;  /* 0x7f800000000f1423 */ /* 0x000fca0000010003 */
[----:B------:R-:W-:Y:S02]  /*1a50*/  FSEL R15, R15, -RZ, P2 ;  /* 0x800000ff0f0f7208 */ /* 0x000fe40001000000 */
.L_x_75:
[----:B------:R-:W-:Y:S01]  /*1a60*/  FFMA R2, R4, R7, R5 ;  /* 0x0000000704027223 */ /* 0x000fe20000000005 */
[----:B------:R-:W-:Y:S05]  /*1a70*/  @!P0 BRA `(.L_x_76) ;  /* 0x0000003000008947 */ /* 0x000fea0003800000 */
[----:B------:R-:W-:Y:S01]  /*1a80*/  HFMA2.MMA R10, -RZ, RZ, 1.875, 0 ;  /* 0x3f800000ff0a7435 */ /* 0x000fe200000001ff */
[----:B------:R-:W-:-:S05]  /*1a90*/  MOV R0, 0x1ab0 ;  /* 0x00001ab000007802 */ /* 0x000fca0000000f00 */
[----:B------:R-:W-:Y:S05]  /*1aa0*/  CALL.REL.NOINC `($__internal_0_$__cuda_sm3x_div_rn_ftz_f32_slowpath) ;  /* 0x00003bc000007944 */ /* 0x000fea0003c00000 */
.L_x_76:
[----:B------:R-:W-:Y:S01]  /*1ab0*/  MOV R3, 0x3b33710b ;  /* 0x3b33710b00037802 */ /* 0x000fe20000000f00 */
[----:B0-----:R-:W-:-:S04]  /*1ac0*/  FMUL.FTZ R0, R2, R2 ;  /* 0x0000000202007220 */ /* 0x001fc80000410000 */
        /* <DEDUP_REMOVED lines=13> */
[----:B------:R-:W-:-:S10]  /*1ba0*/  HFMA2.MMA R3, -RZ, RZ, 1.9599609375, 20144 ;  /* 0x3fd774ebff037435 */ /* 0x000fd400000001ff */
[----:B------:R-:W-:Y:S01]  /*1bb0*/  FFMA.FTZ R2, R3, 1.8663789033889770508, -R2 ;  /* 0x3feee58103027823 */ /* 0x000fe20000010802 */
[----:B------:R-:W-:Y:S05]  /*1bc0*/  BRA `(.L_x_78) ;  /* 0x0000004000007947 */ /* 0x000fea0003800000 */
.L_x_77:
[----:B------:R-:W-:Y:S02]  /*1bd0*/  ISETP.LE.AND P0, PT, RZ, c[0x0][0x178], PT ;  /* 0x00005e00ff007a0c */ /* 0x000fe40003f03270 */
[----:B------:R-:W-:-:S11]  /*1be0*/  MOV R3, 0x3fd774eb ;  /* 0x3fd774eb00037802 */ /* 0x000fd60000000f00 */
[----:B------:R-:W-:-:S04]  /*1bf0*/  @P0 FFMA.FTZ R2, R3, 0.93318945169448852539, -R2 ;  /* 0x3f6ee58103020823 */ /* 0x000fc80000010802 */
[----:B------:R-:W-:Y:S02]  /*1c00*/  @!P0 FFMA.FTZ R2, R3, 0.93318945169448852539, R2 ;  /* 0x3f6ee58103028823 */ /* 0x000fe40000010002 */
.L_x_78:
[----:B------:R-:W-:Y:S01]  /*1c10*/  MOV R0, c[0x0][0x178] ;  /* 0x00005e0000007a02 */ /* 0x000fe20000000f00 */
[----:B------:R-:W-:Y:S01]  /*1c20*/  FMUL.FTZ R15, R15, 0.5 ;  /* 0x3f0000000f0f7820 */ /* 0x000fe20000410000 */
[----:B------:R-:W-:Y:S02]  /*1c30*/  ISETP.LE.AND P0, PT, RZ, c[0x0][0x178], PT ;  /* 0x00005e00ff007a0c */ /* 0x000fe40003f03270 */
[C---:B------:R-:W-:Y:S01]  /*1c40*/  FSETP.NEU.FTZ.AND P1, PT, |R0|.reuse, |c[0x0][0x17c]|, PT ;  /* 0x40005f0000007a0b */ /* 0x040fe20003f3d200 */
[----:B------:R-:W-:Y:S01]  /*1c50*/  FADD.FTZ R3, |R0|, |c[0x0][0x17c]| ;  /* 0x40005f0000037621 */ /* 0x000fe20000010200 */
[----:B------:R-:W-:Y:S02]  /*1c60*/  MOV R4, 0x4016cbe4 ;  /* 0x4016cbe400047802 */ /* 0x000fe40000000f00 */
[----:B------:R-:W-:-:S09]  /*1c70*/  MOV R5, c[0x0][0x17c] ;  /* 0x00005f0000057a02 */ /* 0x000fd20000000f00 */
[----:B------:R-:W-:Y:S02]  /*1c80*/  @!P1 FSEL R2, R4, 0.78539818525314331055, !P0 ;  /* 0x3f490fdb04029808 */ /* 0x000fe40004000000 */
[----:B------:R-:W-:Y:S02]  /*1c90*/  FSETP.GTU.FTZ.AND P0, PT, |R3|, +INF , PT ;  /* 0x7f8000000300780b */ /* 0x000fe40003f1c200 */
[----:B------:R-:W-:-:S04]  /*1ca0*/  LOP3.LUT R2, R2, 0x80000000, R5, 0xb8, !PT ;  /* 0x8000000002027812 */ /* 0x000fc800078eb805 */
[----:B------:R-:W-:Y:S01]  /*1cb0*/  FSEL R3, R3, R2, P0 ;  /* 0x0000000203037208 */ /* 0x000fe20000000000 */
[----:B------:R-:W-:Y:S05]  /*1cc0*/  BRA `(.L_x_61) ;  /* 0x00000af000007947 */ /* 0x000fea0003800000 */
.L_x_74:
[----:B------:R-:W-:Y:S01]  /*1cd0*/  HFMA2.MMA R0, -RZ, RZ, 1.875, 0 ;  /* 0x3f800000ff007435 */ /* 0x000fe200000001ff */
[----:B------:R-:W0:Y:S09]  /*1ce0*/  FCHK P0, R9, 1 ;  /* 0x3f80000009007902 */ /* 0x000e320000000000 */
[----:B------:R-:W-:-:S04]  /*1cf0*/  FFMA R3, R0, -1, R0 ;  /* 0xbf80000000037823 */ /* 0x000fc80000000000 */
[----:B------:R-:W-:-:S04]  /*1d00*/  FFMA R0, R3, R0, 1 ;  /* 0x3f80000003007423 */ /* 0x000fc80000000000 */
[----:B------:R-:W-:-:S04]  /*1d10*/  FFMA R2, R9, R0, RZ ;  /* 0x0000000009027223 */ /* 0x000fc800000000ff */
[----:B------:R-:W-:-:S04]  /*1d20*/  FFMA R3, R2, -1, R9 ;  /* 0xbf80000002037823 */ /* 0x000fc80000000009 */
[----:B------:R-:W-:Y:S01]  /*1d30*/  FFMA R2, R0, R3, R2 ;  /* 0x0000000300027223 */ /* 0x000fe20000000002 */
[----:B0-----:R-:W-:Y:S05]  /*1d40*/  @!P0 BRA `(.L_x_79) ;  /* 0x0000003000008947 */ /* 0x001fea0003800000 */
[----:B------:R-:W-:Y:S02]  /*1d50*/  MOV R10, 0x3f800000 ;  /* 0x3f800000000a7802 */ /* 0x000fe40000000f00 */
[----:B------:R-:W-:Y:S02]  /*1d60*/  MOV R0, 0x1d80 ;  /* 0x00001d8000007802 */ /* 0x000fe40000000f00 */
[----:B------:R-:W-:Y:S05]  /*1d70*/  CALL.REL.NOINC `($__internal_0_$__cuda_sm3x_div_rn_ftz_f32_slowpath) ;  /* 0x000038f000007944 */ /* 0x000fea0003c00000 */
.L_x_79:
        /* <DEDUP_REMOVED lines=18> */
.L_x_80:
[----:B------:R-:W-:Y:S02]  /*1ea0*/  ISETP.LE.AND P0, PT, RZ, c[0x0][0x178], PT ;  /* 0x00005e00ff007a0c */ /* 0x000fe40003f03270 */
[----:B------:R-:W-:-:S11]  /*1eb0*/  MOV R3, 0x3fd774eb ;  /* 0x3fd774eb00037802 */ /* 0x000fd60000000f00 */
[----:B------:R-:W-:-:S04]  /*1ec0*/  @P0 FFMA.FTZ R2, R3, 0.93318945169448852539, -R2 ;  /* 0x3f6ee58103020823 */ /* 0x000fc80000010802 */
[----:B------:R-:W-:Y:S02]  /*1ed0*/  @!P0 FFMA.FTZ R2, R3, 0.93318945169448852539, R2 ;  /* 0x3f6ee58103028823 */ /* 0x000fe40000010002 */
.L_x_81:
[----:B------:R-:W-:Y:S02]  /*1ee0*/  MOV R0, c[0x0][0x178] ;  /* 0x00005e0000007a02 */ /* 0x000fe40000000f00 */
[----:B------:R-:W-:Y:S02]  /*1ef0*/  ISETP.LE.AND P0, PT, RZ, c[0x0][0x178], PT ;  /* 0x00005e00ff007a0c */ /* 0x000fe40003f03270 */
[C---:B------:R-:W-:Y:S01]  /*1f00*/  FSETP.NEU.FTZ.AND P1, PT, |R0|.reuse, |c[0x0][0x17c]|, PT ;  /* 0x40005f0000007a0b */ /* 0x040fe20003f3d200 */
[----:B------:R-:W-:Y:S01]  /*1f10*/  FADD.FTZ R3, |R0|, |c[0x0][0x17c]| ;  /* 0x40005f0000037621 */ /* 0x000fe20000010200 */
[----:B------:R-:W-:Y:S01]  /*1f20*/  MOV R4, 0x4016cbe4 ;  /* 0x4016cbe400047802 */ /* 0x000fe20000000f00 */
[----:B------:R-:W-:Y:S01]  /*1f30*/  FMUL.FTZ R0, R9, 0.5 ;  /* 0x3f00000009007820 */ /* 0x000fe20000410000 */
[----:B------:R-:W-:-:S03]  /*1f40*/  MOV R5, c[0x0][0x17c] ;  /* 0x00005f0000057a02 */ /* 0x000fc60000000f00 */
[----:B------:R-:W-:-:S06]  /*1f50*/  FMUL.FTZ R15, R9, R0 ;  /* 0x00000000090f7220 */ /* 0x000fcc0000410000 */
[----:B------:R-:W-:Y:S02]  /*1f60*/  @!P1 FSEL R2, R4, 0.78539818525314331055, !P0 ;  /* 0x3f490fdb04029808 */ /* 0x000fe40004000000 */
[----:B------:R-:W-:Y:S02]  /*1f70*/  FSETP.GTU.FTZ.AND P0, PT, |R3|, +INF , PT ;  /* 0x7f8000000300780b */ /* 0x000fe40003f1c200 */
[----:B------:R-:W-:-:S04]  /*1f80*/  LOP3.LUT R2, R2, 0x80000000, R5, 0xb8, !PT ;  /* 0x8000000002027812 */ /* 0x000fc800078eb805 */
[----:B------:R-:W-:Y:S01]  /*1f90*/  FSEL R3, R3, R2, P0 ;  /* 0x0000000203037208 */ /* 0x000fe20000000000 */
[----:B------:R-:W-:Y:S05]  /*1fa0*/  BRA `(.L_x_61) ;  /* 0x0000081000007947 */ /* 0x000fea0003800000 */
.L_x_53:
[----:B------:R-:W-:Y:S01]  /*1fb0*/  MOV R0, c[0x0][0x178] ;  /* 0x00005e0000007a02 */ /* 0x000fe20000000f00 */
[----:B------:R-:W-:Y:S01]  /*1fc0*/  FMUL.FTZ R2, R11, 0.36787945032119750977 ;  /* 0x3ebc5ab20b027820 */ /* 0x000fe20000410000 */
[----:B------:R-:W-:-:S03]  /*1fd0*/  HFMA2.MMA R15, -RZ, RZ, 1.875, 0 ;  /* 0x3f800000ff0f7435 */ /* 0x000fc600000001ff */
[----:B------:R-:W-:Y:S02]  /*1fe0*/  FMUL.FTZ R0, R0, 0.36787945032119750977 ;  /* 0x3ebc5ab200007820 */ /* 0x000fe40000410000 */
[----:B------:R-:W-:Y:S02]  /*1ff0*/  FADD.FTZ R3, |R2|, -RZ ;  /* 0x800000ff02037221 */ /* 0x000fe40000010200 */
[----:B------:R-:W-:-:S05]  /*2000*/  FADD.FTZ R0, |R0|, -RZ ;  /* 0x800000ff00007221 */ /* 0x000fca0000010200 */
[CC--:B------:R-:W-:Y:S02]  /*2010*/  IMNMX R2, R0.reuse, R3.reuse, !PT ;  /* 0x0000000300027217 */ /* 0x0c0fe40007800200 */
[----:B------:R-:W-:Y:S02]  /*2020*/  IMNMX R0, R0, R3, PT ;  /* 0x0000000300007217 */ /* 0x000fe40003800200 */
[----:B------:R-:W-:Y:S02]  /*2030*/  LOP3.LUT R4, R2, 0xfe000000, RZ, 0xc0, !PT ;  /* 0xfe00000002047812 */ /* 0x000fe400078ec0ff */
[----:B------:R-:W-:Y:S02]  /*2040*/  FSETP.NEU.FTZ.AND P0, PT, R0, RZ, PT ;  /* 0x000000ff0000720b */ /* 0x000fe40003f1d000 */
[----:B------:R-:W-:-:S05]  /*2050*/  IADD3 R3, -R4, 0x7e800000, RZ ;  /* 0x7e80000004037810 */ /* 0x000fca0007ffe1ff */
[-C--:B------:R-:W-:Y:S02]  /*2060*/  FMUL.FTZ R5, R0, R3.reuse ;  /* 0x0000000300057220 */ /* 0x080fe40000410000 */
[----:B------:R-:W-:Y:S02]  /*2070*/  FMUL.FTZ R3, R2, R3 ;  /* 0x0000000302037220 */ /* 0x000fe40000410000 */
[----:B------:R-:W-:Y:S02]  /*2080*/  FMUL.FTZ R12, R5, R5 ;  /* 0x00000005050c7220 */ /* 0x000fe40000410000 */
[----:B------:R-:W-:Y:S02]  /*2090*/  MUFU.RCP R5, R10 ;  /* 0x0000000a00057308 */ /* 0x000fe40000001000 */
[----:B------:R-:W-:Y:S01]  /*20a0*/  FFMA.FTZ R12, R3, R3, R12 ;  /* 0x00000003030c7223 */ /* 0x000fe2000001000c */
[----:B------:R-:W-:-:S05]  /*20b0*/  LOP3.LUT R3, R4, 0x800000, RZ, 0xfc, !PT ;  /* 0x0080000004037812 */ /* 0x000fca00078efcff */
[----:B------:R-:W0:Y:S02]  /*20c0*/  MUFU.SQRT R12, R12 ;  /* 0x0000000c000c7308 */ /* 0x000e240000002000 */
[----:B0-----:R-:W-:Y:S01]  /*20d0*/  @P0 FMUL.FTZ R2, R12, R3 ;  /* 0x000000030c020220 */ /* 0x001fe20000410000 */
[----:B------:R-:W-:Y:S01]  /*20e0*/  FSETP.NEU.FTZ.AND P0, PT, R0, +INF , PT ;  /* 0x7f8000000000780b */ /* 0x000fe20003f1d000 */
[----:B------:R-:W-:-:S03]  /*20f0*/  FFMA R0, -R10, R5, 1 ;  /* 0x3f8000000a007423 */ /* 0x000fc60000000105 */
[----:B------:R-:W-:Y:S01]  /*2100*/  FSEL R2, R2, +INF , P0 ;  /* 0x7f80000002027808 */ /* 0x000fe20000000000 */
[----:B------:R-:W-:-:S04]  /*2110*/  FFMA R0, R5, R0, R5 ;  /* 0x0000000005007223 */ /* 0x000fc80000000005 */
[----:B------:R-:W-:Y:S01]  /*2120*/  FFMA R3, R9, R0, RZ ;  /* 0x0000000009037223 */ /* 0x000fe200000000ff */
[----:B------:R-:W0:Y:S03]  /*2130*/  MUFU.LG2 R2, R2 ;  /* 0x0000000200027308 */ /* 0x000e260000000c00 */
[----:B------:R-:W-:-:S04]  /*2140*/  FFMA R4, -R10, R3, R9 ;  /* 0x000000030a047223 */ /* 0x000fc80000000109 */
[----:B------:R-:W-:Y:S01]  /*2150*/  FFMA R0, R0, R4, R3 ;  /* 0x0000000400007223 */ /* 0x000fe20000000003 */
[----:B------:R-:W1:Y:S01]  /*2160*/  FCHK P0, R9, R10 ;  /* 0x0000000a09007302 */ /* 0x000e620000000000 */
[----:B0-----:R-:W-:Y:S01]  /*2170*/  FFMA.FTZ R15, R2, 0.69314718246459960938, R15 ;  /* 0x3f317218020f7823 */ /* 0x001fe2000001000f */
[----:B-1----:R-:W-:Y:S06]  /*2180*/  @!P0 BRA `(.L_x_82) ;  /* 0x0000003000008947 */ /* 0x002fec0003800000 */
[----:B------:R-:W-:Y:S02]  /*2190*/  MOV R0, 0x21b0 ;  /* 0x000021b000007802 */ /* 0x000fe40000000f00 */
[----:B------:R-:W-:Y:S05]  /*21a0*/  CALL.REL.NOINC `($__internal_0_$__cuda_sm3x_div_rn_ftz_f32_slowpath) ;  /* 0x000034c000007944 */ /* 0x000fea0003c00000 */
[----:B0-----:R-:W-:-:S03]  /*21b0*/  MOV R0, R2 ;  /* 0x0000000200007202 */ /* 0x001fc60000000f00 */
.L_x_82:
[----:B------:R-:W-:Y:S02]  /*21c0*/  IMAD.MOV.U32 R3, RZ, RZ, 0x3b33710b ;  /* 0x3b33710bff037424 */ /* 0x000fe400078e00ff */
[----:B------:R-:W-:-:S04]  /*21d0*/  FMUL.FTZ R2, R0, R0 ;  /* 0x0000000000027220 */ /* 0x000fc80000410000 */
        /* <DEDUP_REMOVED lines=16> */
.L_x_83:
[----:B------:R-:W-:Y:S02]  /*22e0*/  ISETP.LE.AND P0, PT, RZ, c[0x0][0x178], PT ;  /* 0x00005e00ff007a0c */ /* 0x000fe40003f03270 */
[----:B------:R-:W-:-:S11]  /*22f0*/  MOV R3, 0x3fd774eb ;  /* 0x3fd774eb00037802 */ /* 0x000fd60000000f00 */
[----:B------:R-:W-:-:S04]  /*2300*/  @P0 FFMA.FTZ R0, R3, 0.93318945169448852539, -R0 ;  /* 0x3f6ee58103000823 */ /* 0x000fc80000010800 */
[----:B------:R-:W-:Y:S02]  /*2310*/  @!P0 FFMA.FTZ R0, R3, 0.93318945169448852539, R0 ;  /* 0x3f6ee58103008823 */ /* 0x000fe40000010000 */
.L_x_84:
[----:B------:R-:W-:Y:S02]  /*2320*/  MOV R2, c[0x0][0x178] ;  /* 0x00005e0000027a02 */ /* 0x000fe40000000f00 */
[----:B------:R-:W-:Y:S02]  /*2330*/  FSETP.NEU.FTZ.AND P2, PT, R10, RZ, PT ;  /* 0x000000ff0a00720b */ /* 0x000fe40003f5d000 */
[----:B------:R-:W-:Y:S02]  /*2340*/  FSETP.NEU.FTZ.AND P1, PT, |R2|, |c[0x0][0x17c]|, PT ;  /* 0x40005f0002007a0b */ /* 0x000fe40003f3d200 */
[----:B------:R-:W-:Y:S02]  /*2350*/  ISETP.LE.AND P0, PT, RZ, c[0x0][0x178], PT ;  /* 0x00005e00ff007a0c */ /* 0x000fe40003f03270 */
[----:B------:R-:W-:Y:S02]  /*2360*/  MOV R3, 0x4016cbe4 ;  /* 0x4016cbe400037802 */ /* 0x000fe40000000f00 */
[----:B------:R-:W-:-:S07]  /*2370*/  MOV R5, c[0x0][0x17c] ;  /* 0x00005f0000057a02 */ /* 0x000fce0000000f00 */
[----:B------:R-:W-:Y:S01]  /*2380*/  @!P1 FSEL R0, R3, 0.78539818525314331055, !P0 ;  /* 0x3f490fdb03009808 */ /* 0x000fe20004000000 */
[----:B------:R-:W-:Y:S01]  /*2390*/  FADD.FTZ R3, |R2|, |c[0x0][0x17c]| ;  /* 0x40005f0002037621 */ /* 0x000fe20000010200 */
[----:B------:R-:W-:-:S04]  /*23a0*/  @!P2 FSEL R0, RZ, 3.1415927410125732422, P0 ;  /* 0x40490fdbff00a808 */ /* 0x000fc80000000000 */
[----:B------:R-:W-:Y:S02]  /*23b0*/  FSETP.GTU.FTZ.AND P0, PT, |R3|, +INF , PT ;  /* 0x7f8000000300780b */ /* 0x000fe40003f1c200 */
[----:B------:R-:W-:-:S04]  /*23c0*/  LOP3.LUT R0, R0, 0x80000000, R5, 0xb8, !PT ;  /* 0x8000000000007812 */ /* 0x000fc800078eb805 */
[----:B------:R-:W-:Y:S01]  /*23d0*/  FSEL R3, R3, R0, P0 ;  /* 0x0000000003037208 */ /* 0x000fe20000000000 */
[----:B------:R-:W-:Y:S05]  /*23e0*/  BRA `(.L_x_61) ;  /* 0x000003d000007947 */ /* 0x000fea0003800000 */
.L_x_52:
[----:B------:R-:W-:Y:S01]  /*23f0*/  FADD.FTZ R0, -RZ, |c[0x0][0x17c]| ;  /* 0x40005f00ff007621 */ /* 0x000fe20000010100 */
[C---:B------:R-:W-:Y:S02]  /*2400*/  FSETP.GT.FTZ.AND P5, PT, |R11|.reuse, |c[0x0][0x178]|, PT ;  /* 0x40005e000b007a0b */ /* 0x040fe40003fb4200 */
[----:B------:R-:W-:Y:S02]  /*2410*/  MOV R12, c[0x0][0x178] ;  /* 0x00005e00000c7a02 */ /* 0x000fe40000000f00 */
[----:B------:R-:W-:Y:S02]  /*2420*/  FSEL R10, R0, R13, P5 ;  /* 0x0000000d000a7208 */ /* 0x000fe40002800000 */
[----:B------:R-:W-:Y:S02]  /*2430*/  FSETP.GEU.FTZ.AND P1, PT, |R11|, 1.084202172485504434e-19, PT ;  /* 0x200000000b00780b */ /* 0x000fe40003f3e200 */
[----:B------:R-:W0:Y:S01]  /*2440*/  MUFU.RCP R3, R10 ;  /* 0x0000000a00037308 */ /* 0x000e220000001000 */
[----:B------:R-:W-:-:S02]  /*2450*/  FSETP.GEU.FTZ.AND P0, PT, |R12|, 1.084202172485504434e-19, PT ;  /* 0x200000000c00780b */ /* 0x000fc40003f1e200 */
[----:B------:R-:W-:Y:S02]  /*2460*/  FSEL R9, R13, R0, P5 ;  /* 0x000000000d097208 */ /* 0x000fe40002800000 */
[----:B------:R-:W-:-:S05]  /*2470*/  PLOP3.LUT P0, PT, P0, P1, PT, 0x2, 0x0 ;  /* 0x000000000000781c */ /* 0x000fca0000702072 */
[----:B------:R-:W1:Y:S01]  /*2480*/  FCHK P1, R9, R10 ;  /* 0x0000000a09007302 */ /* 0x000e620000020000 */
[----:B0-----:R-:W-:-:S07]  /*2490*/  FFMA R0, -R10, R3, 1 ;  /* 0x3f8000000a007423 */ /* 0x001fce0000000103 */
[----:B------:R-:W-:Y:S02]  /*24a0*/  @P0 FMUL.FTZ R2, R11, 4 ;  /* 0x408000000b020820 */ /* 0x000fe40000410000 */
[----:B------:R-:W-:Y:S02]  /*24b0*/  FFMA R4, R3, R0, R3 ;  /* 0x0000000003047223 */ /* 0x000fe40000000003 */
[----:B------:R-:W-:Y:S02]  /*24c0*/  @P0 FMUL.FTZ R0, R12, 4 ;  /* 0x408000000c000820 */ /* 0x000fe40000410000 */
[----:B------:R-:W-:Y:S02]  /*24d0*/  @P0 FMUL.FTZ R3, R2, R2 ;  /* 0x0000000202030220 */ /* 0x000fe40000410000 */
[----:B------:R-:W-:Y:S02]  /*24e0*/  FFMA R5, R9, R4, RZ ;  /* 0x0000000409057223 */ /* 0x000fe400000000ff */
[----:B------:R-:W-:-:S02]  /*24f0*/  @!P0 FMUL.FTZ R13, R11, c[0x0][0x17c] ;  /* 0x00005f000b0d8a20 */ /* 0x000fc40000410000 */
[----:B------:R-:W-:Y:S02]  /*2500*/  @P0 FFMA.FTZ R3, R0, R0, R3 ;  /* 0x0000000000030223 */ /* 0x000fe40000010003 */
[----:B------:R-:W-:Y:S02]  /*2510*/  FFMA R0, -R10, R5, R9 ;  /* 0x000000050a007223 */ /* 0x000fe40000000109 */
[----:B------:R-:W-:Y:S02]  /*2520*/  @!P0 FFMA.FTZ R13, R12, c[0x0][0x178], R13 ;  /* 0x00005e000c0d8a23 */ /* 0x000fe4000001000d */
[----:B------:R-:W-:Y:S02]  /*2530*/  @P0 FMUL.FTZ R13, R3, 0.0625 ;  /* 0x3d800000030d0820 */ /* 0x000fe40000410000 */
[----:B------:R-:W-:Y:S01]  /*2540*/  FFMA R2, R4, R0, R5 ;  /* 0x0000000004027223 */ /* 0x000fe20000000005 */
[----:B-1----:R-:W-:Y:S05]  /*2550*/  @!P1 BRA `(.L_x_85) ;  /* 0x0000002000009947 */ /* 0x002fea0003800000 */
[----:B------:R-:W-:Y:S02]  /*2560*/  MOV R0, 0x2580 ;  /* 0x0000258000007802 */ /* 0x000fe40000000f00 */
[----:B------:R-:W-:Y:S05]  /*2570*/  CALL.REL.NOINC `($__internal_0_$__cuda_sm3x_div_rn_ftz_f32_slowpath) ;  /* 0x000030f000007944 */ /* 0x000fea0003c00000 */
.L_x_85:
        /* <DEDUP_REMOVED lines=11> */
[----:B------:R-:W-:Y:S05]  /*2630*/  @P5 BRA `(.L_x_86) ;  /* 0x0000006000005947 */ /* 0x000fea0003800000 */
[----:B------:R-:W-:-:S04]  /*2640*/  MOV R0, c[0x0][0x178] ;  /* 0x00005e0000007a02 */ /* 0x000fc80000000f00 */
[----:B------:R-:W-:-:S13]  /*2650*/  ISETP.GT.AND P0, PT, R0, -0x1, PT ;  /* 0xffffffff0000780c */ /* 0x000fda0003f04270 */
[----:B------:R-:W-:Y:S05]  /*2660*/  @P0 BRA `(.L_x_87) ;  /* 0x0000007000000947 */ /* 0x000fea0003800000 */
[----:B------:R-:W-:-:S05]  /*2670*/  MOV R3, 0x3fd774eb ;  /* 0x3fd774eb00037802 */ /* 0x000fca0000000f00 */
[----:B------:R-:W-:Y:S01]  /*2680*/  FFMA.FTZ R2, R3, 1.8663789033889770508, -R2 ;  /* 0x3feee58103027823 */ /* 0x000fe20000010802 */
[----:B------:R-:W-:Y:S05]  /*2690*/  BRA `(.L_x_87) ;  /* 0x0000004000007947 */ /* 0x000fea0003800000 */
.L_x_86:
[----:B------:R-:W-:Y:S02]  /*26a0*/  ISETP.LE.AND P0, PT, RZ, c[0x0][0x178], PT ;  /* 0x00005e00ff007a0c */ /* 0x000fe40003f03270 */
[----:B------:R-:W-:-:S11]  /*26b0*/  MOV R3, 0x3fd774eb ;  /* 0x3fd774eb00037802 */ /* 0x000fd60000000f00 */
[----:B------:R-:W-:-:S04]  /*26c0*/  @P0 FFMA.FTZ R2, R3, 0.93318945169448852539, -R2 ;  /* 0x3f6ee58103020823 */ /* 0x000fc80000010802 */
[----:B------:R-:W-:Y:S02]  /*26d0*/  @!P0 FFMA.FTZ R2, R3, 0.93318945169448852539, R2 ;  /* 0x3f6ee58103028823 */ /* 0x000fe40000010002 */
.L_x_87:
        /* <DEDUP_REMOVED lines=10> */
[----:B0-----:R-:W-:Y:S01]  /*2780*/  FMUL.FTZ R15, R13, 0.69314718246459960938 ;  /* 0x3f3172180d0f7820 */ /* 0x001fe20000410000 */
[----:B------:R-:W-:Y:S02]  /*2790*/  FSETP.GTU.FTZ.AND P0, PT, |R3|, +INF , PT ;  /* 0x7f8000000300780b */ /* 0x000fe40003f1c200 */
[----:B------:R-:W-:-:S04]  /*27a0*/  LOP3.LUT R2, R2, 0x80000000, R5, 0xb8, !PT ;  /* 0x8000000002027812 */ /* 0x000fc800078eb805 */
[----:B------:R-:W-:-:S05]  /*27b0*/  FSEL R3, R3, R2, P0 ;  /* 0x0000000203037208 */ /* 0x000fca0000000000 */
.L_x_61:
[-C--:B------:R-:W-:Y:S02]  /*27c0*/  FMUL.FTZ R0, R6, R3.reuse ;  /* 0x0000000306007220 */ /* 0x080fe40000410000 */
[C---:B------:R-:W-:Y:S02]  /*27d0*/  FMUL.FTZ R3, R8.reuse, R3 ;  /* 0x0000000308037220 */ /* 0x040fe40000410000 */
[-C--:B------:R-:W-:Y:S02]  /*27e0*/  FFMA.FTZ R7, R8, R15.reuse, R0 ;  /* 0x0000000f08077223 */ /* 0x080fe40000010000 */
[----:B------:R-:W-:-:S03]  /*27f0*/  FFMA.FTZ R6, R6, R15, -R3 ;  /* 0x0000000f06067223 */ /* 0x000fc60000010803 */
[----:B------:R-:W-:-:S13]  /*2800*/  LOP3.LUT P0, R0, R7, 0x7fffffff, RZ, 0xc0, !PT ;  /* 0x7fffffff07007812 */ /* 0x000fda000780c0ff */
[----:B------:R-:W-:Y:S05]  /*2810*/  @!P0 BRA `(.L_x_88) ;  /* 0x0000031000008947 */ /* 0x000fea0003800000 */
[----:B------:R-:W-:-:S13]  /*2820*/  LOP3.LUT P0, R2, R6, 0x7fffffff, RZ, 0xc0, !PT ;  /* 0x7fffffff06027812 */ /* 0x000fda000780c0ff */
[----:B------:R-:W-:Y:S05]  /*2830*/  @!P0 BRA `(.L_x_89) ;  /* 0x000002b000008947 */ /* 0x000fea0003800000 */
[----:B------:R-:W-:-:S13]  /*2840*/  ISETP.GT.U32.AND P0, PT, R0, 0x7f7fffff, PT ;  /* 0x7f7fffff0000780c */ /* 0x000fda0003f04070 */
[----:B------:R-:W-:Y:S05]  /*2850*/  @P0 BRA `(.L_x_90) ;  /* 0x000001f000000947 */ /* 0x000fea0003800000 */
[----:B------:R-:W-:-:S04]  /*2860*/  IADD3 R0, R6, -0x42b17218, RZ ;  /* 0xbd4e8de806007810 */ /* 0x000fc80007ffe0ff */
[----:B------:R-:W-:-:S13]  /*2870*/  ISETP.GE.U32.AND P0, PT, R0, 0x8e8e5d, PT ;  /* 0x008e8e5d0000780c */ /* 0x000fda0003f06070 */
[----:B------:R-:W-:Y:S02]  /*2880*/  @P0 FMUL.FTZ R0, R6, 1.4426950216293334961 ;  /* 0x3fb8aa3b06000820 */ /* 0x000fe40000410000 */
[----:B------:R-:W-:-:S04]  /*2890*/  @P0 FMUL.RZ R4, R7, 0.15915493667125701904 ;  /* 0x3e22f98307040820 */ /* 0x000fc8000040c000 */
[----:B------:R-:W-:Y:S08]  /*28a0*/  @P0 MUFU.EX2 R0, R0 ;  /* 0x0000000000000308 */ /* 0x000ff00000000800 */
[----:B------:R-:W0:Y:S08]  /*28b0*/  @P0 MUFU.SIN R3, R4 ;  /* 0x0000000400030308 */ /* 0x000e300000000400 */
[----:B------:R-:W1:Y:S01]  /*28c0*/  @P0 MUFU.COS R5, R4 ;  /* 0x0000000400050308 */ /* 0x000e620000000000 */
[----:B0-----:R-:W-:-:S02]  /*28d0*/  @P0 FMUL.FTZ R3, R0, R3 ;  /* 0x0000000300030220 */ /* 0x001fc40000410000 */
[----:B-1----:R-:W-:Y:S01]  /*28e0*/  @P0 FMUL.FTZ R2, R0, R5 ;  /* 0x0000000500020220 */ /* 0x002fe20000410000 */
[----:B------:R-:W-:Y:S05]  /*28f0*/  @P0 BRA `(.L_x_91) ;  /* 0x00002cf000000947 */ /* 0x000fea0003800000 */
[----:B------:R-:W-:Y:S02]  /*2900*/  FADD.FTZ R0, R6, -162.88958740234375 ;  /* 0xc322e3bc06007421 */ /* 0x000fe40000010000 */
[----:B------:R-:W-:Y:S02]  /*2910*/  FMUL.RZ R6, R7, 0.15915493667125701904 ;  /* 0x3e22f98307067820 */ /* 0x000fe4000040c000 */
[----:B------:R-:W-:Y:S02]  /*2920*/  FMUL.FTZ R0, R0, 1.4426950216293334961 ;  /* 0x3fb8aa3b00007820 */ /* 0x000fe40000410000 */
[----:B------:R-:W-:Y:S08]  /*2930*/  MUFU.SIN R7, R6 ;  /* 0x0000000600077308 */ /* 0x000ff00000000400 */
[----:B------:R-:W0:Y:S08]  /*2940*/  MUFU.EX2 R0, R0 ;  /* 0x0000000000007308 */ /* 0x000e300000000800 */
[----:B------:R-:W1:Y:S01]  /*2950*/  MUFU.COS R5, R6 ;  /* 0x0000000600057308 */ /* 0x000e620000000000 */
[----:B0-----:R-:W-:-:S02]  /*2960*/  LEA.HI R3, R0, 0xffffffed, RZ, 0x9 ;  /* 0xffffffed00037811 */ /* 0x001fc400078f48ff */
[----:B------:R-:W-:Y:S02]  /*2970*/  LOP3.LUT R2, R0, 0x7fffff, RZ, 0xc0, !PT ;  /* 0x007fffff00027812 */ /* 0x000fe400078ec0ff */
[----:B------:R-:W-:Y:S02]  /*2980*/  LEA.HI R4, R3, R3, RZ, 0x1 ;  /* 0x0000000303047211 */ /* 0x000fe400078f08ff */
[----:B------:R-:W-:Y:S02]  /*2990*/  LOP3.LUT R2, R2, 0x7f000000, RZ, 0xfc, !PT ;  /* 0x7f00000002027812 */ /* 0x000fe400078efcff */
[----:B------:R-:W-:-:S03]  /*29a0*/  SHF.R.S32.HI R4, RZ, 0x1, R4 ;  /* 0x00000001ff047819 */ /* 0x000fc60000011404 */
[C---:B------:R-:W-:Y:S01]  /*29b0*/  FMUL.FTZ R7, R2.reuse, R7 ;  /* 0x0000000702077220 */ /* 0x040fe20000410000 */
[----:B------:R-:W-:Y:S01]  /*29c0*/  IADD3 R3, R3, -R4, RZ ;  /* 0x8000000403037210 */ /* 0x000fe20007ffe0ff */
[----:B-1----:R-:W-:Y:S01]  /*29d0*/  FMUL.FTZ R5, R2, R5 ;  /* 0x0000000502057220 */ /* 0x002fe20000410000 */
[----:B------:R-:W-:Y:S02]  /*29e0*/  LEA R4, R4, 0x3f800000, 0x17 ;  /* 0x3f80000004047811 */ /* 0x000fe400078eb8ff */
[----:B------:R-:W-:-:S03]  /*29f0*/  LEA R2, R3, 0x3f800000, 0x17 ;  /* 0x3f80000003027811 */ /* 0x000fc600078eb8ff */
[C---:B------:R-:W-:Y:S02]  /*2a00*/  FMUL.FTZ R7, R4.reuse, R7 ;  /* 0x0000000704077220 */ /* 0x040fe40000410000 */
[----:B------:R-:W-:Y:S02]  /*2a10*/  FMUL.FTZ R5, R4, R5 ;  /* 0x0000000504057220 */ /* 0x000fe40000410000 */
[C---:B------:R-:W-:Y:S02]  /*2a20*/  FMUL.FTZ R3, R2.reuse, R7 ;  /* 0x0000000702037220 */ /* 0x040fe40000410000 */
[----:B------:R-:W-:Y:S01]  /*2a30*/  FMUL.FTZ R2, R2, R5 ;  /* 0x0000000502027220 */ /* 0x000fe20000410000 */
[----:B------:R-:W-:Y:S05]  /*2a40*/  BRA `(.L_x_91) ;  /* 0x00002ba000007947 */ /* 0x000fea0003800000 */
.L_x_90:
[----:B------:R-:W-:-:S13]  /*2a50*/  ISETP.NE.AND P0, PT, R2, 0x7f800000, PT ;  /* 0x7f8000000200780c */ /* 0x000fda0003f05270 */
[----:B------:R-:W-:-:S05]  /*2a60*/  @P0 FADD.FTZ R2, R7, -R7 ;  /* 0x8000000707020221 */ /* 0x000fca0000010000 */
[----:B------:R-:W-:Y:S01]  /*2a70*/  @P0 MOV R3, R2 ;  /* 0x0000000200030202 */ /* 0x000fe20000000f00 */
[----:B------:R-:W-:Y:S05]  /*2a80*/  @P0 BRA `(.L_x_91) ;  /* 0x00002b6000000947 */ /* 0x000fea0003800000 */
[----:B------:R-:W-:Y:S01]  /*2a90*/  ISETP.GE.AND P0, PT, R6, RZ, PT ;  /* 0x000000ff0600720c */ /* 0x000fe20003f06270 */
[----:B------:R-:W-:-:S12]  /*2aa0*/  CS2R R2, SRZ ;  /* 0x0000000000027805 */ /* 0x000fd8000001ff00 */
[----:B------:R-:W-:Y:S05]  /*2ab0*/  @!P0 BRA `(.L_x_91) ;  /* 0x00002b3000008947 */ /* 0x000fea0003800000 */
[----:B------:R-:W-:Y:S01]  /*2ac0*/  FADD.FTZ R3, R7, -R7 ;  /* 0x8000000707037221 */ /* 0x000fe20000010000 */
[----:B------:R-:W-:Y:S01]  /*2ad0*/  MOV R2, R6 ;  /* 0x0000000600027202 */ /* 0x000fe20000000f00 */
[----:B------:R-:W-:Y:S05]  /*2ae0*/  BRA `(.L_x_91) ;  /* 0x00002b0000007947 */ /* 0x000fea0003800000 */
.L_x_89:
[----:B------:R-:W-:-:S04]  /*2af0*/  FMUL.RZ R7, R7, 0.15915493667125701904 ;  /* 0x3e22f98307077820 */ /* 0x000fc8000040c000 */
[----:B------:R0:W1:Y:S08]  /*2b00*/  MUFU.SIN R3, R7 ;  /* 0x0000000700037308 */ /* 0x0000700000000400 */
[----:B------:R0:W2:Y:S01]  /*2b10*/  MUFU.COS R2, R7 ;  /* 0x0000000700027308 */ /* 0x0000a20000000000 */
[----:B------:R-:W-:Y:S05]  /*2b20*/  BRA `(.L_x_91) ;  /* 0x00002ac000007947 */ /* 0x000fea0003800000 */
.L_x_88:
[----:B------:R-:W-:Y:S01]  /*2b30*/  FMUL.FTZ R2, R6, 1.4426950216293334961 ;  /* 0x3fb8aa3b06027820 */ /* 0x000fe20000410000 */
[----:B------:R-:W-:-:S05]  /*2b40*/  MOV R3, R7 ;  /* 0x0000000700037202 */ /* 0x000fca0000000f00 */
[----:B------:R-:W0:Y:S01]  /*2b50*/  MUFU.EX2 R2, R2 ;  /* 0x0000000200027308 */ /* 0x000e220000000800 */
[----:B------:R-:W-:Y:S05]  /*2b60*/  BRA `(.L_x_91) ;  /* 0x00002a8000007947 */ /* 0x000fea0003800000 */
.L_x_51:
[----:B------:R-:W-:Y:S01]  /*2b70*/  MOV R2, c[0x0][0x178] ;  /* 0x00005e0000027a02 */ /* 0x000fe20000000f00 */
[----:B------:R-:W0:Y:S01]  /*2b80*/  I2F.U32 R0, R0 ;  /* 0x0000000000007306 */ /* 0x000e220000201000 */
[----:B------:R-:W-:Y:S01]  /*2b90*/  MOV R3, c[0x0][0x188] ;  /* 0x0000620000037a02 */ /* 0x000fe20000000f00 */
[----:B------:R-:W-:Y:S01]  /*2ba0*/  FADD.FTZ R13, -RZ, |c[0x0][0x178]| ;  /* 0x40005e00ff0d7621 */ /* 0x000fe20000010100 */
[----:B------:R-:W-:Y:S02]  /*2bb0*/  FSETP.NAN.FTZ.AND P0, PT, R2, c[0x0][0x17c], PT ;  /* 0x00005f0002007a0b */ /* 0x000fe40003f18000 */
[----:B------:R-:W-:Y:S01]  /*2bc0*/  MOV R5, c[0x0][0x18c] ;  /* 0x0000630000057a02 */ /* 0x000fe20000000f00 */
[----:B0-----:R-:W-:-:S04]  /*2bd0*/  FFMA.FTZ R8, R0, R3, c[0x0][0x168] ;  /* 0x00005a0000087623 */ /* 0x001fc80000010003 */
[----:B------:R-:W-:-:S06]  /*2be0*/  FFMA.FTZ R6, R0, R5, c[0x0][0x16c] ;  /* 0x00005b0000067623 */ /* 0x000fcc0000010005 */
[----:B------:R-:W-:Y:S05]  /*2bf0*/  @P0 BRA `(.L_x_92) ;  /* 0x0000228000000947 */ /* 0x000fea0003800000 */
[----:B------:R-:W-:Y:S01]  /*2c00*/  FADD.FTZ R14, -RZ, |c[0x0][0x17c]| ;  /* 0x40005f00ff0e7621 */ /* 0x000fe20000010100 */
[----:B------:R-:W-:-:S04]  /*2c10*/  FSETP.GEU.FTZ.AND P5, PT, |R2|, |c[0x0][0x17c]|, PT ;  /* 0x40005f0002007a0b */ /* 0x000fc80003fbe200 */
        /* <DEDUP_REMOVED lines=16> */
[----:B------:R-:W-:Y:S01]  /*2d20*/  HFMA2.MMA R7, -RZ, RZ, 1.3056640625, -1.8671875 ;  /* 0x3d39bf78ff077435 */ /* 0x000fe200000001ff */
[----:B------:R-:W-:Y:S01]  /*2d30*/  FADD.FTZ R3, R10, 1 ;  /* 0x3f8000000a037421 */ /* 0x000fe20000010000 */
[----:B------:R-:W-:Y:S01]  /*2d40*/  FCHK P0, R9, R10 ;  /* 0x0000000a09007302 */ /* 0x000fe20000000000 */
[----:B------:R-:W-:Y:S02]  /*2d50*/  IMAD.MOV.U32 R5, RZ, RZ, 0x3e800000 ;  /* 0x3e800000ff057424 */ /* 0x000fe400078e00ff */
        /* <DEDUP_REMOVED lines=34> */
.L_x_97:
[----:B------:R-:W-:Y:S01]  /*2f80*/  FFMA R2, R4, R3, R5 ;  /* 0x0000000304027223 */ /* 0x000fe20000000005 */
[----:B------:R-:W-:Y:S05]  /*2f90*/  @!P0 BRA `(.L_x_98) ;  /* 0x0000002000008947 */ /* 0x000fea0003800000 */
[----:B------:R-:W-:Y:S02]  /*2fa0*/  MOV R0, 0x2fc0 ;  /* 0x00002fc000007802 */ /* 0x000fe40000000f00 */
[----:B------:R-:W-:Y:S05]  /*2fb0*/  CALL.REL.NOINC `($__internal_0_$__cuda_sm3x_div_rn_ftz_f32_slowpath) ;  /* 0x000026b000007944 */ /* 0x000fea0003c00000 */
.L_x_98:
        /* <DEDUP_REMOVED lines=18> */
.L_x_99:
[----:B------:R-:W-:Y:S02]  /*30e0*/  ISETP.LE.AND P0, PT, RZ, c[0x0][0x178], PT ;  /* 0x00005e00ff007a0c */ /* 0x000fe40003f03270 */
[----:B------:R-:W-:-:S11]  /*30f0*/  MOV R3, 0x3fd774eb ;  /* 0x3fd774eb00037802 */ /* 0x000fd60000000f00 */
[----:B------:R-:W-:-:S04]  /*3100*/  @P0 FFMA.FTZ R2, R3, 0.93318945169448852539, -R2 ;  /* 0x3f6ee58103020823 */ /* 0x000fc80000010802 */
[----:B------:R-:W-:Y:S02]  /*3110*/  @!P0 FFMA.FTZ R2, R3, 0.93318945169448852539, R2 ;  /* 0x3f6ee58103028823 */ /* 0x000fe40000010002 */
.L_x_100:
[----:B------:R-:W-:Y:S01]  /*3120*/  MOV R0, c[0x0][0x178] ;  /* 0x00005e0000007a02 */ /* 0x000fe20000000f00 */
[----:B------:R-:W-:Y:S01]  /*3130*/  FMUL.FTZ R13, R13, 0.5 ;  /* 0x3f0000000d0d7820 */ /* 0x000fe20000410000 */
        /* <DEDUP_REMOVED lines=12> */
.L_x_96:
        /* <DEDUP_REMOVED lines=14> */
.L_x_103:
        /* <DEDUP_REMOVED lines=18> */
.L_x_104:
[----:B------:R-:W-:Y:S02]  /*3400*/  ISETP.LE.AND P0, PT, RZ, c[0x0][0x178], PT ;  /* 0x00005e00ff007a0c */ /* 0x000fe40003f03270 */
[----:B------:R-:W-:-:S11]  /*3410*/  MOV R3, 0x3fd774eb ;  /* 0x3fd774eb00037802 */ /* 0x000fd60000000f00 */
[----:B------:R-:W-:-:S04]  /*3420*/  @P0 FFMA.FTZ R2, R3, 0.93318945169448852539, -R2 ;  /* 0x3f6ee58103020823 */ /* 0x000fc80000010802 */
[----:B------:R-:W-:Y:S02]  /*3430*/  @!P0 FFMA.FTZ R2, R3, 0.93318945169448852539, R2 ;  /* 0x3f6ee58103028823 */ /* 0x000fe40000010002 */
.L_x_105:
        /* <DEDUP_REMOVED lines=15> */
.L_x_102:
        /* <DEDUP_REMOVED lines=10> */
[----:B------:R-:W-:Y:S02]  /*35d0*/  FADD.FTZ R18, R5, R5 ;  /* 0x0000000505127221 */ /* 0x000fe40000010000 */
[----:B------:R-:W-:Y:S02]  /*35e0*/  FMUL.FTZ R3, R4, R4 ;  /* 0x0000000404037220 */ /* 0x000fe40000410000 */
[--C-:B------:R-:W-:Y:S02]  /*35f0*/  FADD.FTZ R17, R9, -R12.reuse ;  /* 0x8000000c09117221 */ /* 0x100fe40000010000 */
[----:B------:R-:W-:Y:S02]  /*3600*/  FADD.FTZ R20, R12, R12 ;  /* 0x0000000c0c147221 */ /* 0x000fe40000010000 */
[C---:B------:R-:W-:Y:S02]  /*3610*/  FMUL.FTZ R2, R5.reuse, R16 ;  /* 0x0000001005027220 */ /* 0x040fe40000410000 */
[----:B------:R-:W-:-:S02]  /*3620*/  FMUL.FTZ R4, R5, R5 ;  /* 0x0000000505047220 */ /* 0x000fc40000410000 */
[CC--:B------:R-:W-:Y:S02]  /*3630*/  FMUL.FTZ R5, R12.reuse, R11.reuse ;  /* 0x0000000b0c057220 */ /* 0x0c0fe40000410000 */
[----:B------:R-:W-:Y:S02]  /*3640*/  FMUL.FTZ R7, R12, R12 ;  /* 0x0000000c0c077220 */ /* 0x000fe40000410000 */
[C---:B------:R-:W-:Y:S02]  /*3650*/  FMUL.FTZ R9, R15.reuse, R16 ;  /* 0x000000100f097220 */ /* 0x040fe40000410000 */
[----:B------:R-:W-:Y:S02]  /*3660*/  FMUL.FTZ R12, R15, R18 ;  /* 0x000000120f0c7220 */ /* 0x000fe40000410000 */
[----:B------:R-:W-:Y:S02]  /*3670*/  FMUL.FTZ R11, R17, R11 ;  /* 0x0000000b110b7220 */ /* 0x000fe40000410000 */
[----:B------:R-:W-:-:S02]  /*3680*/  FMUL.FTZ R15, R15, R15 ;  /* 0x0000000f0f0f7220 */ /* 0x000fc40000410000 */
[C---:B------:R-:W-:Y:S02]  /*3690*/  FMUL.FTZ R16, R17.reuse, R20 ;  /* 0x0000001411107220 */ /* 0x040fe40000410000 */
[----:B------:R-:W-:Y:S02]  /*36a0*/  FMUL.FTZ R18, R17, R17 ;  /* 0x0000001111127220 */ /* 0x000fe40000410000 */
.L_x_106:
        /* <DEDUP_REMOVED lines=37> */
[----:B------:R-:W-:Y:S02]  /*3900*/  FSEL R15, R18, R19, !P6 ;  /* 0x00000013120f7208 */ /* 0x000fe40007000000 */
[----:B------:R-:W-:-:S07]  /*3910*/  MOV R18, R17 ;  /* 0x0000001100127202 */ /* 0x000fce0000000f00 */
[----:B------:R-:W-:Y:S05]  /*3920*/  @P1 BRA `(.L_x_106) ;  /* 0xfffffd8000001947 */ /* 0x000fea000383ffff */
[----:B------:R-:W-:-:S04]  /*3930*/  FADD.FTZ R0, R0, -1 ;  /* 0xbf80000000007421 */ /* 0x000fc80000010000 */
[----:B------:R-:W-:-:S04]  /*3940*/  FADD.FTZ R3, R3, R0 ;  /* 0x0000000003037221 */ /* 0x000fc80000010000 */
[----:B------:R-:W-:-:S04]  /*3950*/  FADD.FTZ R2, R2, R3 ;  /* 0x0000000302027221 */ /* 0x000fc80000010000 */
[----:B------:R-:W-:-:S04]  /*3960*/  FADD.FTZ R5, R5, R2 ;  /* 0x0000000205057221 */ /* 0x000fc80000010000 */
[----:B------:R-:W-:Y:S01]  /*3970*/  FADD.FTZ R4, R4, R5 ;  /* 0x0000000504047221 */ /* 0x000fe20000010000 */
[----:B------:R-:W-:-:S03]  /*3980*/  MOV R5, 0x3d39bf78 ;  /* 0x3d39bf7800057802 */ /* 0x000fc60000000f00 */
[----:B------:R-:W-:-:S04]  /*3990*/  FADD.FTZ R4, R7, R4 ;  /* 0x0000000407047221 */ /* 0x000fc80000010000 */
[----:B------:R-:W-:-:S04]  /*39a0*/  FADD.FTZ R4, R9, R4 ;  /* 0x0000000409047221 */ /* 0x000fc80000010000 */
[----:B------:R-:W-:Y:S01]  /*39b0*/  FADD.FTZ R11, R11, R4 ;  /* 0x000000040b0b7221 */ /* 0x000fe20000010000 */
[----:B------:R-:W-:-:S03]  /*39c0*/  HFMA2.MMA R4, -RZ, RZ, 1.625, 0 ;  /* 0x3e800000ff047435 */ /* 0x000fc600000001ff */
        /* <DEDUP_REMOVED lines=11> */
[----:B------:R-:W-:Y:S02]  /*3a80*/  FFMA.FTZ R3, R3, R4, -1 ;  /* 0xbf80000003037423 */ /* 0x000fe40000010004 */
[----:B------:R-:W-:Y:S02]  /*3a90*/  IMAD.MOV.U32 R4, RZ, RZ, c[0x0][0x17c] ;  /* 0x00005f00ff047624 */ /* 0x000fe400078e00ff */
[----:B------:R-:W-:-:S03]  /*3aa0*/  FADD.FTZ R2, R2, R3 ;  /* 0x0000000302027221 */ /* 0x000fc60000010000 */
[----:B------:R-:W-:Y:S01]  /*3ab0*/  FSETP.LEU.FTZ.AND P5, PT, |R4|, |c[0x0][0x178]|, PT ;  /* 0x40005e0004007a0b */ /* 0x000fe20003fbb200 */
[C---:B------:R-:W-:Y:S02]  /*3ac0*/  FFMA.FTZ R3, R2.reuse, -R5, 0.10546888411045074463 ;  /* 0x3dd8001202037423 */ /* 0x040fe40000010805 */
[----:B------:R-:W1:Y:S01]  /*3ad0*/  MUFU.RCP R5, R10 ;  /* 0x0000000a00057308 */ /* 0x000e620000001000 */
[----:B------:R-:W-:Y:S01]  /*3ae0*/  FSEL R9, R13, R14, !P5 ;  /* 0x0000000e0d097208 */ /* 0x000fe20006800000 */
[----:B------:R-:W-:Y:S02]  /*3af0*/  FFMA.FTZ R3, R2, R3, -0.13229703903198242188 ;  /* 0xbe0778e002037423 */ /* 0x000fe40000010003 */
[----:B0-----:R-:W-:Y:S02]  /*3b00*/  FMUL.FTZ R0, R0, 1.1920928955078125e-07 ;  /* 0x3400000000007820 */ /* 0x001fe40000410000 */
[C---:B------:R-:W-:Y:S02]  /*3b10*/  FFMA.FTZ R3, R2.reuse, R3, 0.14491446316242218018 ;  /* 0x3e14647502037423 */ /* 0x040fe40000010003 */
[----:B------:R0:W2:Y:S02]  /*3b20*/  FCHK P0, R9, R10 ;  /* 0x0000000a09007302 */ /* 0x0000a40000000000 */
[----:B------:R-:W-:-:S04]  /*3b30*/  FFMA.FTZ R3, R2, R3, -0.16641564667224884033 ;  /* 0xbe2a68dd02037423 */ /* 0x000fc80000010003 */
[----:B------:R-:W-:Y:S02]  /*3b40*/  FFMA.FTZ R3, R2, R3, 0.19988867640495300293 ;  /* 0x3e4caf9e02037423 */ /* 0x000fe40000010003 */
[----:B-1----:R-:W-:Y:S02]  /*3b50*/  FFMA R4, -R10, R5, 1 ;  /* 0x3f8000000a047423 */ /* 0x002fe40000000105 */
[C---:B------:R-:W-:Y:S02]  /*3b60*/  FFMA.FTZ R3, R2.reuse, R3, -0.25000196695327758789 ;  /* 0xbe80004202037423 */ /* 0x040fe40000010003 */
[----:B------:R-:W-:Y:S02]  /*3b70*/  FFMA R4, R5, R4, R5 ;  /* 0x0000000405047223 */ /* 0x000fe40000000005 */
[----:B------:R-:W-:Y:S02]  /*3b80*/  FFMA.FTZ R3, R2, R3, 0.33333510160446166992 ;  /* 0x3eaaaae602037423 */ /* 0x000fe40000010003 */
[----:B------:R-:W-:-:S02]  /*3b90*/  FFMA R5, R9, R4, RZ ;  /* 0x0000000409057223 */ /* 0x000fc400000000ff */
[----:B------:R-:W-:-:S04]  /*3ba0*/  FFMA.FTZ R3, R2, R3, -0.5 ;  /* 0xbf00000002037423 */ /* 0x000fc80000010003 */
[----:B------:R-:W-:-:S04]  /*3bb0*/  FMUL.FTZ R3, R2, R3 ;  /* 0x0000000302037220 */ /* 0x000fc80000410000 */
[----:B------:R-:W-:Y:S02]  /*3bc0*/  FFMA.FTZ R3, R2, R3, R2 ;  /* 0x0000000302037223 */ /* 0x000fe40000010002 */
[----:B------:R-:W-:Y:S02]  /*3bd0*/  FFMA R2, -R10, R5, R9 ;  /* 0x000000050a027223 */ /* 0x000fe40000000109 */
[----:B------:R-:W-:Y:S01]  /*3be0*/  FFMA.FTZ R13, R0, 0.69314718246459960938, R3 ;  /* 0x3f317218000d7823 */ /* 0x000fe20000010003 */
[----:B------:R-:W-:Y:S05]  /*3bf0*/  @!P1 BRA `(.L_x_107) ;  /* 0x0000005000009947 */ /* 0x000fea0003800000 */
[C---:B0-2---:R-:W-:Y:S02]  /*3c00*/  ISETP.GE.AND P1, PT, R17.reuse, -0x407fffff, PT ;  /* 0xbf8000011100780c */ /* 0x045fe40003f26270 */
[----:B------:R-:W-:-:S11]  /*3c10*/  FSETP.NEU.FTZ.AND P2, PT, R17, RZ, PT ;  /* 0x000000ff1100720b */ /* 0x000fd60003f5d000 */
[----:B------:R-:W-:-:S05]  /*3c20*/  @P1 MOV R0, 0x7f800000 ;  /* 0x7f80000000001802 */ /* 0x000fca0000000f00 */
[----:B------:R-:W-:-:S05]  /*3c30*/  @P1 FFMA.FTZ R13, R17, R0, +INF ;  /* 0x7f800000110d1423 */ /* 0x000fca0000010000 */
[----:B------:R-:W-:Y:S02]  /*3c40*/  FSEL R13, R13, -RZ, P2 ;  /* 0x800000ff0d0d7208 */ /* 0x000fe40001000000 */
.L_x_107:
[----:B0-2---:R-:W-:Y:S01]  /*3c50*/  FFMA R2, R2, R4, R5 ;  /* 0x0000000402027223 */ /* 0x005fe20000000005 */
[----:B------:R-:W-:Y:S05]  /*3c60*/  @!P0 BRA `(.L_x_108) ;  /* 0x0000002000008947 */ /* 0x000fea0003800000 */
[----:B------:R-:W-:Y:S02]  /*3c70*/  MOV R0, 0x3c90 ;  /* 0x00003c9000007802 */ /* 0x000fe40000000f00 */
[----:B------:R-:W-:Y:S05]  /*3c80*/  CALL.REL.NOINC `($__internal_0_$__cuda_sm3x_div_rn_ftz_f32_slowpath) ;  /* 0x000019e000007944 */ /* 0x000fea0003c00000 */
.L_x_108:
        /* <DEDUP_REMOVED lines=18> */
.L_x_109:
[----:B------:R-:W-:Y:S02]  /*3db0*/  ISETP.LE.AND P0, PT, RZ, c[0x0][0x178], PT ;  /* 0x00005e00ff007a0c */ /* 0x000fe40003f03270 */
[----:B------:R-:W-:-:S11]  /*3dc0*/  MOV R3, 0x3fd774eb ;  /* 0x3fd774eb00037802 */ /* 0x000fd60000000f00 */
[----:B------:R-:W-:-:S04]  /*3dd0*/  @P0 FFMA.FTZ R2, R3, 0.93318945169448852539, -R2 ;  /* 0x3f6ee58103020823 */ /* 0x000fc80000010802 */
[----:B------:R-:W-:Y:S02]  /*3de0*/  @!P0 FFMA.FTZ R2, R3, 0.93318945169448852539, R2 ;  /* 0x3f6ee58103028823 */ /* 0x000fe40000010002 */
.L_x_110:
        /* <DEDUP_REMOVED lines=14> */
.L_x_95:
        /* <DEDUP_REMOVED lines=10> */
.L_x_111:
        /* <DEDUP_REMOVED lines=18> */
.L_x_112:
[----:B------:R-:W-:Y:S02]  /*4090*/  ISETP.LE.AND P0, PT, RZ, c[0x0][0x178], PT ;  /* 0x00005e00ff007a0c */ /* 0x000fe40003f03270 */
[----:B------:R-:W-:-:S11]  /*40a0*/  MOV R3, 0x3fd774eb ;  /* 0x3fd774eb00037802 */ /* 0x000fd60000000f00 */
[----:B------:R-:W-:-:S04]  /*40b0*/  @P0 FFMA.FTZ R2, R3, 0.93318945169448852539, -R2 ;  /* 0x3f6ee58103020823 */ /* 0x000fc80000010802 */
[----:B------:R-:W-:Y:S02]  /*40c0*/  @!P0 FFMA.FTZ R2, R3, 0.93318945169448852539, R2 ;  /* 0x3f6ee58103028823 */ /* 0x000fe40000010002 */
.L_x_113:
[CC--:B------:R-:W-:Y:S02]  /*40d0*/  IMNMX R0, R13.reuse, R14.reuse, !PT ;  /* 0x0000000e0d007217 */ /* 0x0c0fe40007800200 */
[----:B------:R-:W-:Y:S02]  /*40e0*/  IMNMX R13, R13, R14, PT ;  /* 0x0000000e0d0d7217 */ /* 0x000fe40003800200 */
[----:B------:R-:W-:Y:S02]  /*40f0*/  LOP3.LUT R3, R0, 0xfe000000, RZ, 0xc0, !PT ;  /* 0xfe00000000037812 */ /* 0x000fe400078ec0ff */
[----:B------:R-:W-:Y:S02]  /*4100*/  FSETP.NEU.FTZ.AND P0, PT, R13, RZ, PT ;  /* 0x000000ff0d00720b */ /* 0x000fe40003f1d000 */
[C---:B------:R-:W-:Y:S02]  /*4110*/  IADD3 R4, -R3.reuse, 0x7e800000, RZ ;  /* 0x7e80000003047810 */ /* 0x040fe40007ffe1ff */
[----:B------:R-:W-:-:S02]  /*4120*/  LOP3.LUT R3, R3, 0x800000, RZ, 0xfc, !PT ;  /* 0x0080000003037812 */ /* 0x000fc400078efcff */
[----:B------:R-:W-:Y:S01]  /*4130*/  FSETP.NEU.FTZ.AND P2, PT, R10, RZ, PT ;  /* 0x000000ff0a00720b */ /* 0x000fe20003f5d000 */
[-C--:B------:R-:W-:Y:S02]  /*4140*/  FMUL.FTZ R5, R13, R4.reuse ;  /* 0x000000040d057220 */ /* 0x080fe40000410000 */
[----:B------:R-:W-:Y:S02]  /*4150*/  FMUL.FTZ R4, R0, R4 ;  /* 0x0000000400047220 */ /* 0x000fe40000410000 */
[----:B------:R-:W-:-:S04]  /*4160*/  FMUL.FTZ R5, R5, R5 ;  /* 0x0000000505057220 */ /* 0x000fc80000410000 */
[----:B------:R-:W-:Y:S01]  /*4170*/  FFMA.FTZ R5, R4, R4, R5 ;  /* 0x0000000404057223 */ /* 0x000fe20000010005 */
[----:B------:R-:W-:-:S03]  /*4180*/  MOV R4, c[0x0][0x178] ;  /* 0x00005e0000047a02 */ /* 0x000fc60000000f00 */
[----:B------:R0:W1:Y:S01]  /*4190*/  MUFU.SQRT R12, R5 ;  /* 0x00000005000c7308 */ /* 0x0000620000002000 */
[----:B------:R-:W-:Y:S02]  /*41a0*/  FSETP.NEU.FTZ.AND P1, PT, |R4|, |c[0x0][0x17c]|, PT ;  /* 0x40005f0004007a0b */ /* 0x000fe40003f3d200 */
        /* <DEDUP_REMOVED lines=15> */
.L_x_94:
        /* <DEDUP_REMOVED lines=13> */
[----:B------:R-:W-:Y:S01]  /*4370*/  FFMA.FTZ R5, R4, R5, -1 ;  /* 0xbf80000004057423 */ /* 0x000fe20000010005 */
[----:B------:R-:W-:-:S03]  /*4380*/  HFMA2.MMA R4, -RZ, RZ, 1.875, 0 ;  /* 0x3f800000ff047435 */ /* 0x000fc600000001ff */
[----:B------:R-:W-:-:S04]  /*4390*/  FADD.FTZ R2, R2, R5 ;  /* 0x0000000502027221 */ /* 0x000fc80000010000 */
[----:B------:R-:W-:-:S03]  /*43a0*/  FFMA.FTZ R5, R2, -R7, 0.10546888411045074463 ;  /* 0x3dd8001202057423 */ /* 0x000fc60000010807 */
[----:B------:R-:W-:Y:S02]  /*43b0*/  FFMA R7, R4, -1, R4 ;  /* 0xbf80000004077823 */ /* 0x000fe40000000004 */
[C---:B------:R-:W-:Y:S02]  /*43c0*/  FFMA.FTZ R5, R2.reuse, R5, -0.13229703903198242188 ;  /* 0xbe0778e002057423 */ /* 0x040fe40000010005 */
[----:B------:R-:W-:Y:S02]  /*43d0*/  FFMA R10, R7, R4, 1 ;  /* 0x3f800000070a7423 */ /* 0x000fe40000000004 */
[C---:B------:R-:W-:Y:S02]  /*43e0*/  FFMA.FTZ R5, R2.reuse, R5, 0.14491446316242218018 ;  /* 0x3e14647502057423 */ /* 0x040fe40000010005 */
[----:B------:R-:W-:Y:S02]  /*43f0*/  FFMA R4, R9, R10, RZ ;  /* 0x0000000a09047223 */ /* 0x000fe400000000ff */
[----:B------:R-:W-:-:S02]  /*4400*/  FFMA.FTZ R5, R2, R5, -0.16641564667224884033 ;  /* 0xbe2a68dd02057423 */ /* 0x000fc40000010005 */
[----:B0-----:R-:W-:Y:S02]  /*4410*/  FMUL.FTZ R3, R3, 1.1920928955078125e-07 ;  /* 0x3400000003037820 */ /* 0x001fe40000410000 */
[----:B------:R-:W-:-:S04]  /*4420*/  FFMA.FTZ R5, R2, R5, 0.19988867640495300293 ;  /* 0x3e4caf9e02057423 */ /* 0x000fc80000010005 */
[----:B------:R-:W-:-:S04]  /*4430*/  FFMA.FTZ R5, R2, R5, -0.25000196695327758789 ;  /* 0xbe80004202057423 */ /* 0x000fc80000010005 */
[----:B------:R-:W-:-:S04]  /*4440*/  FFMA.FTZ R5, R2, R5, 0.33333510160446166992 ;  /* 0x3eaaaae602057423 */ /* 0x000fc80000010005 */
[----:B------:R-:W-:-:S04]  /*4450*/  FFMA.FTZ R5, R2, R5, -0.5 ;  /* 0xbf00000002057423 */ /* 0x000fc80000010005 */
[----:B------:R-:W-:-:S04]  /*4460*/  FMUL.FTZ R5, R2, R5 ;  /* 0x0000000502057220 */ /* 0x000fc80000410000 */
[----:B------:R-:W-:Y:S02]  /*4470*/  FFMA.FTZ R2, R2, R5, R2 ;  /* 0x0000000502027223 */ /* 0x000fe40000010002 */
[----:B------:R-:W-:Y:S02]  /*4480*/  FFMA R5, R4, -1, R9 ;  /* 0xbf80000004057823 */ /* 0x000fe40000000009 */
[----:B------:R-:W-:Y:S01]  /*4490*/  FFMA.FTZ R13, R3, 0.69314718246459960938, R2 ;  /* 0x3f317218030d7823 */ /* 0x000fe20000010002 */
[----:B------:R-:W-:Y:S05]  /*44a0*/  @!P1 BRA `(.L_x_115) ;  /* 0x0000005000009947 */ /* 0x000fea0003800000 */
[C---:B------:R-:W-:Y:S02]  /*44b0*/  ISETP.GE.AND P1, PT, R0.reuse, -0x407fffff, PT ;  /* 0xbf8000010000780c */ /* 0x040fe40003f26270 */
[----:B------:R-:W-:-:S11]  /*44c0*/  FSETP.NEU.FTZ.AND P2, PT, R0, RZ, PT ;  /* 0x000000ff0000720b */ /* 0x000fd60003f5d000 */
[----:B------:R-:W-:-:S05]  /*44d0*/  @P1 MOV R3, 0x7f800000 ;  /* 0x7f80000000031802 */ /* 0x000fca0000000f00 */
[----:B------:R-:W-:-:S05]  /*44e0*/  @P1 FFMA.FTZ R13, R0, R3, +INF ;  /* 0x7f800000000d1423 */ /* 0x000fca0000010003 */
[----:B------:R-:W-:Y:S02]  /*44f0*/  FSEL R13, R13, -RZ, P2 ;  /* 0x800000ff0d0d7208 */ /* 0x000fe40001000000 */
.L_x_115:
[----:B------:R-:W-:Y:S01]  /*4500*/  FFMA R2, R5, R10, R4 ;  /* 0x0000000a05027223 */ /* 0x000fe20000000004 */
[----:B------:R-:W-:Y:S05]  /*4510*/  @!P0 BRA `(.L_x_116) ;  /* 0x0000003000008947 */ /* 0x000fea0003800000 */
[----:B------:R-:W-:Y:S02]  /*4520*/  MOV R10, 0x3f800000 ;  /* 0x3f800000000a7802 */ /* 0x000fe40000000f00 */
[----:B------:R-:W-:Y:S02]  /*4530*/  MOV R0, 0x4550 ;  /* 0x0000455000007802 */ /* 0x000fe40000000f00 */
[----:B------:R-:W-:Y:S05]  /*4540*/  CALL.REL.NOINC `($__internal_0_$__cuda_sm3x_div_rn_ftz_f32_slowpath) ;  /* 0x0000112000007944 */ /* 0x000fea0003c00000 */
.L_x_116:
[----:B------:R-:W-:Y:S02]  /*4550*/  IMAD.MOV.U32 R3, RZ, RZ, 0x3b33710b ;  /* 0x3b33710bff037424 */ /* 0x000fe400078e00ff */
        /* <DEDUP_REMOVED lines=17> */
.L_x_117:
[----:B------:R-:W-:Y:S02]  /*4670*/  ISETP.LE.AND P0, PT, RZ, c[0x0][0x178], PT ;  /* 0x00005e00ff007a0c */ /* 0x000fe40003f03270 */
[----:B------:R-:W-:-:S11]  /*4680*/  MOV R3, 0x3fd774eb ;  /* 0x3fd774eb00037802 */ /* 0x000fd60000000f00 */
[----:B------:R-:W-:-:S04]  /*4690*/  @P0 FFMA.FTZ R2, R3, 0.93318945169448852539, -R2 ;  /* 0x3f6ee58103020823 */ /* 0x000fc80000010802 */
[----:B------:R-:W-:Y:S02]  /*46a0*/  @!P0 FFMA.FTZ R2, R3, 0.93318945169448852539, R2 ;  /* 0x3f6ee58103028823 */ /* 0x000fe40000010002 */
.L_x_118:
        /* <DEDUP_REMOVED lines=12> */
.L_x_114:
        /* <DEDUP_REMOVED lines=11> */
.L_x_119:
        /* <DEDUP_REMOVED lines=18> */
.L_x_120:
[----:B------:R-:W-:Y:S02]  /*4940*/  ISETP.LE.AND P0, PT, RZ, c[0x0][0x178], PT ;  /* 0x00005e00ff007a0c */ /* 0x000fe40003f03270 */
[----:B------:R-:W-:-:S11]  /*4950*/  MOV R3, 0x3fd774eb ;  /* 0x3fd774eb00037802 */ /* 0x000fd60000000f00 */
[----:B------:R-:W-:-:S04]  /*4960*/  @P0 FFMA.FTZ R2, R3, 0.93318945169448852539, -R2 ;  /* 0x3f6ee58103020823 */ /* 0x000fc80000010802 */
[----:B------:R-:W-:Y:S02]  /*4970*/  @!P0 FFMA.FTZ R2, R3, 0.93318945169448852539, R2 ;  /* 0x3f6ee58103028823 */ /* 0x000fe40000010002 */
.L_x_121:
        /* <DEDUP_REMOVED lines=13> */
.L_x_93:
        /* <DEDUP_REMOVED lines=32> */
.L_x_122:
        /* <DEDUP_REMOVED lines=18> */
.L_x_123:
[----:B------:R-:W-:Y:S02]  /*4d70*/  ISETP.LE.AND P0, PT, RZ, c[0x0][0x178], PT ;  /* 0x00005e00ff007a0c */ /* 0x000fe40003f03270 */
[----:B------:R-:W-:-:S11]  /*4d80*/  MOV R3, 0x3fd774eb ;  /* 0x3fd774eb00037802 */ /* 0x000fd60000000f00 */
[----:B------:R-:W-:-:S04]  /*4d90*/  @P0 FFMA.FTZ R2, R3, 0.93318945169448852539, -R2 ;  /* 0x3f6ee58103020823 */ /* 0x000fc80000010802 */
[----:B------:R-:W-:Y:S02]  /*4da0*/  @!P0 FFMA.FTZ R2, R3, 0.93318945169448852539, R2 ;  /* 0x3f6ee58103028823 */ /* 0x000fe40000010002 */
.L_x_124:
[----:B------:R-:W-:Y:S01]  /*4db0*/  IMAD.MOV.U32 R0, RZ, RZ, c[0x0][0x178] ;  /* 0x00005e00ff007624 */ /* 0x000fe200078e00ff */
[----:B------:R-:W-:Y:S02]  /*4dc0*/  FSETP.NEU.FTZ.AND P2, PT, R10, RZ, PT ;  /* 0x000000ff0a00720b */ /* 0x000fe40003f5d000 */
[----:B------:R-:W-:Y:S02]  /*4dd0*/  ISETP.LE.AND P0, PT, RZ, c[0x0][0x178], PT ;  /* 0x00005e00ff007a0c */ /* 0x000fe40003f03270 */
[----:B------:R-:W-:Y:S02]  /*4de0*/  FSETP.NEU.FTZ.AND P1, PT, |R0|, |c[0x0][0x17c]|, PT ;  /* 0x40005f0000007a0b */ /* 0x000fe40003f3d200 */
[----:B------:R-:W-:Y:S02]  /*4df0*/  MOV R3, 0x4016cbe4 ;  /* 0x4016cbe400037802 */ /* 0x000fe40000000f00 */
        /* <DEDUP_REMOVED lines=8> */
.L_x_92:
[----:B------:R-:W-:Y:S01]  /*4e80*/  MOV R3, c[0x0][0x17c] ;  /* 0x00005f0000037a02 */ /* 0x000fe20000000f00 */
[----:B------:R-:W-:Y:S01]  /*4e90*/  FADD.FTZ R0, -RZ, |c[0x0][0x17c]| ;  /* 0x40005f00ff007621 */ /* 0x000fe20000010100 */
[----:B------:R-:W-:Y:S02]  /*4ea0*/  FSETP.GEU.FTZ.AND P0, PT, |R2|, 1.084202172485504434e-19, PT ;  /* 0x200000000200780b */ /* 0x000fe40003f1e200 */
[C---:B------:R-:W-:Y:S02]  /*4eb0*/  FSETP.GT.FTZ.AND P5, PT, |R3|.reuse, |c[0x0][0x178]|, PT ;  /* 0x40005e0003007a0b */ /* 0x040fe40003fb4200 */
[----:B------:R-:W-:Y:S02]  /*4ec0*/  FSETP.GEU.FTZ.AND P1, PT, |R3|, 1.084202172485504434e-19, PT ;  /* 0x200000000300780b */ /* 0x000fe40003f3e200 */
[----:B------:R-:W-:Y:S02]  /*4ed0*/  FSEL R10, R0, R13, P5 ;  /* 0x0000000d000a7208 */ /* 0x000fe40002800000 */
[----:B------:R-:W-:-:S02]  /*4ee0*/  PLOP3.LUT P0, PT, P0, P1, PT, 0x2, 0x0 ;  /* 0x000000000000781c */ /* 0x000fc40000702072 */
[----:B------:R-:W0:Y:S01]  /*4ef0*/  MUFU.RCP R5, R10 ;  /* 0x0000000a00057308 */ /* 0x000e220000001000 */
[----:B------:R-:W-:-:S07]  /*4f00*/  FSEL R9, R13, R0, P5 ;  /* 0x000000000d097208 */ /* 0x000fce0002800000 */
[----:B------:R-:W1:Y:S03]  /*4f10*/  FCHK P1, R9, R10 ;  /* 0x0000000a09007302 */ /* 0x000e660000020000 */
[C---:B------:R-:W-:Y:S02]  /*4f20*/  @P0 FMUL.FTZ R4, R3.reuse, 4 ;  /* 0x4080000003040820 */ /* 0x040fe40000410000 */
[----:B------:R-:W-:Y:S02]  /*4f30*/  @!P0 FMUL.FTZ R3, R3, c[0x0][0x17c] ;  /* 0x00005f0003038a20 */ /* 0x000fe40000410000 */
[----:B------:R-:W-:Y:S02]  /*4f40*/  @P0 FMUL.FTZ R0, R2, 4 ;  /* 0x4080000002000820 */ /* 0x000fe40000410000 */
[----:B0-----:R-:W-:Y:S02]  /*4f50*/  FFMA R12, -R10, R5, 1 ;  /* 0x3f8000000a0c7423 */ /* 0x001fe40000000105 */
[----:B------:R-:W-:-:S02]  /*4f60*/  @!P0 FFMA.FTZ R14, R2, c[0x0][0x178], R3 ;  /* 0x00005e00020e8a23 */ /* 0x000fc40000010003 */
[----:B------:R-:W-:Y:S02]  /*4f70*/  FFMA R12, R5, R12, R5 ;  /* 0x0000000c050c7223 */ /* 0x000fe40000000005 */
[----:B------:R-:W-:Y:S02]  /*4f80*/  @P0 FMUL.FTZ R5, R4, R4 ;  /* 0x0000000404050220 */ /* 0x000fe40000410000 */
[----:B------:R-:W-:Y:S02]  /*4f90*/  FFMA R7, R9, R12, RZ ;  /* 0x0000000c09077223 */ /* 0x000fe400000000ff */
[----:B------:R-:W-:Y:S02]  /*4fa0*/  @P0 FFMA.FTZ R5, R0, R0, R5 ;  /* 0x0000000000050223 */ /* 0x000fe40000010005 */
[----:B------:R-:W-:Y:S02]  /*4fb0*/  FFMA R2, -R10, R7, R9 ;  /* 0x000000070a027223 */ /* 0x000fe40000000109 */
[----:B------:R-:W-:-:S02]  /*4fc0*/  @P0 FMUL.FTZ R14, R5, 0.0625 ;  /* 0x3d800000050e0820 */ /* 0x000fc40000410000 */
[----:B------:R-:W-:Y:S01]  /*4fd0*/  FFMA R2, R12, R2, R7 ;  /* 0x000000020c027223 */ /* 0x000fe20000000007 */
[----:B-1----:R-:W-:Y:S05]  /*4fe0*/  @!P1 BRA `(.L_x_125) ;  /* 0x0000002000009947 */ /* 0x002fea0003800000 */
[----:B------:R-:W-:Y:S02]  /*4ff0*/  MOV R0, 0x5010 ;  /* 0x0000501000007802 */ /* 0x000fe40000000f00 */
[----:B------:R-:W-:Y:S05]  /*5000*/  CALL.REL.NOINC `($__internal_0_$__cuda_sm3x_div_rn_ftz_f32_slowpath) ;  /* 0x0000066000007944 */ /* 0x000fea0003c00000 */
.L_x_125:
        /* <DEDUP_REMOVED lines=18> */
.L_x_126:
[----:B------:R-:W-:Y:S02]  /*5130*/  ISETP.LE.AND P0, PT, RZ, c[0x0][0x178], PT ;  /* 0x00005e00ff007a0c */ /* 0x000fe40003f03270 */
[----:B------:R-:W-:-:S11]  /*5140*/  MOV R3, 0x3fd774eb ;  /* 0x3fd774eb00037802 */ /* 0x000fd60000000f00 */
[----:B------:R-:W-:-:S04]  /*5150*/  @P0 FFMA.FTZ R2, R3, 0.93318945169448852539, -R2 ;  /* 0x3f6ee58103020823 */ /* 0x000fc80000010802 */
[----:B------:R-:W-:Y:S02]  /*5160*/  @!P0 FFMA.FTZ R2, R3, 0.93318945169448852539, R2 ;  /* 0x3f6ee58103028823 */ /* 0x000fe40000010002 */
.L_x_127:
        /* <DEDUP_REMOVED lines=14> */
.L_x_101:
        /* <DEDUP_REMOVED lines=41> */
.L_x_130:
        /* <DEDUP_REMOVED lines=10> */
.L_x_129:
[----:B------:R-:W-:-:S04]  /*5580*/  FMUL.RZ R7, R7, 0.15915493667125701904 ;  /* 0x3e22f98307077820 */ /* 0x000fc8000040c000 */
[----:B------:R0:W1:Y:S08]  /*5590*/  MUFU.SIN R3, R7 ;  /* 0x0000000700037308 */ /* 0x0000700000000400 */
[----:B------:R0:W2:Y:S01]  /*55a0*/  MUFU.COS R2, R7 ;  /* 0x0000000700027308 */ /* 0x0000a20000000000 */
[----:B------:R-:W-:Y:S05]  /*55b0*/  BRA `(.L_x_91) ;  /* 0x0000003000007947 */ /* 0x000fea0003800000 */
.L_x_128:
[----:B------:R-:W-:Y:S01]  /*55c0*/  FMUL.FTZ R2, R8, 1.4426950216293334961 ;  /* 0x3fb8aa3b08027820 */ /* 0x000fe20000410000 */
[----:B------:R-:W-:-:S05]  /*55d0*/  MOV R3, R7 ;  /* 0x0000000700037202 */ /* 0x000fca0000000f00 */
[----:B------:R-:W0:Y:S02]  /*55e0*/  MUFU.EX2 R2, R2 ;  /* 0x0000000200027308 */ /* 0x000e240000000800 */
.L_x_91:
[----:B------:R-:W-:Y:S05]  /*55f0*/  BSYNC B1 ;  /* 0x0000000000017941 */ /* 0x000fea0003800000 */
.L_x_50:
[----:B------:R-:W3:Y:S01]  /*5600*/  S2R R0, SR_CTAID.X ;  /* 0x0000000000007919 */ /* 0x000ee20000002500 */
[----:B------:R-:W-:-:S03]  /*5610*/  HFMA2.MMA R4, -RZ, RZ, 0, 4.76837158203125e-07 ;  /* 0x00000008ff047435 */ /* 0x000fc600000001ff */
[----:B------:R-:W3:Y:S02]  /*5620*/  S2R R5, SR_TID.X ;  /* 0x0000000000057919 */ /* 0x000ee40000002100 */
[----:B---3--:R-:W-:-:S05]  /*5630*/  LEA R5, R0, R5, 0x6 ;  /* 0x0000000500057211 */ /* 0x008fca00078e30ff */
[----:B------:R-:W-:-:S05]  /*5640*/  IMAD.WIDE.U32 R4, R5, R4, c[0x0][0x1a0] ;  /* 0x0000680005047625 */ /* 0x000fca00078e0004 */
[----:B012---:R-:W-:Y:S01]  /*5650*/  STG.E.64 [R4.64], R2 ;  /* 0x0000000204007986 */ /* 0x007fe2000c101b04 */
[----:B------:R-:W-:Y:S05]  /*5660*/  EXIT ;  /* 0x000000000000794d */ /* 0x000fea0003800000 */
        .weak           $__internal_0_$__cuda_sm3x_div_rn_ftz_f32_slowpath
        .type           $__internal_0_$__cuda_sm3x_div_rn_ftz_f32_slowpath,@function
        .size           $__internal_0_$__cuda_sm3x_div_rn_ftz_f32_slowpath,(.L_x_772 - $__internal_0_$__cuda_sm3x_div_rn_ftz_f32_slowpath)
$__internal_0_$__cuda_sm3x_div_rn_ftz_f32_slowpath:
[----:B------:R-:W-:Y:S01]  /*5670*/  SHF.R.U32.HI R2, RZ, 0x17, R10 ;  /* 0x00000017ff027819 */ /* 0x000fe2000001160a */
[----:B------:R-:W-:Y:S01]  /*5680*/  BSSY B0, `(.L_x_131) ;  /* 0x0000047000007945 */ /* 0x000fe20003800000 */
[----:B------:R-:W-:Y:S01]  /*5690*/  SHF.R.U32.HI R5, RZ, 0x17, R9 ;  /* 0x00000017ff057819 */ /* 0x000fe20000011609 */
[----:B------:R-:W-:Y:S01]  /*56a0*/  BSSY B2, `(.L_x_132) ;  /* 0x000001d000027945 */ /* 0x000fe20003800000 */
[----:B------:R-:W-:Y:S02]  /*56b0*/  LOP3.LUT R2, R2, 0xff, RZ, 0xc0, !PT ;  /* 0x000000ff02027812 */ /* 0x000fe400078ec0ff */
[----:B------:R-:W-:Y:S02]  /*56c0*/  LOP3.LUT R5, R5, 0xff, RZ, 0xc0, !PT ;  /* 0x000000ff05057812 */ /* 0x000fe400078ec0ff */
[----:B------:R-:W-:Y:S02]  /*56d0*/  IADD3 R3, R2, -0x1, RZ ;  /* 0xffffffff02037810 */ /* 0x000fe40007ffe0ff */
[----:B------:R-:W-:-:S02]  /*56e0*/  IADD3 R4, R5, -0x1, RZ ;  /* 0xffffffff05047810 */ /* 0x000fc40007ffe0ff */
[----:B------:R-:W-:-:S04]  /*56f0*/  ISETP.GT.U32.AND P0, PT, R3, 0xfd, PT ;  /* 0x000000fd0300780c */ /* 0x000fc80003f04070 */
[----:B------:R-:W-:-:S13]  /*5700*/  ISETP.GT.U32.OR P0, PT, R4, 0xfd, P0 ;  /* 0x000000fd0400780c */ /* 0x000fda0000704470 */
[----:B------:R-:W-:Y:S05]  /*5710*/  @!P0 BRA `(.L_x_133) ;  /* 0x0000015000008947 */ /* 0x000fea0003800000 */
[----:B------:R-:W-:Y:S02]  /*5720*/  FSETP.GTU.FTZ.AND P0, PT, |R9|, +INF , PT ;  /* 0x7f8000000900780b */ /* 0x000fe40003f1c200 */
[----:B------:R-:W-:-:S04]  /*5730*/  FSETP.GTU.FTZ.AND P1, PT, |R10|, +INF , PT ;  /* 0x7f8000000a00780b */ /* 0x000fc80003f3c200 */
[----:B------:R-:W-:-:S13]  /*5740*/  PLOP3.LUT P0, PT, P0, P1, PT, 0xa8, 0x0 ;  /* 0x000000000000781c */ /* 0x000fda0000703570 */
[----:B------:R-:W-:Y:S01]  /*5750*/  @P0 BREAK B2 ;  /* 0x0000000000020942 */ /* 0x000fe20003800000 */
[----:B------:R-:W-:Y:S05]  /*5760*/  @P0 BRA `(.L_x_134) ;  /* 0x0000037000000947 */ /* 0x000fea0003800000 */
[C---:B------:R-:W-:Y:S02]  /*5770*/  FSETP.NEU.FTZ.AND P0, PT, R9.reuse, RZ, PT ;  /* 0x000000ff0900720b */ /* 0x040fe40003f1d000 */
[----:B------:R-:W-:Y:S02]  /*5780*/  FSETP.NEU.FTZ.AND P1, PT, R10, RZ, PT ;  /* 0x000000ff0a00720b */ /* 0x000fe40003f3d000 */
[----:B------:R-:W-:-:S11]  /*5790*/  FSETP.NEU.FTZ.AND P6, PT, R9, RZ, PT ;  /* 0x000000ff0900720b */ /* 0x000fd60003fdd000 */
[----:B------:R-:W-:Y:S01]  /*57a0*/  @!P1 BREAK !P0, B2 ;  /* 0x0000000000029942 */ /* 0x000fe20004000000 */
[----:B------:R-:W-:Y:S05]  /*57b0*/  @!P1 BRA !P0, `(.L_x_135) ;  /* 0x0000030000009947 */ /* 0x000fea0004000000 */
[C---:B------:R-:W-:Y:S02]  /*57c0*/  FSETP.NEU.FTZ.AND P3, PT, |R9|.reuse, +INF , PT ;  /* 0x7f8000000900780b */ /* 0x040fe40003f7d200 */
[----:B------:R-:W-:Y:S02]  /*57d0*/  FSETP.NEU.FTZ.AND P0, PT, |R10|, +INF , PT ;  /* 0x7f8000000a00780b */ /* 0x000fe40003f1d200 */
[----:B------:R-:W-:-:S11]  /*57e0*/  FSETP.NEU.FTZ.AND P2, PT, |R9|, +INF , PT ;  /* 0x7f8000000900780b */ /* 0x000fd60003f5d200 */
[----:B------:R-:W-:Y:S01]  /*57f0*/  @!P0 BREAK !P3, B2 ;  /* 0x0000000000028942 */ /* 0x000fe20005800000 */
[----:B------:R-:W-:Y:S05]  /*5800*/  @!P0 BRA !P3, `(.L_x_135) ;  /* 0x000002b000008947 */ /* 0x000fea0005800000 */
[----:B------:R-:W-:-:S13]  /*5810*/  PLOP3.LUT P6, PT, P0, P6, PT, 0x2a, 0x0 ;  /* 0x000000000000781c */ /* 0x000fda00007cc572 */
[----:B------:R-:W-:Y:S01]  /*5820*/  @P6 BREAK B2 ;  /* 0x0000000000026942 */ /* 0x000fe20003800000 */
[----:B------:R-:W-:Y:S05]  /*5830*/  @P6 BRA `(.L_x_136) ;  /* 0x0000026000006947 */ /* 0x000fea0003800000 */
[----:B------:R-:W-:-:S13]  /*5840*/  PLOP3.LUT P2, PT, P2, P1, PT, 0x2a, 0x0 ;  /* 0x000000000000781c */ /* 0x000fda0001742572 */
[----:B------:R-:W-:Y:S01]  /*5850*/  @P2 BREAK B2 ;  /* 0x0000000000022942 */ /* 0x000fe20003800000 */
[----:B------:R-:W-:Y:S05]  /*5860*/  @P2 BRA `(.L_x_137) ;  /* 0x0000020000002947 */ /* 0x000fea0003800000 */
.L_x_133:
[----:B------:R-:W-:Y:S05]  /*5870*/  BSYNC B2 ;  /* 0x0000000000027941 */ /* 0x000fea0003800000 */
.L_x_132:
[----:B------:R-:W-:Y:S01]  /*5880*/  IADD3 R2, R2, -0x7f, RZ ;  /* 0xffffff8102027810 */ /* 0x000fe20007ffe0ff */
[----:B------:R-:W-:Y:S01]  /*5890*/  BSSY B2, `(.L_x_138) ;  /* 0x000001b000027945 */ /* 0x000fe20003800000 */
[----:B------:R-:W-:-:S03]  /*58a0*/  IADD3 R5, R5, -0x7f, RZ ;  /* 0xffffff8105057810 */ /* 0x000fc60007ffe0ff */
[----:B------:R-:W-:Y:S01]  /*58b0*/  IMAD R16, R2, -0x800000, R10 ;  /* 0xff80000002107824 */ /* 0x000fe200078e020a */
[C---:B------:R-:W-:Y:S01]  /*58c0*/  IADD3 R2, R5.reuse, -R2, RZ ;  /* 0x8000000205027210 */ /* 0x040fe20007ffe0ff */
[----:B------:R-:W-:Y:S02]  /*58d0*/  IMAD R4, R5, -0x800000, R9 ;  /* 0xff80000005047824 */ /* 0x000fe400078e0209 */
[----:B------:R-:W0:Y:S01]  /*58e0*/  MUFU.RCP R12, R16 ;  /* 0x00000010000c7308 */ /* 0x000e220000001000 */
[----:B------:R-:W-:-:S04]  /*58f0*/  FADD.FTZ R3, -R16, -RZ ;  /* 0x800000ff10037221 */ /* 0x000fc80000010100 */
[----:B0-----:R-:W-:-:S04]  /*5900*/  FFMA R7, R12, R3, 1 ;  /* 0x3f8000000c077423 */ /* 0x001fc80000000003 */
[----:B------:R-:W-:-:S04]  /*5910*/  FFMA R7, R12, R7, R12 ;  /* 0x000000070c077223 */ /* 0x000fc8000000000c */
[----:B------:R-:W-:-:S04]  /*5920*/  FFMA R12, R4, R7, RZ ;  /* 0x00000007040c7223 */ /* 0x000fc800000000ff */
[----:B------:R-:W-:-:S04]  /*5930*/  FFMA R11, R3, R12, R4 ;  /* 0x0000000c030b7223 */ /* 0x000fc80000000004 */
[----:B------:R-:W-:-:S04]  /*5940*/  FFMA R12, R7, R11, R12 ;  /* 0x0000000b070c7223 */ /* 0x000fc8000000000c */
[----:B------:R-:W-:-:S04]  /*5950*/  FFMA R3, R3, R12, R4 ;  /* 0x0000000c03037223 */ /* 0x000fc80000000004 */
[----:B------:R-:W-:-:S05]  /*5960*/  FFMA.FTZ R3, R7, R3, R12 ;  /* 0x0000000307037223 */ /* 0x000fca000001000c */
[----:B------:R-:W-:-:S04]  /*5970*/  SHF.R.U32.HI R4, RZ, 0x17, R3 ;  /* 0x00000017ff047819 */ /* 0x000fc80000011603 */
[----:B------:R-:W-:-:S04]  /*5980*/  LOP3.LUT R5, R4, 0xff, RZ, 0xc0, !PT ;  /* 0x000000ff04057812 */ /* 0x000fc800078ec0ff */
[----:B------:R-:W-:-:S04]  /*5990*/  IADD3 R4, R5, R2, RZ ;  /* 0x0000000205047210 */ /* 0x000fc80007ffe0ff */
[----:B------:R-:W-:-:S04]  /*59a0*/  IADD3 R5, R4, -0x1, RZ ;  /* 0xffffffff04057810 */ /* 0x000fc80007ffe0ff */
[----:B------:R-:W-:-:S13]  /*59b0*/  ISETP.GE.U32.AND P0, PT, R5, 0xfe, PT ;  /* 0x000000fe0500780c */ /* 0x000fda0003f06070 */
[----:B------:R-:W-:Y:S05]  /*59c0*/  @!P0 BRA `(.L_x_139) ;  /* 0x0000006000008947 */ /* 0x000fea0003800000 */
[----:B------:R-:W-:Y:S02]  /*59d0*/  ISETP.GT.AND P0, PT, R4, 0xfe, PT ;  /* 0x000000fe0400780c */ /* 0x000fe40003f04270 */
[----:B------:R-:W-:-:S11]  /*59e0*/  LOP3.LUT R2, R3, 0x80000000, RZ, 0xc0, !PT ;  /* 0x8000000003027812 */ /* 0x000fd600078ec0ff */
[----:B------:R-:W-:-:S04]  /*59f0*/  @!P0 ISETP.GE.AND P1, PT, R4, 0x1, PT ;  /* 0x000000010400880c */ /* 0x000fc80003f26270 */
[C---:B------:R-:W-:Y:S02]  /*5a00*/  @!P0 SEL R3, R2.reuse, R3, !P1 ;  /* 0x0000000302038207 */ /* 0x040fe40004800000 */
[----:B------:R-:W-:Y:S01]  /*5a10*/  @P0 LOP3.LUT R3, R2, 0x7f800000, RZ, 0xfc, !PT ;  /* 0x7f80000002030812 */ /* 0x000fe200078efcff */
[----:B------:R-:W-:Y:S05]  /*5a20*/  BRA `(.L_x_140) ;  /* 0x0000001000007947 */ /* 0x000fea0003800000 */
.L_x_139:
[----:B------:R-:W-:Y:S02]  /*5a30*/  LEA R3, R2, R3, 0x17 ;  /* 0x0000000302037211 */ /* 0x000fe400078eb8ff */
.L_x_140:
[----:B------:R-:W-:Y:S05]  /*5a40*/  BSYNC B2 ;  /* 0x0000000000027941 */ /* 0x000fea0003800000 */
.L_x_138:
[----:B------:R-:W-:Y:S01]  /*5a50*/  MOV R2, R3 ;  /* 0x0000000300027202 */ /* 0x000fe20000000f00 */
[----:B------:R-:W-:Y:S05]  /*5a60*/  BRA `(.L_x_141) ;  /* 0x0000008000007947 */ /* 0x000fea0003800000 */
.L_x_137:
[----:B------:R-:W-:-:S04]  /*5a70*/  LOP3.LUT R2, R10, 0x80000000, R9, 0x48, !PT ;  /* 0x800000000a027812 */ /* 0x000fc800078e4809 */
[----:B------:R-:W-:Y:S01]  /*5a80*/  LOP3.LUT R2, R2, 0x7f800000, RZ, 0xfc, !PT ;  /* 0x7f80000002027812 */ /* 0x000fe200078efcff */
[----:B------:R-:W-:Y:S05]  /*5a90*/  BRA `(.L_x_141) ;  /* 0x0000005000007947 */ /* 0x000fea0003800000 */
.L_x_136:
[----:B------:R-:W-:Y:S01]  /*5aa0*/  LOP3.LUT R2, R10, 0x80000000, R9, 0x48, !PT ;  /* 0x800000000a027812 */ /* 0x000fe200078e4809 */
[----:B------:R-:W-:Y:S05]  /*5ab0*/  BRA `(.L_x_141) ;  /* 0x0000003000007947 */ /* 0x000fea0003800000 */
.L_x_135:
[----:B------:R-:W0:Y:S01]  /*5ac0*/  MUFU.RSQ R2, -QNAN ;  /* 0xffc0000000027908 */ /* 0x000e220000001400 */
[----:B------:R-:W-:Y:S05]  /*5ad0*/  BRA `(.L_x_141) ;  /* 0x0000001000007947 */ /* 0x000fea0003800000 */
.L_x_134:
[----:B------:R-:W-:Y:S02]  /*5ae0*/  FADD.FTZ R2, R9, R10 ;  /* 0x0000000a09027221 */ /* 0x000fe40000010000 */
.L_x_141:
[----:B------:R-:W-:Y:S05]  /*5af0*/  BSYNC B0 ;  /* 0x0000000000007941 */ /* 0x000fea0003800000 */
.L_x_131:
[----:B------:R-:W-:Y:S01]  /*5b00*/  HFMA2.MMA R5, -RZ, RZ, 0, 0 ;  /* 0x00000000ff057435 */ /* 0x000fe200000001ff */
[----:B------:R-:W-:-:S05]  /*5b10*/  MOV R4, R0 ;  /* 0x0000000000047202 */ /* 0x000fca0000000f00 */
[----:B------:R-:W-:Y:S05]  /*5b20*/  RET.REL.NODEC R4 `(_ZN50_GLOBAL__N__f31458b2_17_RangeFactories_cu_38772b0829elementwise_kernel_with_indexIlZZZN2at6native17logspace_cuda_outERKN3c106ScalarES6_ldRNS1_6TensorEENKUlvE0_clEvENKUlvE2_clEvEUllE_EEvT_T0_PN15function_traitsISD_E11result_typeE) ;  /* 0xffffa4d004007950 */ /* 0x000fea0003c3ffff */
.L_x_142:
        /* <DEDUP_REMOVED lines=13> */
.L_x_772:


//--------------------- .text._ZN50_GLOBAL__N__f31458b2_17_RangeFactories_cu_38772b0829elementwise_kernel_with_indexIiZZZN2at6native17logspace_cuda_outERKN3c106ScalarES6_ldRNS1_6TensorEENKUlvE0_clEvENKUlvE2_clEvEUllE_EEvT_T0_PN15function_traitsISD_E11result_typeE --------------------------
	.section	.text._ZN50_GLOBAL__N__f31458b2_17_RangeFactories_cu_38772b0829elementwise_kernel_with_indexIiZZZN2at6native17logspace_cuda_outERKN3c106ScalarES6_ldRNS1_6TensorEENKUlvE0_clEvENKUlvE2_clEvEUllE_EEvT_T0_PN15function_traitsISD_E11result_typeE,"ax",@progbits
	.sectioninfo	@"SHI_REGISTERS=29"
	.align	128
.text._ZN50_GLOBAL__N__f31458b2_17_RangeFactories_cu_38772b0829elementwise_kernel_with_indexIiZZZN2at6native17logspace_cuda_outERKN3c106ScalarES6_ldRNS1_6TensorEENKUlvE0_clEvENKUlvE2_clEvEUllE_EEvT_T0_PN15function_traitsISD_E11result_typeE:
        .type           _ZN50_GLOBAL__N__f31458b2_17_RangeFactories_cu_38772b0829elementwise_kernel_with_indexIiZZZN2at6native17logspace_cuda_outERKN3c106ScalarES6_ldRNS1_6TensorEENKUlvE0_clEvENKUlvE2_clEvEUllE_EEvT_T0_PN15function_traitsISD_E11result_typeE,@function
        .size           _ZN50_GLOBAL__N__f31458b2_17_RangeFactories_cu_38772b0829elementwise_kernel_with_indexIiZZZN2at6native17logspace_cuda_outERKN3c106ScalarES6_ldRNS1_6TensorEENKUlvE0_clEvENKUlvE2_clEvEUllE_EEvT_T0_PN15function_traitsISD_E11result_typeE,(.L_x_774 - _ZN50_GLOBAL__N__f31458b2_17_RangeFactories_cu_38772b0829elementwise_kernel_with_indexIiZZZN2at6native17logspace_cuda_outERKN3c106ScalarES6_ldRNS1_6TensorEENKUlvE0_clEvENKUlvE2_clEvEUllE_EEvT_T0_PN15function_traitsISD_E11result_typeE)
        .other          _ZN50_GLOBAL__N__f31458b2_17_RangeFactories_cu_38772b0829elementwise_kernel_with_indexIiZZZN2at6native17logspace_cuda_outERKN3c106ScalarES6_ldRNS1_6TensorEENKUlvE0_clEvENKUlvE2_clEvEUllE_EEvT_T0_PN15function_traitsISD_E11result_typeE,@"STO_CUDA_ENTRY STV_DEFAULT"
_ZN50_GLOBAL__N__f31458b2_17_RangeFactories_cu_38772b0829elementwise_kernel_with_indexIiZZZN2at6native17logspace_cuda_outERKN3c106ScalarES6_ldRNS1_6TensorEENKUlvE0_clEvENKUlvE2_clEvEUllE_EEvT_T0_PN15function_traitsISD_E11result_typeE:
[----:B------:R-:W-:Y:S02]  /*0000*/  MOV R1, c[0x0][0x28] ;  /* 0x00000a0000017a02 */ /* 0x000fe40000000f00 */
[----:B------:R-:W0:Y:S04]  /*0010*/  S2R R0, SR_CTAID.X ;  /* 0x0000000000007919 */ /* 0x000e280000002500 */
[----:B------:R-:W0:Y:S02]  /*0020*/  S2R R3, SR_TID.X ;  /* 0x0000000000037919 */ /* 0x000e240000002100 */
[----:B0-----:R-:W-:-:S04]  /*0030*/  LEA R0, R0, R3, 0x6 ;  /* 0x0000000300007211 */ /* 0x001fc800078e30ff */
[----:B------:R-:W-:-:S13]  /*0040*/  ISETP.GE.AND P0, PT, R0, c[0x0][0x160], PT ;  /* 0x0000580000007a0c */ /* 0x000fda0003f06270 */
[----:B------:R-:W-:Y:S05]  /*0050*/  @P0 EXIT ;  /* 0x000000000000094d */ /* 0x000fea0003800000 */
[----:B------:R-:W-:Y:S01]  /*0060*/  ISETP.GE.U32.AND P0, PT, R0, c[0x0][0x190], PT ;  /* 0x0000640000007a0c */ /* 0x000fe20003f06070 */
[----:B------:R-:W-:Y:S01]  /*0070*/  ULDC.64 UR4, c[0x0][0x118] ;  /* 0x0000460000047ab9 */ /* 0x000fe20000000a00 */
[----:B------:R-:W-:Y:S01]  /*0080*/  SHF.R.S32.HI R2, RZ, 0x1f, R0 ;  /* 0x0000001fff027819 */ /* 0x000fe20000011400 */
[----:B------:R-:W-:Y:S03]  /*0090*/  BSSY B1, `(.L_x_143) ;  /* 0x0000556000017945 */ /* 0x000fe60003800000 */
[----:B------:R-:W-:-:S13]  /*00a0*/  ISETP.GE.AND.EX P0, PT, R2, c[0x0][0x194], PT, P0 ;  /* 0x0000650002007a0c */ /* 0x000fda0003f06300 */
[----:B------:R-:W-:Y:S05]  /*00b0*/  @!P0 BRA `(.L_x_144) ;  /* 0x00002ab000008947 */ /* 0x000fea0003800000 */
[----:B------:R-:W-:Y:S01]  /*00c0*/  LOP3.LUT R0, RZ, R0, RZ, 0x33, !PT ;  /* 0x00000000ff007212 */ /* 0x000fe200078e33ff */
[----:B------:R-:W-:Y:S01]  /*00d0*/  FADD.FTZ R13, -RZ, |c[0x0][0x178]| ;  /* 0x40005e00ff0d7621 */ /* 0x000fe20000010100 */
[----:B------:R-:W-:Y:S02]  /*00e0*/  LOP3.LUT R3, RZ, R2, RZ, 0x33, !PT ;  /* 0x00000002ff037212 */ /* 0x000fe400078e33ff */
[----:B------:R-:W-:Y:S02]  /*00f0*/  IADD3 R2, P0, R0, c[0x0][0x180], RZ ;  /* 0x0000600000027a10 */ /* 0x000fe40007f1e0ff */
[----:B------:R-:W-:Y:S02]  /*0100*/  MOV R11, c[0x0][0x17c] ;  /* 0x00005f00000b7a02 */ /* 0x000fe40000000f00 */
[----:B------:R-:W-:Y:S02]  /*0110*/  IADD3.X R3, R3, c[0x0][0x184], RZ, P0, !PT ;  /* 0x0000610003037a10 */ /* 0x000fe400007fe4ff */
        /* <DEDUP_REMOVED lines=63> */
.L_x_150:
[----:B------:R-:W-:Y:S01]  /*0510*/  FFMA R2, R4, R3, R5 ;  /* 0x0000000304027223 */ /* 0x000fe20000000005 */
[----:B------:R-:W-:Y:S05]  /*0520*/  @!P0 BRA `(.L_x_151) ;  /* 0x0000002000008947 */ /* 0x000fea0003800000 */
[----:B------:R-:W-:Y:S02]  /*0530*/  MOV R0, 0x550 ;  /* 0x0000055000007802 */ /* 0x000fe40000000f00 */
[----:B------:R-:W-:Y:S05]  /*0540*/  CALL.REL.NOINC `($__internal_1_$__cuda_sm3x_div_rn_ftz_f32_slowpath) ;  /* 0x0000512000007944 */ /* 0x000fea0003c00000 */
.L_x_151:
        /* <DEDUP_REMOVED lines=18> */
.L_x_152:
[----:B------:R-:W-:Y:S02]  /*0670*/  ISETP.LE.AND P0, PT, RZ, c[0x0][0x178], PT ;  /* 0x00005e00ff007a0c */ /* 0x000fe40003f03270 */
[----:B------:R-:W-:-:S11]  /*0680*/  MOV R3, 0x3fd774eb ;  /* 0x3fd774eb00037802 */ /* 0x000fd60000000f00 */
[----:B------:R-:W-:-:S04]  /*0690*/  @P0 FFMA.FTZ R2, R3, 0.93318945169448852539, -R2 ;  /* 0x3f6ee58103020823 */ /* 0x000fc80000010802 */
[----:B------:R-:W-:Y:S02]  /*06a0*/  @!P0 FFMA.FTZ R2, R3, 0.93318945169448852539, R2 ;  /* 0x3f6ee58103028823 */ /* 0x000fe40000010002 */
.L_x_153:
        /* <DEDUP_REMOVED lines=14> */
.L_x_149:
        /* <DEDUP_REMOVED lines=13> */
[----:B------:R-:W-:Y:S05]  /*0860*/  CALL.REL.NOINC `($__internal_1_$__cuda_sm3x_div_rn_ftz_f32_slowpath) ;  /* 0x00004e0000007944 */ /* 0x000fea0003c00000 */
.L_x_156:
        /* <DEDUP_REMOVED lines=18> */
.L_x_157:
[----:B------:R-:W-:Y:S02]  /*0990*/  ISETP.LE.AND P0, PT, RZ, c[0x0][0x178], PT ;  /* 0x00005e00ff007a0c */ /* 0x000fe40003f03270 */
[----:B------:R-:W-:-:S11]  /*09a0*/  MOV R3, 0x3fd774eb ;  /* 0x3fd774eb00037802 */ /* 0x000fd60000000f00 */
[----:B------:R-:W-:-:S04]  /*09b0*/  @P0 FFMA.FTZ R2, R3, 0.93318945169448852539, -R2 ;  /* 0x3f6ee58103020823 */ /* 0x000fc80000010802 */
[----:B------:R-:W-:Y:S02]  /*09c0*/  @!P0 FFMA.FTZ R2, R3, 0.93318945169448852539, R2 ;  /* 0x3f6ee58103028823 */ /* 0x000fe40000010002 */
.L_x_158:
        /* <DEDUP_REMOVED lines=15> */
.L_x_155:
        /* <DEDUP_REMOVED lines=24> */
.L_x_159:
        /* <DEDUP_REMOVED lines=40> */
[----:B------:R-:W-:Y:S01]  /*0ec0*/  FADD.FTZ R0, R0, -1 ;  /* 0xbf80000000007421 */ /* 0x000fe20000010000 */
[----:B------:R-:W-:Y:S03]  /*0ed0*/  FCHK P2, R9, R10 ;  /* 0x0000000a09007302 */ /* 0x000fe60000040000 */
[----:B------:R-:W-:-:S04]  /*0ee0*/  FADD.FTZ R3, R3, R0 ;  /* 0x0000000003037221 */ /* 0x000fc80000010000 */
[----:B------:R-:W-:-:S04]  /*0ef0*/  FADD.FTZ R4, R4, R3 ;  /* 0x0000000304047221 */ /* 0x000fc80000010000 */
[----:B------:R-:W-:-:S04]  /*0f00*/  FADD.FTZ R7, R7, R4 ;  /* 0x0000000407077221 */ /* 0x000fc80000010000 */
[----:B------:R-:W-:Y:S01]  /*0f10*/  FADD.FTZ R2, R2, R7 ;  /* 0x0000000702027221 */ /* 0x000fe20000010000 */
[----:B------:R-:W-:-:S03]  /*0f20*/  HFMA2.MMA R7, -RZ, RZ, 1.3056640625, -1.8671875 ;  /* 0x3d39bf78ff077435 */ /* 0x000fc600000001ff */
[----:B------:R-:W-:Y:S02]  /*0f30*/  FADD.FTZ R2, R5, R2 ;  /* 0x0000000205027221 */ /* 0x000fe40000010000 */
[----:B------:R-:W-:Y:S02]  /*0f40*/  IMAD.MOV.U32 R5, RZ, RZ, 0x3e800000 ;  /* 0x3e800000ff057424 */ /* 0x000fe400078e00ff */
        /* <DEDUP_REMOVED lines=38> */
.L_x_160:
[----:B------:R-:W-:Y:S01]  /*11b0*/  FFMA R2, R2, R4, R5 ;  /* 0x0000000402027223 */ /* 0x000fe20000000005 */
[----:B------:R-:W-:Y:S05]  /*11c0*/  @!P2 BRA `(.L_x_161) ;  /* 0x000000200000a947 */ /* 0x000fea0003800000 */
[----:B------:R-:W-:Y:S02]  /*11d0*/  MOV R0, 0x11f0 ;  /* 0x000011f000007802 */ /* 0x000fe40000000f00 */
[----:B------:R-:W-:Y:S05]  /*11e0*/  CALL.REL.NOINC `($__internal_1_$__cuda_sm3x_div_rn_ftz_f32_slowpath) ;  /* 0x0000448000007944 */ /* 0x000fea0003c00000 */
.L_x_161:
        /* <DEDUP_REMOVED lines=18> */
.L_x_162:
[----:B------:R-:W-:Y:S02]  /*1310*/  ISETP.LE.AND P0, PT, RZ, c[0x0][0x178], PT ;  /* 0x00005e00ff007a0c */ /* 0x000fe40003f03270 */
[----:B------:R-:W-:-:S11]  /*1320*/  MOV R3, 0x3fd774eb ;  /* 0x3fd774eb00037802 */ /* 0x000fd60000000f00 */
[----:B------:R-:W-:-:S04]  /*1330*/  @P0 FFMA.FTZ R2, R3, 0.93318945169448852539, -R2 ;  /* 0x3f6ee58103020823 */ /* 0x000fc80000010802 */
[----:B------:R-:W-:Y:S02]  /*1340*/  @!P0 FFMA.FTZ R2, R3, 0.93318945169448852539, R2 ;  /* 0x3f6ee58103028823 */ /* 0x000fe40000010002 */
.L_x_163:
        /* <DEDUP_REMOVED lines=14> */
.L_x_148:
        /* <DEDUP_REMOVED lines=10> */
.L_x_164:
        /* <DEDUP_REMOVED lines=18> */
.L_x_165:
[----:B------:R-:W-:Y:S02]  /*15f0*/  ISETP.LE.AND P0, PT, RZ, c[0x0][0x178], PT ;  /* 0x00005e00ff007a0c */ /* 0x000fe40003f03270 */
[----:B------:R-:W-:-:S11]  /*1600*/  MOV R3, 0x3fd774eb ;  /* 0x3fd774eb00037802 */ /* 0x000fd60000000f00 */
[----:B------:R-:W-:-:S04]  /*1610*/  @P0 FFMA.FTZ R2, R3, 0.93318945169448852539, -R2 ;  /* 0x3f6ee58103020823 */ /* 0x000fc80000010802 */
[----:B------:R-:W-:Y:S02]  /*1620*/  @!P0 FFMA.FTZ R2, R3, 0.93318945169448852539, R2 ;  /* 0x3f6ee58103028823 */ /* 0x000fe40000010002 */
.L_x_166:
        /* <DEDUP_REMOVED lines=29> */
.L_x_147:
        /* <DEDUP_REMOVED lines=15> */
[----:B------:R-:W-:Y:S01]  /*18f0*/  FFMA.FTZ R5, R2, -R7, 0.10546888411045074463 ;  /* 0x3dd8001202057423 */ /* 0x000fe20000010807 */
[----:B------:R-:W-:-:S03]  /*1900*/  HFMA2.MMA R7, -RZ, RZ, 1.875, 0 ;  /* 0x3f800000ff077435 */ /* 0x000fc600000001ff */
[C---:B------:R-:W-:Y:S02]  /*1910*/  FFMA.FTZ R5, R2.reuse, R5, -0.13229703903198242188 ;  /* 0xbe0778e002057423 */ /* 0x040fe40000010005 */
[----:B0-----:R-:W-:Y:S02]  /*1920*/  FMUL.FTZ R3, R3, 1.1920928955078125e-07 ;  /* 0x3400000003037820 */ /* 0x001fe40000410000 */
[----:B------:R-:W-:-:S03]  /*1930*/  FFMA.FTZ R5, R2, R5, 0.14491446316242218018 ;  /* 0x3e14647502057423 */ /* 0x000fc60000010005 */
[----:B------:R-:W-:Y:S02]  /*1940*/  FFMA R4, R7, -1, R7 ;  /* 0xbf80000007047823 */ /* 0x000fe40000000007 */
[----:B------:R-:W-:Y:S02]  /*1950*/  FFMA.FTZ R5, R2, R5, -0.16641564667224884033 ;  /* 0xbe2a68dd02057423 */ /* 0x000fe40000010005 */
[----:B------:R-:W-:Y:S02]  /*1960*/  FFMA R4, R4, R7, 1 ;  /* 0x3f80000004047423 */ /* 0x000fe40000000007 */
        /* <DEDUP_REMOVED lines=12> */
[----:B------:R-:W-:-:S04]  /*1a30*/  @P1 IMAD.MOV.U32 R3, RZ, RZ, 0x7f800000 ;  /* 0x7f800000ff031424 */ /* 0x000fc800078e00ff */
[----:B------:R-:W-:-:S05]  /*1a40*/  @P1 FFMA.FTZ R15, R0, R3, +INF ;  /* 0x7f800000000f1423 */ /* 0x000fca0000010003 */
[----:B------:R-:W-:Y:S02]  /*1a50*/  FSEL R15, R15, -RZ, P2 ;  /* 0x800000ff0f0f7208 */ /* 0x000fe40001000000 */
.L_x_168:
[----:B------:R-:W-:Y:S01]  /*1a60*/  FFMA R2, R4, R7, R5 ;  /* 0x0000000704027223 */ /* 0x000fe20000000005 */
[----:B------:R-:W-:Y:S05]  /*1a70*/  @!P0 BRA `(.L_x_169) ;  /* 0x0000003000008947 */ /* 0x000fea0003800000 */
[----:B------:R-:W-:Y:S02]  /*1a80*/  MOV R10, 0x3f800000 ;  /* 0x3f800000000a7802 */ /* 0x000fe40000000f00 */
[----:B------:R-:W-:Y:S02]  /*1a90*/  MOV R0, 0x1ab0 ;  /* 0x00001ab000007802 */ /* 0x000fe40000000f00 */
[----:B------:R-:W-:Y:S05]  /*1aa0*/  CALL.REL.NOINC `($__internal_1_$__cuda_sm3x_div_rn_ftz_f32_slowpath) ;  /* 0x00003bc000007944 */ /* 0x000fea0003c00000 */
.L_x_169:
        /* <DEDUP_REMOVED lines=18> */
.L_x_170:
[----:B------:R-:W-:Y:S02]  /*1bd0*/  ISETP.LE.AND P0, PT, RZ, c[0x0][0x178], PT ;  /* 0x00005e00ff007a0c */ /* 0x000fe40003f03270 */
[----:B------:R-:W-:-:S11]  /*1be0*/  MOV R3, 0x3fd774eb ;  /* 0x3fd774eb00037802 */ /* 0x000fd60000000f00 */
[----:B------:R-:W-:-:S04]  /*1bf0*/  @P0 FFMA.FTZ R2, R3, 0.93318945169448852539, -R2 ;  /* 0x3f6ee58103020823 */ /* 0x000fc80000010802 */
[----:B------:R-:W-:Y:S02]  /*1c00*/  @!P0 FFMA.FTZ R2, R3, 0.93318945169448852539, R2 ;  /* 0x3f6ee58103028823 */ /* 0x000fe40000010002 */
.L_x_171:
[----:B------:R-:W-:Y:S01]  /*1c10*/  MOV R0, c[0x0][0x178] ;  /* 0x00005e0000007a02 */ /* 0x000fe20000000f00 */
[----:B------:R-:W-:Y:S01]  /*1c20*/  HFMA2.MMA R4, -RZ, RZ, 2.04296875, -15.78125 ;  /* 0x4016cbe4ff047435 */ /* 0x000fe200000001ff */
[----:B------:R-:W-:Y:S01]  /*1c30*/  ISETP.LE.AND P0, PT, RZ, c[0x0][0x178], PT ;  /* 0x00005e00ff007a0c */ /* 0x000fe20003f03270 */
[----:B------:R-:W-:Y:S01]  /*1c40*/  FMUL.FTZ R15, R15, 0.5 ;  /* 0x3f0000000f0f7820 */ /* 0x000fe20000410000 */
[C---:B------:R-:W-:Y:S01]  /*1c50*/  FSETP.NEU.FTZ.AND P1, PT, |R0|.reuse, |c[0x0][0x17c]|, PT ;  /* 0x40005f0000007a0b */ /* 0x040fe20003f3d200 */
[----:B------:R-:W-:Y:S01]  /*1c60*/  FADD.FTZ R3, |R0|, |c[0x0][0x17c]| ;  /* 0x40005f0000037621 */ /* 0x000fe20000010200 */
[----:B------:R-:W-:-:S11]  /*1c70*/  MOV R5, c[0x0][0x17c] ;  /* 0x00005f0000057a02 */ /* 0x000fd60000000f00 */
[----:B------:R-:W-:Y:S02]  /*1c80*/  @!P1 FSEL R2, R4, 0.78539818525314331055, !P0 ;  /* 0x3f490fdb04029808 */ /* 0x000fe40004000000 */
[----:B------:R-:W-:Y:S02]  /*1c90*/  FSETP.GTU.FTZ.AND P0, PT, |R3|, +INF , PT ;  /* 0x7f8000000300780b */ /* 0x000fe40003f1c200 */
[----:B------:R-:W-:-:S04]  /*1ca0*/  LOP3.LUT R2, R2, 0x80000000, R5, 0xb8, !PT ;  /* 0x8000000002027812 */ /* 0x000fc800078eb805 */
[----:B------:R-:W-:Y:S01]  /*1cb0*/  FSEL R3, R3, R2, P0 ;  /* 0x0000000203037208 */ /* 0x000fe20000000000 */
[----:B------:R-:W-:Y:S05]  /*1cc0*/  BRA `(.L_x_154) ;  /* 0x00000af000007947 */ /* 0x000fea0003800000 */
.L_x_167:
        /* <DEDUP_REMOVED lines=10> */
[----:B------:R-:W-:Y:S05]  /*1d70*/  CALL.REL.NOINC `($__internal_1_$__cuda_sm3x_div_rn_ftz_f32_slowpath) ;  /* 0x000038f000007944 */ /* 0x000fea0003c00000 */
.L_x_172:
        /* <DEDUP_REMOVED lines=18> */
.L_x_173:
[----:B------:R-:W-:Y:S02]  /*1ea0*/  ISETP.LE.AND P0, PT, RZ, c[0x0][0x178], PT ;  /* 0x00005e00ff007a0c */ /* 0x000fe40003f03270 */
[----:B------:R-:W-:-:S11]  /*1eb0*/  MOV R3, 0x3fd774eb ;  /* 0x3fd774eb00037802 */ /* 0x000fd60000000f00 */
[----:B------:R-:W-:-:S04]  /*1ec0*/  @P0 FFMA.FTZ R2, R3, 0.93318945169448852539, -R2 ;  /* 0x3f6ee58103020823 */ /* 0x000fc80000010802 */
[----:B------:R-:W-:Y:S02]  /*1ed0*/  @!P0 FFMA.FTZ R2, R3, 0.93318945169448852539, R2 ;  /* 0x3f6ee58103028823 */ /* 0x000fe40000010002 */
.L_x_174:
        /* <DEDUP_REMOVED lines=13> */
.L_x_146:
        /* <DEDUP_REMOVED lines=31> */
[----:B------:R-:W-:Y:S05]  /*21a0*/  CALL.REL.NOINC `($__internal_1_$__cuda_sm3x_div_rn_ftz_f32_slowpath) ;  /* 0x000034c000007944 */ /* 0x000fea0003c00000 */
[----:B0-----:R-:W-:-:S04]  /*21b0*/  MOV R0, R2 ;  /* 0x0000000200007202 */ /* 0x001fc80000000f00 */
.L_x_175:
[----:B------:R-:W-:Y:S01]  /*21c0*/  MOV R3, 0x3b33710b ;  /* 0x3b33710b00037802 */ /* 0x000fe20000000f00 */
        /* <DEDUP_REMOVED lines=11> */
[----:B------:R-:W-:-:S05]  /*2280*/  IMAD.MOV.U32 R2, RZ, RZ, c[0x0][0x178] ;  /* 0x00005e00ff027624 */ /* 0x000fca00078e00ff */
[----:B------:R-:W-:-:S13]  /*2290*/  ISETP.GT.AND P0, PT, R2, -0x1, PT ;  /* 0xffffffff0200780c */ /* 0x000fda0003f04270 */
[----:B------:R-:W-:Y:S05]  /*22a0*/  @P0 BRA `(.L_x_177) ;  /* 0x0000007000000947 */ /* 0x000fea0003800000 */
[----:B------:R-:W-:-:S10]  /*22b0*/  HFMA2.MMA R3, -RZ, RZ, 1.9599609375, 20144 ;  /* 0x3fd774ebff037435 */ /* 0x000fd400000001ff */
[----:B------:R-:W-:Y:S01]  /*22c0*/  FFMA.FTZ R0, R3, 1.8663789033889770508, -R0 ;  /* 0x3feee58103007823 */ /* 0x000fe20000010800 */
[----:B------:R-:W-:Y:S05]  /*22d0*/  BRA `(.L_x_177) ;  /* 0x0000004000007947 */ /* 0x000fea0003800000 */
.L_x_176:
[----:B------:R-:W-:Y:S02]  /*22e0*/  ISETP.LE.AND P0, PT, RZ, c[0x0][0x178], PT ;  /* 0x00005e00ff007a0c */ /* 0x000fe40003f03270 */
[----:B------:R-:W-:-:S11]  /*22f0*/  MOV R3, 0x3fd774eb ;  /* 0x3fd774eb00037802 */ /* 0x000fd60000000f00 */
[----:B------:R-:W-:-:S04]  /*2300*/  @P0 FFMA.FTZ R0, R3, 0.93318945169448852539, -R0 ;  /* 0x3f6ee58103000823 */ /* 0x000fc80000010800 */
[----:B------:R-:W-:Y:S02]  /*2310*/  @!P0 FFMA.FTZ R0, R3, 0.93318945169448852539, R0 ;  /* 0x3f6ee58103008823 */ /* 0x000fe40000010000 */
.L_x_177:
        /* <DEDUP_REMOVED lines=13> */
.L_x_145:
        /* <DEDUP_REMOVED lines=24> */
[----:B------:R-:W-:Y:S05]  /*2570*/  CALL.REL.NOINC `($__internal_1_$__cuda_sm3x_div_rn_ftz_f32_slowpath) ;  /* 0x000030f000007944 */ /* 0x000fea0003c00000 */
.L_x_178:
        /* <DEDUP_REMOVED lines=18> */
.L_x_179:
[----:B------:R-:W-:Y:S02]  /*26a0*/  ISETP.LE.AND P0, PT, RZ, c[0x0][0x178], PT ;  /* 0x00005e00ff007a0c */ /* 0x000fe40003f03270 */
[----:B------:R-:W-:-:S11]  /*26b0*/  MOV R3, 0x3fd774eb ;  /* 0x3fd774eb00037802 */ /* 0x000fd60000000f00 */
[----:B------:R-:W-:-:S04]  /*26c0*/  @P0 FFMA.FTZ R2, R3, 0.93318945169448852539, -R2 ;  /* 0x3f6ee58103020823 */ /* 0x000fc80000010802 */
[----:B------:R-:W-:Y:S02]  /*26d0*/  @!P0 FFMA.FTZ R2, R3, 0.93318945169448852539, R2 ;  /* 0x3f6ee58103028823 */ /* 0x000fe40000010002 */
.L_x_180:
        /* <DEDUP_REMOVED lines=14> */
.L_x_154:
        /* <DEDUP_REMOVED lines=41> */
.L_x_183:
        /* <DEDUP_REMOVED lines=10> */
.L_x_182:
[----:B------:R-:W-:-:S04]  /*2af0*/  FMUL.RZ R7, R7, 0.15915493667125701904 ;  /* 0x3e22f98307077820 */ /* 0x000fc8000040c000 */
[----:B------:R0:W1:Y:S08]  /*2b00*/  MUFU.SIN R3, R7 ;  /* 0x0000000700037308 */ /* 0x0000700000000400 */
[----:B------:R0:W2:Y:S01]  /*2b10*/  MUFU.COS R2, R7 ;  /* 0x0000000700027308 */ /* 0x0000a20000000000 */
[----:B------:R-:W-:Y:S05]  /*2b20*/  BRA `(.L_x_184) ;  /* 0x00002ac000007947 */ /* 0x000fea0003800000 */
.L_x_181:
[----:B------:R-:W-:Y:S01]  /*2b30*/  FMUL.FTZ R2, R6, 1.4426950216293334961 ;  /* 0x3fb8aa3b06027820 */ /* 0x000fe20000410000 */
[----:B------:R-:W-:-:S05]  /*2b40*/  MOV R3, R7 ;  /* 0x0000000700037202 */ /* 0x000fca0000000f00 */
[----:B------:R-:W0:Y:S01]  /*2b50*/  MUFU.EX2 R2, R2 ;  /* 0x0000000200027308 */ /* 0x000e220000000800 */
[----:B------:R-:W-:Y:S05]  /*2b60*/  BRA `(.L_x_184) ;  /* 0x00002a8000007947 */ /* 0x000fea0003800000 */
.L_x_144:
[----:B------:R-:W-:Y:S01]  /*2b70*/  MOV R2, c[0x0][0x178] ;  /* 0x00005e0000027a02 */ /* 0x000fe20000000f00 */
[----:B------:R-:W0:Y:S01]  /*2b80*/  I2F R0, R0 ;  /* 0x0000000000007306 */ /* 0x000e220000201400 */
        /* <DEDUP_REMOVED lines=35> */
[----:B------:R-:W-:Y:S01]  /*2dc0*/  IADD3 R4, -R3, 0x40800000, RZ ;  /* 0x4080000003047810 */ /* 0x000fe20007ffe1ff */
[----:B------:R-:W-:Y:S02]  /*2dd0*/  IMAD.IADD R2, R0, 0x1, -R3 ;  /* 0x0000000100027824 */ /* 0x000fe400078e0a03 */
[----:B------:R-:W0:Y:S02]  /*2de0*/  I2F R3, R3 ;  /* 0x0000000300037306 */ /* 0x000e240000201400 */
        /* <DEDUP_REMOVED lines=25> */
.L_x_190:
[----:B------:R-:W-:Y:S01]  /*2f80*/  FFMA R2, R4, R3, R5 ;  /* 0x0000000304027223 */ /* 0x000fe20000000005 */
[----:B------:R-:W-:Y:S05]  /*2f90*/  @!P0 BRA `(.L_x_191) ;  /* 0x0000002000008947 */ /* 0x000fea0003800000 */
[----:B------:R-:W-:Y:S02]  /*2fa0*/  MOV R0, 0x2fc0 ;  /* 0x00002fc000007802 */ /* 0x000fe40000000f00 */
[----:B------:R-:W-:Y:S05]  /*2fb0*/  CALL.REL.NOINC `($__internal_1_$__cuda_sm3x_div_rn_ftz_f32_slowpath) ;  /* 0x000026b000007944 */ /* 0x000fea0003c00000 */
.L_x_191:
        /* <DEDUP_REMOVED lines=18> */
.L_x_192:
[----:B------:R-:W-:Y:S02]  /*30e0*/  ISETP.LE.AND P0, PT, RZ, c[0x0][0x178], PT ;  /* 0x00005e00ff007a0c */ /* 0x000fe40003f03270 */
[----:B------:R-:W-:-:S11]  /*30f0*/  MOV R3, 0x3fd774eb ;  /* 0x3fd774eb00037802 */ /* 0x000fd60000000f00 */
[----:B------:R-:W-:-:S04]  /*3100*/  @P0 FFMA.FTZ R2, R3, 0.93318945169448852539, -R2 ;  /* 0x3f6ee58103020823 */ /* 0x000fc80000010802 */
[----:B------:R-:W-:Y:S02]  /*3110*/  @!P0 FFMA.FTZ R2, R3, 0.93318945169448852539, R2 ;  /* 0x3f6ee58103028823 */ /* 0x000fe40000010002 */
.L_x_193:
        /* <DEDUP_REMOVED lines=14> */
.L_x_189:
        /* <DEDUP_REMOVED lines=14> */
.L_x_196:
        /* <DEDUP_REMOVED lines=18> */
.L_x_197:
[----:B------:R-:W-:Y:S02]  /*3400*/  ISETP.LE.AND P0, PT, RZ, c[0x0][0x178], PT ;  /* 0x00005e00ff007a0c */ /* 0x000fe40003f03270 */
[----:B------:R-:W-:-:S11]  /*3410*/  MOV R3, 0x3fd774eb ;  /* 0x3fd774eb00037802 */ /* 0x000fd60000000f00 */
[----:B------:R-:W-:-:S04]  /*3420*/  @P0 FFMA.FTZ R2, R3, 0.93318945169448852539, -R2 ;  /* 0x3f6ee58103020823 */ /* 0x000fc80000010802 */
[----:B------:R-:W-:Y:S02]  /*3430*/  @!P0 FFMA.FTZ R2, R3, 0.93318945169448852539, R2 ;  /* 0x3f6ee58103028823 */ /* 0x000fe40000010002 */
.L_x_198:
        /* <DEDUP_REMOVED lines=15> */
.L_x_195:
        /* <DEDUP_REMOVED lines=24> */
.L_x_199:
        /* <DEDUP_REMOVED lines=61> */
[----:B------:R-:W-:Y:S01]  /*3a80*/  FFMA.FTZ R3, R3, R4, -1 ;  /* 0xbf80000003037423 */ /* 0x000fe20000010004 */
[----:B------:R-:W-:-:S03]  /*3a90*/  MOV R4, c[0x0][0x17c] ;  /* 0x00005f0000047a02 */ /* 0x000fc60000000f00 */
[----:B------:R-:W-:Y:S01]  /*3aa0*/  FADD.FTZ R2, R2, R3 ;  /* 0x0000000302027221 */ /* 0x000fe20000010000 */
[----:B------:R-:W-:-:S03]  /*3ab0*/  FSETP.LEU.FTZ.AND P5, PT, |R4|, |c[0x0][0x178]|, PT ;  /* 0x40005e0004007a0b */ /* 0x000fc60003fbb200 */
[C---:B------:R-:W-:Y:S01]  /*3ac0*/  FFMA.FTZ R3, R2.reuse, -R5, 0.10546888411045074463 ;  /* 0x3dd8001202037423 */ /* 0x040fe20000010805 */
[----:B------:R-:W-:Y:S01]  /*3ad0*/  FSEL R9, R13, R14, !P5 ;  /* 0x0000000e0d097208 */ /* 0x000fe20006800000 */
[----:B------:R-:W1:Y:S02]  /*3ae0*/  MUFU.RCP R5, R10 ;  /* 0x0000000a00057308 */ /* 0x000e640000001000 */
        /* <DEDUP_REMOVED lines=19> */
[----:B------:R-:W-:-:S04]  /*3c20*/  @P1 IMAD.MOV.U32 R0, RZ, RZ, 0x7f800000 ;  /* 0x7f800000ff001424 */ /* 0x000fc800078e00ff */
[----:B------:R-:W-:-:S05]  /*3c30*/  @P1 FFMA.FTZ R13, R17, R0, +INF ;  /* 0x7f800000110d1423 */ /* 0x000fca0000010000 */
[----:B------:R-:W-:Y:S02]  /*3c40*/  FSEL R13, R13, -RZ, P2 ;  /* 0x800000ff0d0d7208 */ /* 0x000fe40001000000 */
.L_x_200:
[----:B0-2---:R-:W-:Y:S01]  /*3c50*/  FFMA R2, R2, R4, R5 ;  /* 0x0000000402027223 */ /* 0x005fe20000000005 */
[----:B------:R-:W-:Y:S05]  /*3c60*/  @!P0 BRA `(.L_x_201) ;  /* 0x0000002000008947 */ /* 0x000fea0003800000 */
[----:B------:R-:W-:Y:S02]  /*3c70*/  MOV R0, 0x3c90 ;  /* 0x00003c9000007802 */ /* 0x000fe40000000f00 */
[----:B------:R-:W-:Y:S05]  /*3c80*/  CALL.REL.NOINC `($__internal_1_$__cuda_sm3x_div_rn_ftz_f32_slowpath) ;  /* 0x000019e000007944 */ /* 0x000fea0003c00000 */
.L_x_201:
        /* <DEDUP_REMOVED lines=18> */
.L_x_202:
[----:B------:R-:W-:Y:S02]  /*3db0*/  ISETP.LE.AND P0, PT, RZ, c[0x0][0x178], PT ;  /* 0x00005e00ff007a0c */ /* 0x000fe40003f03270 */
[----:B------:R-:W-:-:S11]  /*3dc0*/  MOV R3, 0x3fd774eb ;  /* 0x3fd774eb00037802 */ /* 0x000fd60000000f00 */
[----:B------:R-:W-:-:S04]  /*3dd0*/  @P0 FFMA.FTZ R2, R3, 0.93318945169448852539, -R2 ;  /* 0x3f6ee58103020823 */ /* 0x000fc80000010802 */
[----:B------:R-:W-:Y:S02]  /*3de0*/  @!P0 FFMA.FTZ R2, R3, 0.93318945169448852539, R2 ;  /* 0x3f6ee58103028823 */ /* 0x000fe40000010002 */
.L_x_203:
        /* <DEDUP_REMOVED lines=14> */
.L_x_188:
        /* <DEDUP_REMOVED lines=10> */
.L_x_204:
        /* <DEDUP_REMOVED lines=18> */
.L_x_205:
[----:B------:R-:W-:Y:S02]  /*4090*/  ISETP.LE.AND P0, PT, RZ, c[0x0][0x178], PT ;  /* 0x00005e00ff007a0c */ /* 0x000fe40003f03270 */
[----:B------:R-:W-:-:S11]  /*40a0*/  MOV R3, 0x3fd774eb ;  /* 0x3fd774eb00037802 */ /* 0x000fd60000000f00 */
[----:B------:R-:W-:-:S04]  /*40b0*/  @P0 FFMA.FTZ R2, R3, 0.93318945169448852539, -R2 ;  /* 0x3f6ee58103020823 */ /* 0x000fc80000010802 */
[----:B------:R-:W-:Y:S02]  /*40c0*/  @!P0 FFMA.FTZ R2, R3, 0.93318945169448852539, R2 ;  /* 0x3f6ee58103028823 */ /* 0x000fe40000010002 */
.L_x_206:
        /* <DEDUP_REMOVED lines=29> */
.L_x_187:
        /* <DEDUP_REMOVED lines=38> */
.L_x_208:
[----:B------:R-:W-:Y:S01]  /*4500*/  FFMA R2, R5, R10, R4 ;  /* 0x0000000a05027223 */ /* 0x000fe20000000004 */
[----:B------:R-:W-:Y:S05]  /*4510*/  @!P0 BRA `(.L_x_209) ;  /* 0x0000003000008947 */ /* 0x000fea0003800000 */
[----:B------:R-:W-:Y:S02]  /*4520*/  MOV R10, 0x3f800000 ;  /* 0x3f800000000a7802 */ /* 0x000fe40000000f00 */
[----:B------:R-:W-:Y:S02]  /*4530*/  MOV R0, 0x4550 ;  /* 0x0000455000007802 */ /* 0x000fe40000000f00 */
[----:B------:R-:W-:Y:S05]  /*4540*/  CALL.REL.NOINC `($__internal_1_$__cuda_sm3x_div_rn_ftz_f32_slowpath) ;  /* 0x0000112000007944 */ /* 0x000fea0003c00000 */
.L_x_209:
        /* <DEDUP_REMOVED lines=15> */
[----:B------:R-:W-:-:S05]  /*4640*/  MOV R3, 0x3fd774eb ;  /* 0x3fd774eb00037802 */ /* 0x000fca0000000f00 */
[----:B------:R-:W-:Y:S01]  /*4650*/  FFMA.FTZ R2, R3, 1.8663789033889770508, -R2 ;  /* 0x3feee58103027823 */ /* 0x000fe20000010802 */
[----:B------:R-:W-:Y:S05]  /*4660*/  BRA `(.L_x_211) ;  /* 0x0000004000007947 */ /* 0x000fea0003800000 */
.L_x_210:
[----:B------:R-:W-:Y:S02]  /*4670*/  ISETP.LE.AND P0, PT, RZ, c[0x0][0x178], PT ;  /* 0x00005e00ff007a0c */ /* 0x000fe40003f03270 */
[----:B------:R-:W-:-:S11]  /*4680*/  MOV R3, 0x3fd774eb ;  /* 0x3fd774eb00037802 */ /* 0x000fd60000000f00 */
[----:B------:R-:W-:-:S04]  /*4690*/  @P0 FFMA.FTZ R2, R3, 0.93318945169448852539, -R2 ;  /* 0x3f6ee58103020823 */ /* 0x000fc80000010802 */
[----:B------:R-:W-:Y:S02]  /*46a0*/  @!P0 FFMA.FTZ R2, R3, 0.93318945169448852539, R2 ;  /* 0x3f6ee58103028823 */ /* 0x000fe40000010002 */
.L_x_211:
        /* <DEDUP_REMOVED lines=12> */
.L_x_207:
        /* <DEDUP_REMOVED lines=11> */
.L_x_212:
        /* <DEDUP_REMOVED lines=18> */
.L_x_213:
[----:B------:R-:W-:Y:S02]  /*4940*/  ISETP.LE.AND P0, PT, RZ, c[0x0][0x178], PT ;  /* 0x00005e00ff007a0c */ /* 0x000fe40003f03270 */
[----:B------:R-:W-:-:S11]  /*4950*/  MOV R3, 0x3fd774eb ;  /* 0x3fd774eb00037802 */ /* 0x000fd60000000f00 */
[----:B------:R-:W-:-:S04]  /*4960*/  @P0 FFMA.FTZ R2, R3, 0.93318945169448852539, -R2 ;  /* 0x3f6ee58103020823 */ /* 0x000fc80000010802 */
[----:B------:R-:W-:Y:S02]  /*4970*/  @!P0 FFMA.FTZ R2, R3, 0.93318945169448852539, R2 ;  /* 0x3f6ee58103028823 */ /* 0x000fe40000010002 */
.L_x_214:
        /* <DEDUP_REMOVED lines=13> */
.L_x_186:
        /* <DEDUP_REMOVED lines=32> */
.L_x_215:
        /* <DEDUP_REMOVED lines=18> */
.L_x_216:
[----:B------:R-:W-:Y:S02]  /*4d70*/  ISETP.LE.AND P0, PT, RZ, c[0x0][0x178], PT ;  /* 0x00005e00ff007a0c */ /* 0x000fe40003f03270 */
[----:B------:R-:W-:-:S11]  /*4d80*/  MOV R3, 0x3fd774eb ;  /* 0x3fd774eb00037802 */ /* 0x000fd60000000f00 */
[----:B------:R-:W-:-:S04]  /*4d90*/  @P0 FFMA.FTZ R2, R3, 0.93318945169448852539, -R2 ;  /* 0x3f6ee58103020823 */ /* 0x000fc80000010802 */
[----:B------:R-:W-:Y:S02]  /*4da0*/  @!P0 FFMA.FTZ R2, R3, 0.93318945169448852539, R2 ;  /* 0x3f6ee58103028823 */ /* 0x000fe40000010002 */
.L_x_217:
[----:B------:R-:W-:Y:S01]  /*4db0*/  MOV R0, c[0x0][0x178] ;  /* 0x00005e0000007a02 */ /* 0x000fe20000000f00 */
[----:B------:R-:W-:Y:S01]  /*4dc0*/  IMAD.MOV.U32 R3, RZ, RZ, 0x4016cbe4 ;  /* 0x4016cbe4ff037424 */ /* 0x000fe200078e00ff */
[----:B------:R-:W-:Y:S02]  /*4dd0*/  FSETP.NEU.FTZ.AND P2, PT, R10, RZ, PT ;  /* 0x000000ff0a00720b */ /* 0x000fe40003f5d000 */
        /* <DEDUP_REMOVED lines=10> */
.L_x_185:
        /* <DEDUP_REMOVED lines=24> */
[----:B------:R-:W-:Y:S05]  /*5000*/  CALL.REL.NOINC `($__internal_1_$__cuda_sm3x_div_rn_ftz_f32_slowpath) ;  /* 0x0000066000007944 */ /* 0x000fea0003c00000 */
.L_x_218:
        /* <DEDUP_REMOVED lines=18> */
.L_x_219:
[----:B------:R-:W-:Y:S02]  /*5130*/  ISETP.LE.AND P0, PT, RZ, c[0x0][0x178], PT ;  /* 0x00005e00ff007a0c */ /* 0x000fe40003f03270 */
[----:B------:R-:W-:-:S11]  /*5140*/  MOV R3, 0x3fd774eb ;  /* 0x3fd774eb00037802 */ /* 0x000fd60000000f00 */
[----:B------:R-:W-:-:S04]  /*5150*/  @P0 FFMA.FTZ R2, R3, 0.93318945169448852539, -R2 ;  /* 0x3f6ee58103020823 */ /* 0x000fc80000010802 */
[----:B------:R-:W-:Y:S02]  /*5160*/  @!P0 FFMA.FTZ R2, R3, 0.93318945169448852539, R2 ;  /* 0x3f6ee58103028823 */ /* 0x000fe40000010002 */
.L_x_220:
        /* <DEDUP_REMOVED lines=14> */
.L_x_194:
        /* <DEDUP_REMOVED lines=41> */
.L_x_223:
        /* <DEDUP_REMOVED lines=10> */
.L_x_222:
[----:B------:R-:W-:-:S04]  /*5580*/  FMUL.RZ R7, R7, 0.15915493667125701904 ;  /* 0x3e22f98307077820 */ /* 0x000fc8000040c000 */
[----:B------:R0:W1:Y:S08]  /*5590*/  MUFU.SIN R3, R7 ;  /* 0x0000000700037308 */ /* 0x0000700000000400 */
[----:B------:R0:W2:Y:S01]  /*55a0*/  MUFU.COS R2, R7 ;  /* 0x0000000700027308 */ /* 0x0000a20000000000 */
[----:B------:R-:W-:Y:S05]  /*55b0*/  BRA `(.L_x_184) ;  /* 0x0000003000007947 */ /* 0x000fea0003800000 */
.L_x_221:
[----:B------:R-:W-:Y:S01]  /*55c0*/  FMUL.FTZ R2, R8, 1.4426950216293334961 ;  /* 0x3fb8aa3b08027820 */ /* 0x000fe20000410000 */
[----:B------:R-:W-:-:S05]  /*55d0*/  MOV R3, R7 ;  /* 0x0000000700037202 */ /* 0x000fca0000000f00 */
[----:B------:R-:W0:Y:S02]  /*55e0*/  MUFU.EX2 R2, R2 ;  /* 0x0000000200027308 */ /* 0x000e240000000800 */
.L_x_184:
[----:B------:R-:W-:Y:S05]  /*55f0*/  BSYNC B1 ;  /* 0x0000000000017941 */ /* 0x000fea0003800000 */
.L_x_143:
[----:B------:R-:W3:Y:S01]  /*5600*/  S2R R0, SR_CTAID.X ;  /* 0x0000000000007919 */ /* 0x000ee20000002500 */
[----:B------:R-:W-:-:S03]  /*5610*/  HFMA2.MMA R4, -RZ, RZ, 0, 4.76837158203125e-07 ;  /* 0x00000008ff047435 */ /* 0x000fc600000001ff */
[----:B------:R-:W3:Y:S02]  /*5620*/  S2R R5, SR_TID.X ;  /* 0x0000000000057919 */ /* 0x000ee40000002100 */
[----:B---3--:R-:W-:-:S05]  /*5630*/  LEA R5, R0, R5, 0x6 ;  /* 0x0000000500057211 */ /* 0x008fca00078e30ff */
[----:B------:R-:W-:-:S05]  /*5640*/  IMAD.WIDE R4, R5, R4, c[0x0][0x1a0] ;  /* 0x0000680005047625 */ /* 0x000fca00078e0204 */
[----:B012---:R-:W-:Y:S01]  /*5650*/  STG.E.64 [R4.64], R2 ;  /* 0x0000000204007986 */ /* 0x007fe2000c101b04 */
[----:B------:R-:W-:Y:S05]  /*5660*/  EXIT ;  /* 0x000000000000794d */ /* 0x000fea0003800000 */
        .weak           $__internal_1_$__cuda_sm3x_div_rn_ftz_f32_slowpath
        .type           $__internal_1_$__cuda_sm3x_div_rn_ftz_f32_slowpath,@function
        .size           $__internal_1_$__cuda_sm3x_div_rn_ftz_f32_slowpath,(.L_x_774 - $__internal_1_$__cuda_sm3x_div_rn_ftz_f32_slowpath)
$__internal_1_$__cuda_sm3x_div_rn_ftz_f32_slowpath:
        /* <DEDUP_REMOVED lines=32> */
.L_x_226:
[----:B------:R-:W-:Y:S05]  /*5870*/  BSYNC B2 ;  /* 0x0000000000027941 */ /* 0x000fea0003800000 */
.L_x_225:
        /* <DEDUP_REMOVED lines=27> */
.L_x_232:
[----:B------:R-:W-:Y:S02]  /*5a30*/  LEA R3, R2, R3, 0x17 ;  /* 0x0000000302037211 */ /* 0x000fe400078eb8ff */
.L_x_233:
[----:B------:R-:W-:Y:S05]  /*5a40*/  BSYNC B2 ;  /* 0x0000000000027941 */ /* 0x000fea0003800000 */
.L_x_231:
[----:B------:R-:W-:Y:S01]  /*5a50*/  MOV R2, R3 ;  /* 0x0000000300027202 */ /* 0x000fe20000000f00 */
[----:B------:R-:W-:Y:S05]  /*5a60*/  BRA `(.L_x_234) ;  /* 0x0000008000007947 */ /* 0x000fea0003800000 */
.L_x_230:
[----:B------:R-:W-:-:S04]  /*5a70*/  LOP3.LUT R2, R10, 0x80000000, R9, 0x48, !PT ;  /* 0x800000000a027812 */ /* 0x000fc800078e4809 */
[----:B------:R-:W-:Y:S01]  /*5a80*/  LOP3.LUT R2, R2, 0x7f800000, RZ, 0xfc, !PT ;  /* 0x7f80000002027812 */ /* 0x000fe200078efcff */
[----:B------:R-:W-:Y:S05]  /*5a90*/  BRA `(.L_x_234) ;  /* 0x0000005000007947 */ /* 0x000fea0003800000 */
.L_x_229:
[----:B------:R-:W-:Y:S01]  /*5aa0*/  LOP3.LUT R2, R10, 0x80000000, R9, 0x48, !PT ;  /* 0x800000000a027812 */ /* 0x000fe200078e4809 */
[----:B------:R-:W-:Y:S05]  /*5ab0*/  BRA `(.L_x_234) ;  /* 0x0000003000007947 */ /* 0x000fea0003800000 */
.L_x_228:
[----:B------:R-:W0:Y:S01]  /*5ac0*/  MUFU.RSQ R2, -QNAN ;  /* 0xffc0000000027908 */ /* 0x000e220000001400 */
[----:B------:R-:W-:Y:S05]  /*5ad0*/  BRA `(.L_x_234) ;  /* 0x0000001000007947 */ /* 0x000fea0003800000 */
.L_x_227:
[----:B------:R-:W-:Y:S02]  /*5ae0*/  FADD.FTZ R2, R9, R10 ;  /* 0x0000000a09027221 */ /* 0x000fe40000010000 */
.L_x_234:
[----:B------:R-:W-:Y:S05]  /*5af0*/  BSYNC B0 ;  /* 0x0000000000007941 */ /* 0x000fea0003800000 */
.L_x_224:
[----:B------:R-:W-:Y:S01]  /*5b00*/  HFMA2.MMA R5, -RZ, RZ, 0, 0 ;  /* 0x00000000ff057435 */ /* 0x000fe200000001ff */
[----:B------:R-:W-:-:S05]  /*5b10*/  MOV R4, R0 ;  /* 0x0000000000047202 */ /* 0x000fca0000000f00 */
[----:B------:R-:W-:Y:S05]  /*5b20*/  RET.REL.NODEC R4 `(_ZN50_GLOBAL__N__f31458b2_17_RangeFactories_cu_38772b0829elementwise_kernel_with_indexIiZZZN2at6native17logspace_cuda_outERKN3c106ScalarES6_ldRNS1_6TensorEENKUlvE0_clEvENKUlvE2_clEvEUllE_EEvT_T0_PN15function_traitsISD_E11result_typeE) ;  /* 0xffffa4d004007950 */ /* 0x000fea0003c3ffff */
.L_x_235:
        /* <DEDUP_REMOVED lines=13> */
.L_x_774:


//--------------------- .text._ZN50_GLOBAL__N__f31458b2_17_RangeFactories_cu_38772b0829elementwise_kernel_with_indexIlZZZN2at6native17logspace_cuda_outERKN3c106ScalarES6_ldRNS1_6TensorEENKUlvE0_clEvENKUlvE1_clEvEUllE_EEvT_T0_PN15function_traitsISD_E11result_typeE --------------------------
	.section	.text._ZN50_GLOBAL__N__f31458b2_17_RangeFactories_cu_38772b0829elementwise_kernel_with_indexIlZZZN2at6native17logspace_cuda_outERKN3c106ScalarES6_ldRNS1_6TensorEENKUlvE0_clEvENKUlvE1_clEvEUllE_EEvT_T0_PN15function_traitsISD_E11result_typeE,"ax",@progbits
	.sectioninfo	@"SHI_REGISTERS=42"
	.align	128
.text._ZN50_GLOBAL__N__f31458b2_17_RangeFactories_cu_38772b0829elementwise_kernel_with_indexIlZZZN2at6native17logspace_cuda_outERKN3c106ScalarES6_ldRNS1_6TensorEENKUlvE0_clEvENKUlvE1_clEvEUllE_EEvT_T0_PN15function_traitsISD_E11result_typeE:
        .type           _ZN50_GLOBAL__N__f31458b2_17_RangeFactories_cu_38772b0829elementwise_kernel_with_indexIlZZZN2at6native17logspace_cuda_outERKN3c106ScalarES6_ldRNS1_6TensorEENKUlvE0_clEvENKUlvE1_clEvEUllE_EEvT_T0_PN15function_traitsISD_E11result_typeE,@function
        .size           _ZN50_GLOBAL__N__f31458b2_17_RangeFactories_cu_38772b0829elementwise_kernel_with_indexIlZZZN2at6native17logspace_cuda_outERKN3c106ScalarES6_ldRNS1_6TensorEENKUlvE0_clEvENKUlvE1_clEvEUllE_EEvT_T0_PN15function_traitsISD_E11result_typeE,(.L_x_776 - _ZN50_GLOBAL__N__f31458b2_17_RangeFactories_cu_38772b0829elementwise_kernel_with_indexIlZZZN2at6native17logspace_cuda_outERKN3c106ScalarES6_ldRNS1_6TensorEENKUlvE0_clEvENKUlvE1_clEvEUllE_EEvT_T0_PN15function_traitsISD_E11result_typeE)
        .other          _ZN50_GLOBAL__N__f31458b2_17_RangeFactories_cu_38772b0829elementwise_kernel_with_indexIlZZZN2at6native17logspace_cuda_outERKN3c106ScalarES6_ldRNS1_6TensorEENKUlvE0_clEvENKUlvE1_clEvEUllE_EEvT_T0_PN15function_traitsISD_E11result_typeE,@"STO_CUDA_ENTRY STV_DEFAULT"
_ZN50_GLOBAL__N__f31458b2_17_RangeFactories_cu_38772b0829elementwise_kernel_with_indexIlZZZN2at6native17logspace_cuda_outERKN3c106ScalarES6_ldRNS1_6TensorEENKUlvE0_clEvENKUlvE1_clEvEUllE_EEvT_T0_PN15function_traitsISD_E11result_typeE:
[----:B------:R-:W-:-:S04]  /*0000*/  IMAD.MOV.U32 R1, RZ, RZ, c[0x0][0x28] ;  /* 0x00000a00ff017624 */ /* 0x000fc800078e00ff */
[----:B------:R-:W0:Y:S01]  /*0010*/  S2R R0, SR_CTAID.X ;  /* 0x0000000000007919 */ /* 0x000e220000002500 */
[----:B------:R-:W-:-:S03]  /*0020*/  IADD3 R1, R1, -0x28, RZ ;  /* 0xffffffd801017810 */ /* 0x000fc60007ffe0ff */
[----:B------:R-:W0:Y:S02]  /*0030*/  S2R R3, SR_TID.X ;  /* 0x0000000000037919 */ /* 0x000e240000002100 */
[----:B0-----:R-:W-:-:S05]  /*0040*/  IMAD R0, R0, 0x40, R3 ;  /* 0x0000004000007824 */ /* 0x001fca00078e0203 */
        /* <DEDUP_REMOVED lines=9> */
[----:B------:R-:W-:Y:S02]  /*00e0*/  IMAD.MOV.U32 R2, RZ, RZ, c[0x0][0x1a4] ;  /* 0x00006900ff027624 */ /* 0x000fe400078e00ff */
[----:B------:R-:W-:Y:S01]  /*00f0*/  IMAD.MOV.U32 R3, RZ, RZ, c[0x0][0x194] ;  /* 0x00006500ff037624 */ /* 0x000fe200078e00ff */
[----:B------:R-:W-:-:S04]  /*0100*/  IADD3 R14, P0, R0, c[0x0][0x1a0], RZ ;  /* 0x00006800000e7a10 */ /* 0x000fc80007f1e0ff */
[----:B------:R-:W-:Y:S01]  /*0110*/  IADD3.X R15, R2, -0x1, RZ, P0, !PT ;  /* 0xffffffff020f7810 */ /* 0x000fe200007fe4ff */
[----:B------:R-:W-:-:S05]  /*0120*/  IMAD.MOV.U32 R2, RZ, RZ, c[0x0][0x190] ;  /* 0x00006400ff027624 */ /* 0x000fca00078e00ff */
[----:B------:R-:W0:Y:S01]  /*0130*/  I2F.F64.S64 R14, R14 ;  /* 0x0000000e000e7312 */ /* 0x000e220000301c00 */
[----:B------:R-:W1:-:S14]  /*0140*/  DSETP.NAN.AND P0, PT, R2, c[0x0][0x198], PT ;  /* 0x000066000200762a */ /* 0x000e5c0003f08000 */
[----:B-1----:R-:W-:Y:S05]  /*0150*/  @P0 BRA `(.L_x_238) ;  /* 0x00004d6000000947 */ /* 0x002fea0003800000 */
[----:B------:R-:W-:-:S04]  /*0160*/  DADD R6, -RZ, |c[0x0][0x198]| ;  /* 0x40006600ff067629 */ /* 0x000fc80000000100 */
[----:B------:R-:W-:-:S04]  /*0170*/  DADD R8, -RZ, |c[0x0][0x190]| ;  /* 0x40006400ff087629 */ /* 0x000fc80000000100 */
[----:B------:R-:W1:-:S06]  /*0180*/  DSETP.GEU.AND P1, PT, |R2|, |c[0x0][0x198]|, PT ;  /* 0x400066000200762a */ /* 0x000e4c0003f2e200 */
[----:B-1----:R-:W-:Y:S02]  /*0190*/  FSEL R10, R8, R6, !P1 ;  /* 0x00000006080a7208 */ /* 0x002fe40004800000 */
[----:B------:R-:W-:Y:S02]  /*01a0*/  FSEL R11, R9, R7, !P1 ;  /* 0x00000007090b7208 */ /* 0x000fe40004800000 */
[----:B------:R-:W-:Y:S02]  /*01b0*/  FSEL R12, R6, R8, !P1 ;  /* 0x00000008060c7208 */ /* 0x000fe40004800000 */
[----:B------:R-:W-:Y:S02]  /*01c0*/  FSEL R13, R7, R9, !P1 ;  /* 0x00000009070d7208 */ /* 0x000fe40004800000 */
[----:B------:R-:W1:-:S14]  /*01d0*/  DSETP.GT.AND P0, PT, R10, c[0x2][0x0], PT ;  /* 0x008000000a00762a */ /* 0x000e5c0003f04000 */
[----:B-1----:R-:W-:Y:S05]  /*01e0*/  @P0 BRA `(.L_x_239) ;  /* 0x00003e9000000947 */ /* 0x002fea0003800000 */
[----:B------:R-:W1:-:S14]  /*01f0*/  DSETP.NEU.AND P0, PT, R12, 1, PT ;  /* 0x3ff000000c00742a */ /* 0x000e5c0003f0d000 */
[----:B-1----:R-:W-:Y:S05]  /*0200*/  @!P0 BRA `(.L_x_240) ;  /* 0x0000323000008947 */ /* 0x002fea0003800000 */
[----:B------:R-:W1:-:S06]  /*0210*/  DSETP.GEU.AND P0, PT, R10, c[0x2][0x8], PT ;  /* 0x008002000a00762a */ /* 0x000e4c0003f0e000 */
[----:B-1----:R-:W1:-:S06]  /*0220*/  DSETP.LT.OR P0, PT, R12, c[0x2][0x8], !P0 ;  /* 0x008002000c00762a */ /* 0x002e4c0004701400 */
[----:B-1----:R-:W1:-:S06]  /*0230*/  DSETP.GT.OR P0, PT, R12, c[0x2][0x10], P0 ;  /* 0x008004000c00762a */ /* 0x002e4c0000704400 */
[----:B-1----:R-:W1:-:S14]  /*0240*/  DSETP.GT.OR P0, PT, R10, c[0x2][0x10], P0 ;  /* 0x008004000a00762a */ /* 0x002e5c0000704400 */
[----:B-1----:R-:W-:Y:S05]  /*0250*/  @P0 BRA `(.L_x_241) ;  /* 0x0000270000000947 */ /* 0x002fea0003800000 */
[----:B------:R-:W1:-:S14]  /*0260*/  DSETP.GE.AND P0, PT, R12, 1, PT ;  /* 0x3ff000000c00742a */ /* 0x000e5c0003f06000 */
[----:B-1----:R-:W-:Y:S05]  /*0270*/  @!P0 BRA `(.L_x_242) ;  /* 0x00000b4000008947 */ /* 0x002fea0003800000 */
[----:B------:R-:W-:-:S04]  /*0280*/  DADD R2, R12, -1 ;  /* 0xbff000000c027429 */ /* 0x000fc80000000000 */
[----:B------:R-:W1:-:S06]  /*0290*/  DADD R4, R12, 1 ;  /* 0x3ff000000c047429 */ /* 0x000e4c0000000000 */
[----:B-1----:R-:W1:-:S06]  /*02a0*/  DMUL R2, R2, R4 ;  /* 0x0000000402027228 */ /* 0x002e4c0000000000 */
[----:B-1----:R-:W1:-:S10]  /*02b0*/  DFMA R8, R10, R10, R2 ;  /* 0x0000000a0a08722b */ /* 0x002e540000000002 */
[C---:B-1----:R-:W-:Y:S02]  /*02c0*/  FSETP.GEU.FTZ.AND P2, PT, R9.reuse, 1.7916666269302368164, PT ;  /* 0x3fe555550900780b */ /* 0x042fe40003f5e000 */
[----:B------:R-:W-:-:S13]  /*02d0*/  FSETP.GT.FTZ.AND P0, PT, R9, -1.6999999284744262695, PT ;  /* 0xbfd999990900780b */ /* 0x000fda0003f14000 */
[----:B------:R-:W-:Y:S05]  /*02e0*/  @P0 BRA !P2, `(.L_x_243) ;  /* 0x000003e000000947 */ /* 0x000fea0005000000 */
[----:B------:R-:W1:-:S10]  /*02f0*/  DADD R2, R8, 1 ;  /* 0x3ff0000008027429 */ /* 0x000e540000000000 */
[----:B-1----:R-:W-:Y:S01]  /*0300*/  ISETP.GT.AND P0, PT, R3, 0xfffff, PT ;  /* 0x000fffff0300780c */ /* 0x002fe20003f04270 */
[----:B------:R-:W-:Y:S02]  /*0310*/  IMAD.MOV.U32 R4, RZ, RZ, R2 ;  /* 0x000000ffff047224 */ /* 0x000fe400078e0002 */
[----:B------:R-:W-:-:S10]  /*0320*/  IMAD.MOV.U32 R5, RZ, RZ, R3 ;  /* 0x000000ffff057224 */ /* 0x000fd400078e0003 */
[----:B------:R-:W1:-:S10]  /*0330*/  @!P0 DMUL R4, R4, 1.80143985094819840000e+16 ;  /* 0x4350000004048828 */ /* 0x000e540000000000 */
[----:B-1----:R-:W-:Y:S02]  /*0340*/  @!P0 IMAD.MOV.U32 R3, RZ, RZ, R5 ;  /* 0x000000ffff038224 */ /* 0x002fe400078e0005 */
[----:B------:R-:W-:-:S03]  /*0350*/  @!P0 IMAD.MOV.U32 R2, RZ, RZ, R4 ;  /* 0x000000ffff028224 */ /* 0x000fc600078e0004 */
[----:B------:R-:W-:-:S04]  /*0360*/  IADD3 R0, R3, -0x1, RZ ;  /* 0xffffffff03007810 */ /* 0x000fc80007ffe0ff */
[----:B------:R-:W-:Y:S01]  /*0370*/  ISETP.GE.U32.AND P2, PT, R0, 0x7fefffff, PT ;  /* 0x7fefffff0000780c */ /* 0x000fe20003f46070 */
[----:B------:R-:W-:Y:S02]  /*0380*/  IMAD.MOV.U32 R0, RZ, RZ, -0x3ff ;  /* 0xfffffc01ff007424 */ /* 0x000fe400078e00ff */
[----:B------:R-:W-:-:S10]  /*0390*/  @!P0 IMAD.MOV.U32 R0, RZ, RZ, -0x435 ;  /* 0xfffffbcbff008424 */ /* 0x000fd400078e00ff */
[----:B------:R-:W-:Y:S05]  /*03a0*/  @!P2 BRA `(.L_x_244) ;  /* 0x000000700000a947 */ /* 0x000fea0003800000 */
[----:B------:R-:W-:Y:S01]  /*03b0*/  IMAD.MOV.U32 R2, RZ, RZ, 0x0 ;  /* 0x00000000ff027424 */ /* 0x000fe200078e00ff */
[----:B------:R-:W-:Y:S01]  /*03c0*/  FSETP.NEU.FTZ.AND P0, PT, R5, RZ, PT ;  /* 0x000000ff0500720b */ /* 0x000fe20003f1d000 */
[----:B------:R-:W-:-:S06]  /*03d0*/  IMAD.MOV.U32 R3, RZ, RZ, 0x7ff00000 ;  /* 0x7ff00000ff037424 */ /* 0x000fcc00078e00ff */
[----:B------:R-:W1:-:S10]  /*03e0*/  DFMA R2, R4, R2, +INF ;  /* 0x7ff000000402742b */ /* 0x000e540000000002 */
[----:B-1----:R-:W-:Y:S02]  /*03f0*/  FSEL R8, R2, RZ, P0 ;  /* 0x000000ff02087208 */ /* 0x002fe40000000000 */
[----:B------:R-:W-:Y:S01]  /*0400*/  FSEL R9, R3, -QNAN , P0 ;  /* 0xfff0000003097808 */ /* 0x000fe20000000000 */
[----:B------:R-:W-:Y:S05]  /*0410*/  BRA `(.L_x_245) ;  /* 0x000004d000007947 */ /* 0x000fea0003800000 */
.L_x_244:
[C---:B------:R-:W-:Y:S01]  /*0420*/  LOP3.LUT R4, R3.reuse, 0x800fffff, RZ, 0xc0, !PT ;  /* 0x800fffff03047812 */ /* 0x040fe200078ec0ff */
[----:B------:R-:W-:Y:S01]  /*0430*/  IMAD.MOV.U32 R6, RZ, RZ, RZ ;  /* 0x000000ffff067224 */ /* 0x000fe200078e00ff */
[----:B------:R-:W-:Y:S01]  /*0440*/  LEA.HI R3, R3, R0, RZ, 0xc ;  /* 0x0000000003037211 */ /* 0x000fe200078f60ff */
[----:B------:R-:W-:Y:S01]  /*0450*/  IMAD.MOV.U32 R20, RZ, RZ, 0x3ae80f1e ;  /* 0x3ae80f1eff147424 */ /* 0x000fe200078e00ff */
[----:B------:R-:W-:Y:S01]  /*0460*/  LOP3.LUT R5, R4, 0x3ff00000, RZ, 0xfc, !PT ;  /* 0x3ff0000004057812 */ /* 0x000fe200078efcff */
[----:B------:R-:W-:Y:S02]  /*0470*/  IMAD.MOV.U32 R4, RZ, RZ, R2 ;  /* 0x000000ffff047224 */ /* 0x000fe400078e0002 */
[----:B------:R-:W-:Y:S01]  /*0480*/  IMAD.MOV.U32 R21, RZ, RZ, 0x3eb1380b ;  /* 0x3eb1380bff157424 */ /* 0x000fe200078e00ff */
[----:B------:R-:W-:-:S13]  /*0490*/  ISETP.GE.AND P0, PT, R5, 0x3ff6a09f, PT ;  /* 0x3ff6a09f0500780c */ /* 0x000fda0003f06270 */
[----:B------:R-:W-:Y:S02]  /*04a0*/  @P0 IADD3 R7, R5, -0x100000, RZ ;  /* 0xfff0000005070810 */ /* 0x000fe40007ffe0ff */
[----:B------:R-:W-:-:S03]  /*04b0*/  @P0 IADD3 R3, R3, 0x1, RZ ;  /* 0x0000000103030810 */ /* 0x000fc60007ffe0ff */
[----:B------:R-:W-:Y:S01]  /*04c0*/  @P0 IMAD.MOV.U32 R5, RZ, RZ, R7 ;  /* 0x000000ffff050224 */ /* 0x000fe200078e0007 */
[----:B------:R-:W-:Y:S01]  /*04d0*/  LOP3.LUT R2, R3, 0x80000000, RZ, 0x3c, !PT ;  /* 0x8000000003027812 */ /* 0x000fe200078e3cff */
[----:B------:R-:W-:-:S04]  /*04e0*/  IMAD.MOV.U32 R3, RZ, RZ, 0x43300000 ;  /* 0x43300000ff037424 */ /* 0x000fc800078e00ff */
[----:B------:R-:W1:-:S04]  /*04f0*/  DADD R18, R4, 1 ;  /* 0x3ff0000004127429 */ /* 0x000e480000000000 */
[----:B------:R-:W-:Y:S02]  /*0500*/  DADD R4, R4, -1 ;  /* 0xbff0000004047429 */ /* 0x000fe40000000000 */
[----:B-1----:R-:W1:Y:S02]  /*0510*/  MUFU.RCP64H R7, R19 ;  /* 0x0000001300077308 */ /* 0x002e640000001800 */
[----:B------:R-:W-:-:S04]  /*0520*/  DADD R2, R2, c[0x2][0x50] ;  /* 0x0080140002027629 */ /* 0x000fc80000000000 */
[----:B-1----:R-:W1:-:S06]  /*0530*/  DFMA R8, -R18, R6, 1 ;  /* 0x3ff000001208742b */ /* 0x002e4c0000000106 */
[----:B-1----:R-:W1:-:S06]  /*0540*/  DFMA R8, R8, R8, R8 ;  /* 0x000000080808722b */ /* 0x002e4c0000000008 */
[----:B-1----:R-:W1:-:S06]  /*0550*/  DFMA R6, R6, R8, R6 ;  /* 0x000000080606722b */ /* 0x002e4c0000000006 */
[----:B-1----:R-:W1:-:S06]  /*0560*/  DMUL R8, R6, R4 ;  /* 0x0000000406087228 */ /* 0x002e4c0000000000 */
[----:B-1----:R-:W1:-:S06]  /*0570*/  DFMA R8, R6, R4, R8 ;  /* 0x000000040608722b */ /* 0x002e4c0000000008 */
[----:B-1----:R-:W1:-:S04]  /*0580*/  DMUL R16, R8, R8 ;  /* 0x0000000808107228 */ /* 0x002e480000000000 */
[----:B------:R-:W2:-:S04]  /*0590*/  DADD R18, R4, -R8 ;  /* 0x0000000004127229 */ /* 0x000e880000000808 */
[----:B-1----:R-:W1:-:S04]  /*05a0*/  DFMA R20, R16, R20, c[0x2][0x18] ;  /* 0x008006001014762b */ /* 0x002e480000000014 */
[----:B--2---:R-:W-:-:S04]  /*05b0*/  DADD R22, R18, R18 ;  /* 0x0000000012167229 */ /* 0x004fc80000000012 */
[----:B-1----:R-:W1:-:S04]  /*05c0*/  DFMA R20, R16, R20, c[0x2][0x20] ;  /* 0x008008001014762b */ /* 0x002e480000000014 */
[----:B------:R-:W-:-:S04]  /*05d0*/  DFMA R18, R2, c[0x2][0x58], R8 ;  /* 0x0080160002127a2b */ /* 0x000fc80000000008 */
[----:B-1----:R-:W1:-:S04]  /*05e0*/  DFMA R20, R16, R20, c[0x2][0x28] ;  /* 0x00800a001014762b */ /* 0x002e480000000014 */
[----:B------:R-:W-:-:S04]  /*05f0*/  DFMA R22, R4, -R8, R22 ;  /* 0x800000080416722b */ /* 0x000fc80000000016 */
[----:B-1----:R-:W1:-:S04]  /*0600*/  DFMA R20, R16, R20, c[0x2][0x30] ;  /* 0x00800c001014762b */ /* 0x002e480000000014 */
[----:B------:R-:W-:-:S04]  /*0610*/  DFMA R4, -R2, c[0x2][0x58], R18 ;  /* 0x0080160002047a2b */ /* 0x000fc80000000112 */
[----:B-1----:R-:W1:-:S04]  /*0620*/  DFMA R20, R16, R20, c[0x2][0x38] ;  /* 0x00800e001014762b */ /* 0x002e480000000014 */
[----:B------:R-:W-:-:S04]  /*0630*/  DMUL R22, R6, R22 ;  /* 0x0000001606167228 */ /* 0x000fc80000000000 */
[----:B-1----:R-:W1:-:S04]  /*0640*/  DFMA R20, R16, R20, c[0x2][0x40] ;  /* 0x008010001014762b */ /* 0x002e480000000014 */
[----:B------:R-:W-:-:S04]  /*0650*/  DADD R4, -R8, R4 ;  /* 0x0000000008047229 */ /* 0x000fc80000000104 */
[----:B-1----:R-:W1:-:S06]  /*0660*/  DFMA R20, R16, R20, c[0x2][0x48] ;  /* 0x008012001014762b */ /* 0x002e4c0000000014 */
[----:B-1----:R-:W1:-:S06]  /*0670*/  DMUL R20, R16, R20 ;  /* 0x0000001410147228 */ /* 0x002e4c0000000000 */
[----:B-1----:R-:W1:-:S06]  /*0680*/  DFMA R20, R8, R20, R22 ;  /* 0x000000140814722b */ /* 0x002e4c0000000016 */
[----:B-1----:R-:W1:-:S06]  /*0690*/  DADD R4, R20, -R4 ;  /* 0x0000000014047229 */ /* 0x002e4c0000000804 */
[----:B-1----:R-:W1:-:S06]  /*06a0*/  DFMA R4, R2, c[0x2][0x60], R4 ;  /* 0x0080180002047a2b */ /* 0x002e4c0000000004 */
[----:B-1----:R1:W2:Y:S01]  /*06b0*/  DADD R8, R18, R4 ;  /* 0x0000000012087229 */ /* 0x0022a20000000004 */
[----:B------:R-:W-:Y:S05]  /*06c0*/  BRA `(.L_x_245) ;  /* 0x0000022000007947 */ /* 0x000fea0003800000 */
.L_x_243:
[----:B------:R-:W1:Y:S01]  /*06d0*/  DADD R18, R8, 2 ;  /* 0x4000000008127429 */ /* 0x000e620000000000 */
[----:B------:R-:W-:Y:S01]  /*06e0*/  IMAD.MOV.U32 R2, RZ, RZ, 0x1 ;  /* 0x00000001ff027424 */ /* 0x000fe200078e00ff */
[----:B------:R-:W-:-:S04]  /*06f0*/  FSETP.GEU.AND P2, PT, |R9|, 6.5827683646048100446e-37, PT ;  /* 0x036000000900780b */ /* 0x000fc80003f4e200 */
[----:B-1----:R-:W1:Y:S02]  /*0700*/  MUFU.RCP64H R3, R19 ;  /* 0x0000001300037308 */ /* 0x002e640000001800 */
[----:B-1----:R-:W1:-:S06]  /*0710*/  DFMA R4, -R18, R2, 1 ;  /* 0x3ff000001204742b */ /* 0x002e4c0000000102 */
[----:B-1----:R-:W1:-:S06]  /*0720*/  DFMA R4, R4, R4, R4 ;  /* 0x000000040404722b */ /* 0x002e4c0000000004 */
[----:B-1----:R-:W1:-:S06]  /*0730*/  DFMA R4, R2, R4, R2 ;  /* 0x000000040204722b */ /* 0x002e4c0000000002 */
[----:B-1----:R-:W1:-:S06]  /*0740*/  DFMA R2, -R18, R4, 1 ;  /* 0x3ff000001202742b */ /* 0x002e4c0000000104 */
[----:B-1----:R-:W1:-:S06]  /*0750*/  DFMA R2, R4, R2, R4 ;  /* 0x000000020402722b */ /* 0x002e4c0000000004 */
[----:B-1----:R-:W1:-:S06]  /*0760*/  DMUL R4, R8, R2 ;  /* 0x0000000208047228 */ /* 0x002e4c0000000000 */
[----:B-1----:R-:W1:-:S06]  /*0770*/  DFMA R6, -R18, R4, R8 ;  /* 0x000000041206722b */ /* 0x002e4c0000000108 */
[----:B-1----:R-:W1:-:S10]  /*0780*/  DFMA R2, R2, R6, R4 ;  /* 0x000000060202722b */ /* 0x002e540000000004 */
[----:B-1----:R-:W-:-:S05]  /*0790*/  FFMA R0, RZ, R19, R3 ;  /* 0x00000013ff007223 */ /* 0x002fca0000000003 */
[----:B------:R-:W-:-:S13]  /*07a0*/  FSETP.GT.AND P0, PT, |R0|, 1.469367938527859385e-39, PT ;  /* 0x001000000000780b */ /* 0x000fda0003f04200 */
[----:B------:R-:W-:Y:S05]  /*07b0*/  @P0 BRA P2, `(.L_x_246) ;  /* 0x0000004000000947 */ /* 0x000fea0001000000 */
[----:B------:R-:W-:Y:S01]  /*07c0*/  IMAD.MOV.U32 R2, RZ, RZ, R8 ;  /* 0x000000ffff027224 */ /* 0x000fe200078e0008 */
[----:B------:R-:W-:Y:S01]  /*07d0*/  MOV R0, 0x800 ;  /* 0x0000080000007802 */ /* 0x000fe20000000f00 */
[----:B------:R-:W-:Y:S02]  /*07e0*/  IMAD.MOV.U32 R3, RZ, RZ, R9 ;  /* 0x000000ffff037224 */ /* 0x000fe400078e0009 */
[----:B0-----:R-:W-:Y:S05]  /*07f0*/  CALL.REL.NOINC `($__internal_2_$__cuda_sm20_div_rn_f64_full) ;  /* 0x0000de9000007944 */ /* 0x001fea0003c00000 */
.L_x_246:
[----:B------:R-:W1:Y:S01]  /*0800*/  DMUL R2, R8, R2 ;  /* 0x0000000208027228 */ /* 0x000e620000000000 */
[----:B------:R-:W-:Y:S02]  /*0810*/  IMAD.MOV.U32 R16, RZ, RZ, 0x2fbe14b5 ;  /* 0x2fbe14b5ff107424 */ /* 0x000fe400078e00ff */
[----:B------:R-:W-:-:S03]  /*0820*/  IMAD.MOV.U32 R17, RZ, RZ, 0x3eb372fb ;  /* 0x3eb372fbff117424 */ /* 0x000fc600078e00ff */
[----:B-1----:R-:W1:-:S06]  /*0830*/  DADD R4, R8, -R2 ;  /* 0x0000000008047229 */ /* 0x002e4c0000000802 */
[----:B-1----:R-:W1:-:S06]  /*0840*/  DMUL R6, R4, R4 ;  /* 0x0000000404067228 */ /* 0x002e4c0000000000 */
[----:B-1----:R-:W1:-:S06]  /*0850*/  DFMA R16, R6, R16, c[0x2][0x68] ;  /* 0x00801a000610762b */ /* 0x002e4c0000000010 */
[----:B-1----:R-:W1:-:S06]  /*0860*/  DFMA R16, R6, R16, c[0x2][0x70] ;  /* 0x00801c000610762b */ /* 0x002e4c0000000010 */
[----:B-1----:R-:W1:-:S06]  /*0870*/  DFMA R16, R6, R16, c[0x2][0x78] ;  /* 0x00801e000610762b */ /* 0x002e4c0000000010 */
[----:B-1----:R-:W1:-:S06]  /*0880*/  DFMA R16, R6, R16, c[0x2][0x80] ;  /* 0x008020000610762b */ /* 0x002e4c0000000010 */
[----:B-1----:R-:W1:-:S06]  /*0890*/  DFMA R16, R6, R16, c[0x2][0x88] ;  /* 0x008022000610762b */ /* 0x002e4c0000000010 */
[----:B-1----:R-:W1:-:S06]  /*08a0*/  DFMA R16, R6, R16, c[0x2][0x90] ;  /* 0x008024000610762b */ /* 0x002e4c0000000010 */
[----:B-1----:R-:W1:-:S06]  /*08b0*/  DFMA R16, R6, R16, c[0x2][0x98] ;  /* 0x008026000610762b */ /* 0x002e4c0000000010 */
[----:B-1----:R-:W1:-:S06]  /*08c0*/  DMUL R16, R6, R16 ;  /* 0x0000001006107228 */ /* 0x002e4c0000000000 */
[----:B-1----:R-:W1:-:S06]  /*08d0*/  DFMA R16, R4, R16, -R2 ;  /* 0x000000100410722b */ /* 0x002e4c0000000802 */
[----:B-1----:R1:W2:-:S04]  /*08e0*/  DADD R8, R8, R16 ;  /* 0x0000000008087229 */ /* 0x0022880000000010 */
.L_x_245:
[----:B------:R-:W3:Y:S01]  /*08f0*/  MUFU.RCP64H R3, R13 ;  /* 0x0000000d00037308 */ /* 0x000ee20000001800 */
[----:B------:R-:W-:Y:S01]  /*0900*/  IMAD.MOV.U32 R2, RZ, RZ, 0x1 ;  /* 0x00000001ff027424 */ /* 0x000fe200078e00ff */
[----:B------:R-:W-:-:S05]  /*0910*/  FSETP.GEU.AND P2, PT, |R11|, 6.5827683646048100446e-37, PT ;  /* 0x036000000b00780b */ /* 0x000fca0003f4e200 */
[----:B-1-3--:R-:W1:-:S06]  /*0920*/  DFMA R4, -R12, R2, 1 ;  /* 0x3ff000000c04742b */ /* 0x00ae4c0000000102 */
        /* <DEDUP_REMOVED lines=13> */
[----:B------:R-:W-:Y:S02]  /*0a00*/  IMAD.MOV.U32 R18, RZ, RZ, R12 ;  /* 0x000000ffff127224 */ /* 0x000fe400078e000c */
[----:B------:R-:W-:Y:S02]  /*0a10*/  IMAD.MOV.U32 R19, RZ, RZ, R13 ;  /* 0x000000ffff137224 */ /* 0x000fe400078e000d */
[----:B0-2---:R-:W-:Y:S05]  /*0a20*/  CALL.REL.NOINC `($__internal_2_$__cuda_sm20_div_rn_f64_full) ;  /* 0x0000dc6000007944 */ /* 0x005fea0003c00000 */
.L_x_247:
[----:B------:R-:W1:-:S14]  /*0a30*/  DSETP.NEU.AND P0, PT, R12, RZ, PT ;  /* 0x000000ff0c00722a */ /* 0x000e5c0003f0d000 */
[----:B-1----:R-:W-:Y:S05]  /*0a40*/  @!P0 BRA `(.L_x_248) ;  /* 0x000002a000008947 */ /* 0x002fea0003800000 */
[----:B------:R-:W1:Y:S01]  /*0a50*/  DMUL R4, R2, R2 ;  /* 0x0000000202047228 */ /* 0x000e620000000000 */
[----:B------:R-:W-:Y:S01]  /*0a60*/  IMAD.MOV.U32 R6, RZ, RZ, 0x2a25ff7e ;  /* 0x2a25ff7eff067424 */ /* 0x000fe200078e00ff */
[----:B------:R-:W-:Y:S01]  /*0a70*/  ISETP.LE.AND P0, PT, RZ, c[0x0][0x194], PT ;  /* 0x00006500ff007a0c */ /* 0x000fe20003f03270 */
[----:B------:R-:W-:Y:S02]  /*0a80*/  IMAD.MOV.U32 R7, RZ, RZ, 0x3ef53e1d ;  /* 0x3ef53e1dff077424 */ /* 0x000fe400078e00ff */
[----:B------:R-:W-:Y:S02]  /*0a90*/  IMAD.MOV.U32 R10, RZ, RZ, c[0x0][0x190] ;  /* 0x00006400ff0a7624 */ /* 0x000fe400078e00ff */
[----:B------:R-:W-:Y:S02]  /*0aa0*/  IMAD.MOV.U32 R11, RZ, RZ, c[0x0][0x194] ;  /* 0x00006500ff0b7624 */ /* 0x000fe400078e00ff */
[----:B-1----:R-:W1:-:S04]  /*0ab0*/  DFMA R6, R4, -R6, c[0x2][0xa0] ;  /* 0x008028000406762b */ /* 0x002e480000000806 */
[----:B------:R-:W-:-:S04]  /*0ac0*/  DSETP.NEU.AND P2, PT, |R10|, |c[0x0][0x198]|, PT ;  /* 0x400066000a00762a */ /* 0x000fc80003f4d200 */
[----:B-1----:R-:W1:-:S06]  /*0ad0*/  DFMA R6, R4, R6, c[0x2][0xa8] ;  /* 0x00802a000406762b */ /* 0x002e4c0000000006 */
        /* <DEDUP_REMOVED lines=17> */
[----:B-1----:R-:W1:-:S06]  /*0bf0*/  DFMA R6, R6, R2, R2 ;  /* 0x000000020606722b */ /* 0x002e4c0000000002 */
[----:B-1----:R-:W1:-:S04]  /*0c00*/  DADD R2, -RZ, -R6 ;  /* 0x00000000ff027229 */ /* 0x002e480000000906 */
[----:B------:R-:W3:-:S06]  /*0c10*/  DADD R4, -R6, c[0x2][0x138] ;  /* 0x00804e0006047629 */ /* 0x000ecc0000000100 */
[----:B-1----:R-:W-:Y:S02]  /*0c20*/  FSEL R2, R6, R2, !P0 ;  /* 0x0000000206027208 */ /* 0x002fe40004000000 */
[----:B------:R-:W-:Y:S02]  /*0c30*/  FSEL R3, R7, R3, !P0 ;  /* 0x0000000307037208 */ /* 0x000fe40004000000 */
[----:B---3--:R-:W-:Y:S02]  /*0c40*/  FSEL R11, R4, R6, !P0 ;  /* 0x00000006040b7208 */ /* 0x008fe40004000000 */
[----:B------:R-:W-:Y:S02]  /*0c50*/  FSEL R5, R5, R7, !P0 ;  /* 0x0000000705057208 */ /* 0x000fe40004000000 */
[----:B------:R-:W1:-:S10]  /*0c60*/  DADD R2, R2, c[0x2][0x130] ;  /* 0x00804c0002027629 */ /* 0x000e540000000000 */
[----:B-1----:R-:W-:Y:S02]  /*0c70*/  FSEL R4, R2, R11, !P1 ;  /* 0x0000000b02047208 */ /* 0x002fe40004800000 */
[----:B------:R-:W-:Y:S01]  /*0c80*/  FSEL R5, R3, R5, !P1 ;  /* 0x0000000503057208 */ /* 0x000fe20004800000 */
[----:B------:R-:W-:Y:S05]  /*0c90*/  @P2 BRA `(.L_x_249) ;  /* 0x0000008000002947 */ /* 0x000fea0003800000 */
[----:B------:R-:W-:Y:S02]  /*0ca0*/  IMAD.MOV.U32 R4, RZ, RZ, 0x7f3321d2 ;  /* 0x7f3321d2ff047424 */ /* 0x000fe400078e00ff */
[----:B------:R-:W-:-:S03]  /*0cb0*/  IMAD.MOV.U32 R0, RZ, RZ, 0x4002d97c ;  /* 0x4002d97cff007424 */ /* 0x000fc600078e00ff */
[----:B------:R-:W-:Y:S02]  /*0cc0*/  FSEL R4, R4, 3.37028055040000000000e+12, !P0 ;  /* 0x54442d1804047808 */ /* 0x000fe40004000000 */
[----:B------:R-:W-:Y:S01]  /*0cd0*/  FSEL R5, R0, 1.8213495016098022461, !P0 ;  /* 0x3fe921fb00057808 */ /* 0x000fe20004000000 */
[----:B------:R-:W-:Y:S05]  /*0ce0*/  BRA `(.L_x_249) ;  /* 0x0000003000007947 */ /* 0x000fea0003800000 */
.L_x_248:
[----:B------:R-:W-:-:S04]  /*0cf0*/  ISETP.LE.AND P0, PT, RZ, c[0x0][0x194], PT ;  /* 0x00006500ff007a0c */ /* 0x000fc80003f03270 */
[----:B------:R-:W-:Y:S02]  /*0d00*/  FSEL R4, RZ, 3.37028055040000000000e+12, P0 ;  /* 0x54442d18ff047808 */ /* 0x000fe40000000000 */
[----:B------:R-:W-:Y:S02]  /*0d10*/  FSEL R5, RZ, 2.1426990032196044922, P0 ;  /* 0x400921fbff057808 */ /* 0x000fe40000000000 */
.L_x_249:
[----:B------:R-:W-:Y:S01]  /*0d20*/  IMAD.MOV.U32 R2, RZ, RZ, c[0x0][0x190] ;  /* 0x00006400ff027624 */ /* 0x000fe200078e00ff */
[----:B--2---:R-:W-:Y:S01]  /*0d30*/  DMUL R8, R8, 0.5 ;  /* 0x3fe0000008087828 */ /* 0x004fe20000000000 */
[----:B------:R-:W-:Y:S02]  /*0d40*/  IMAD.MOV.U32 R3, RZ, RZ, c[0x0][0x194] ;  /* 0x00006500ff037624 */ /* 0x000fe400078e00ff */
[----:B------:R-:W-:-:S04]  /*0d50*/  IMAD.MOV.U32 R7, RZ, RZ, c[0x0][0x19c] ;  /* 0x00006700ff077624 */ /* 0x000fc800078e00ff */
[----:B------:R-:W1:Y:S01]  /*0d60*/  DADD R2, |R2|, |c[0x0][0x198]| ;  /* 0x4000660002027629 */ /* 0x000e620000000200 */
[----:B------:R-:W-:-:S05]  /*0d70*/  LOP3.LUT R5, R5, 0x80000000, R7, 0xb8, !PT ;  /* 0x8000000005057812 */ /* 0x000fca00078eb807 */
[----:B-1----:R-:W1:-:S06]  /*0d80*/  DSETP.GTU.AND P0, PT, |R2|, +INF , PT ;  /* 0x7ff000000200742a */ /* 0x002e4c0003f0c200 */
[----:B-1----:R-:W-:Y:S02]  /*0d90*/  FSEL R4, R2, R4, P0 ;  /* 0x0000000402047208 */ /* 0x002fe40000000000 */
[----:B------:R-:W-:Y:S01]  /*0da0*/  FSEL R5, R3, R5, P0 ;  /* 0x0000000503057208 */ /* 0x000fe20000000000 */
[----:B------:R-:W-:Y:S05]  /*0db0*/  BRA `(.L_x_250) ;  /* 0x00004a8000007947 */ /* 0x000fea0003800000 */
.L_x_242:
[----:B------:R-:W1:-:S06]  /*0dc0*/  DMUL R2, R10, R10 ;  /* 0x0000000a0a027228 */ /* 0x000e4c0000000000 */
[----:B-1----:R-:W1:-:S06]  /*0dd0*/  DFMA R2, R12, R12, R2 ;  /* 0x0000000c0c02722b */ /* 0x002e4c0000000002 */
[----:B-1----:R-:W1:-:S14]  /*0de0*/  DSETP.GTU.AND P0, PT, R2, c[0x2][0x140], PT ;  /* 0x008050000200762a */ /* 0x002e5c0003f0c000 */
[----:B-1----:R-:W-:Y:S05]  /*0df0*/  @P0 BRA `(.L_x_251) ;  /* 0x0000089000000947 */ /* 0x002fea0003800000 */
[----:B------:R-:W-:Y:S01]  /*0e00*/  ISETP.GT.AND P0, PT, R3, 0xfffff, PT ;  /* 0x000fffff0300780c */ /* 0x000fe20003f04270 */
        /* <DEDUP_REMOVED lines=17> */
.L_x_252:
[C---:B------:R-:W-:Y:S01]  /*0f20*/  LOP3.LUT R2, R17.reuse, 0x800fffff, RZ, 0xc0, !PT ;  /* 0x800fffff11027812 */ /* 0x040fe200078ec0ff */
[----:B------:R-:W-:Y:S01]  /*0f30*/  IMAD.MOV.U32 R20, RZ, RZ, 0x3ae80f1e ;  /* 0x3ae80f1eff147424 */ /* 0x000fe200078e00ff */
[----:B------:R-:W-:Y:S01]  /*0f40*/  LEA.HI R17, R17, R0, RZ, 0xc ;  /* 0x0000000011117211 */ /* 0x000fe200078f60ff */
[----:B------:R-:W-:Y:S01]  /*0f50*/  IMAD.MOV.U32 R21, RZ, RZ, 0x3eb1380b ;  /* 0x3eb1380bff157424 */ /* 0x000fe200078e00ff */
[----:B------:R-:W-:Y:S01]  /*0f60*/  LOP3.LUT R3, R2, 0x3ff00000, RZ, 0xfc, !PT ;  /* 0x3ff0000002037812 */ /* 0x000fe200078efcff */
[----:B------:R-:W-:Y:S02]  /*0f70*/  IMAD.MOV.U32 R2, RZ, RZ, R4 ;  /* 0x000000ffff027224 */ /* 0x000fe400078e0004 */
[----:B------:R-:W-:Y:S01]  /*0f80*/  IMAD.MOV.U32 R4, RZ, RZ, RZ ;  /* 0x000000ffff047224 */ /* 0x000fe200078e00ff */
        /* <DEDUP_REMOVED lines=34> */
[----:B-1----:R1:W2:-:S04]  /*11b0*/  DADD R8, R18, R2 ;  /* 0x0000000012087229 */ /* 0x0022880000000002 */
.L_x_253:
[----:B-1----:R-:W1:Y:S01]  /*11c0*/  MUFU.RCP64H R3, R13 ;  /* 0x0000000d00037308 */ /* 0x002e620000001800 */
[----:B------:R-:W-:Y:S01]  /*11d0*/  IMAD.MOV.U32 R2, RZ, RZ, 0x1 ;  /* 0x00000001ff027424 */ /* 0x000fe200078e00ff */
[----:B------:R-:W-:-:S05]  /*11e0*/  FSETP.GEU.AND P2, PT, |R11|, 6.5827683646048100446e-37, PT ;  /* 0x036000000b00780b */ /* 0x000fca0003f4e200 */
        /* <DEDUP_REMOVED lines=17> */
.L_x_254:
        /* <DEDUP_REMOVED lines=44> */
.L_x_255:
[----:B------:R-:W-:-:S04]  /*15c0*/  ISETP.LE.AND P0, PT, RZ, c[0x0][0x194], PT ;  /* 0x00006500ff007a0c */ /* 0x000fc80003f03270 */
[----:B------:R-:W-:Y:S02]  /*15d0*/  FSEL R4, RZ, 3.37028055040000000000e+12, P0 ;  /* 0x54442d18ff047808 */ /* 0x000fe40000000000 */
[----:B------:R-:W-:Y:S02]  /*15e0*/  FSEL R5, RZ, 2.1426990032196044922, P0 ;  /* 0x400921fbff057808 */ /* 0x000fe40000000000 */
.L_x_256:
        /* <DEDUP_REMOVED lines=10> */
.L_x_251:
[----:B------:R-:W-:Y:S01]  /*1690*/  LOP3.LUT R9, R13, 0xfffffff8, RZ, 0xc0, !PT ;  /* 0xfffffff80d097812 */ /* 0x000fe200078ec0ff */
[----:B------:R-:W-:Y:S01]  /*16a0*/  IMAD.MOV.U32 R8, RZ, RZ, RZ ;  /* 0x000000ffff087224 */ /* 0x000fe200078e00ff */
[----:B------:R-:W-:Y:S01]  /*16b0*/  LOP3.LUT R19, R11, 0xfffffff8, RZ, 0xc0, !PT ;  /* 0xfffffff80b137812 */ /* 0x000fe200078ec0ff */
[----:B------:R-:W-:Y:S02]  /*16c0*/  IMAD.MOV.U32 R18, RZ, RZ, RZ ;  /* 0x000000ffff127224 */ /* 0x000fe400078e00ff */
[----:B------:R-:W-:Y:S02]  /*16d0*/  IMAD.MOV.U32 R4, RZ, RZ, RZ ;  /* 0x000000ffff047224 */ /* 0x000fe400078e00ff */
[----:B------:R-:W1:Y:S01]  /*16e0*/  DADD R26, R12, -R8 ;  /* 0x000000000c1a7229 */ /* 0x000e620000000808 */
[----:B------:R-:W-:-:S03]  /*16f0*/  IMAD.MOV.U32 R24, RZ, RZ, RZ ;  /* 0x000000ffff187224 */ /* 0x000fc600078e00ff */
[----:B------:R-:W2:-:S04]  /*1700*/  DADD R28, R10, -R18 ;  /* 0x000000000a1c7229 */ /* 0x000e880000000812 */
[C---:B------:R-:W-:Y:S02]  /*1710*/  DMUL R20, R8.reuse, R8 ;  /* 0x0000000808147228 */ /* 0x040fe40000000000 */
[----:B-1----:R-:W-:Y:S02]  /*1720*/  LOP3.LUT R5, R27, 0xfffffff8, RZ, 0xc0, !PT ;  /* 0xfffffff81b057812 */ /* 0x002fe400078ec0ff */
[----:B------:R-:W1:Y:S02]  /*1730*/  DADD R8, R8, R8 ;  /* 0x0000000008087229 */ /* 0x000e640000000008 */
[----:B--2---:R-:W-:Y:S02]  /*1740*/  LOP3.LUT R25, R29, 0xfffffff8, RZ, 0xc0, !PT ;  /* 0xfffffff81d197812 */ /* 0x004fe400078ec0ff */
[----:B------:R-:W-:-:S04]  /*1750*/  DMUL R34, R18, R18 ;  /* 0x0000001212227228 */ /* 0x000fc80000000000 */
[----:B------:R-:W2:-:S04]  /*1760*/  DADD R18, R18, R18 ;  /* 0x0000000012127229 */ /* 0x000e880000000012 */
[----:B------:R-:W3:-:S04]  /*1770*/  DADD R26, R26, -R4 ;  /* 0x000000001a1a7229 */ /* 0x000ec80000000804 */
[----:B-1----:R-:W-:-:S04]  /*1780*/  DMUL R2, R4, R8 ;  /* 0x0000000804027228 */ /* 0x002fc80000000000 */
[----:B------:R-:W-:-:S04]  /*1790*/  DMUL R6, R4, R4 ;  /* 0x0000000404067228 */ /* 0x000fc80000000000 */
[----:B------:R-:W-:-:S04]  /*17a0*/  DADD R30, R4, R4 ;  /* 0x00000000041e7229 */ /* 0x000fc80000000004 */
[----:B------:R-:W1:-:S04]  /*17b0*/  DADD R28, R28, -R24 ;  /* 0x000000001c1c7229 */ /* 0x000e480000000818 */
[----:B--2---:R-:W-:-:S04]  /*17c0*/  DMUL R4, R24, R18 ;  /* 0x0000001218047228 */ /* 0x004fc80000000000 */
[----:B------:R-:W-:-:S04]  /*17d0*/  DMUL R16, R24, R24 ;  /* 0x0000001818107228 */ /* 0x000fc80000000000 */
[----:B------:R-:W2:-:S04]  /*17e0*/  DADD R24, R24, R24 ;  /* 0x0000000018187229 */ /* 0x000e880000000018 */
[----:B---3--:R3:W4:-:S04]  /*17f0*/  DMUL R8, R26, R8 ;  /* 0x000000081a087228 */ /* 0x0087080000000000 */
[----:B-1----:R3:W1:-:S04]  /*1800*/  DMUL R18, R28, R18 ;  /* 0x000000121c127228 */ /* 0x0026480000000000 */
[----:B------:R3:W0:-:S04]  /*1810*/  DMUL R30, R26, R30 ;  /* 0x0000001e1a1e7228 */ /* 0x0006080000000000 */
[----:B--2---:R3:W2:-:S04]  /*1820*/  DMUL R24, R28, R24 ;  /* 0x000000181c187228 */ /* 0x0046880000000000 */
[----:B------:R-:W0:-:S04]  /*1830*/  DMUL R26, R26, R26 ;  /* 0x0000001a1a1a7228 */ /* 0x000e080000000000 */
[----:B-1234-:R-:W0:-:S04]  /*1840*/  DMUL R28, R28, R28 ;  /* 0x0000001c1c1c7228 */ /* 0x01ee080000000000 */
.L_x_257:
[----:B------:R-:W1:-:S06]  /*1850*/  DSETP.GEU.AND P1, PT, R20, R34, PT ;  /* 0x000000221400722a */ /* 0x000e4c0003f2e000 */
[----:B-1----:R-:W-:Y:S02]  /*1860*/  FSEL R22, R20, R34, !P1 ;  /* 0x0000002214167208 */ /* 0x002fe40004800000 */
[----:B------:R-:W-:Y:S02]  /*1870*/  FSEL R23, R21, R35, !P1 ;  /* 0x0000002315177208 */ /* 0x000fe40004800000 */
[----:B------:R-:W-:Y:S02]  /*1880*/  FSEL R21, R35, R21, !P1 ;  /* 0x0000001523157208 */ /* 0x000fe40004800000 */
[----:B------:R-:W-:Y:S02]  /*1890*/  FSEL R20, R34, R20, !P1 ;  /* 0x0000001422147208 */ /* 0x000fe40004800000 */
[----:B------:R-:W1:-:S04]  /*18a0*/  DSETP.GEU.AND P4, PT, R22, R2, PT ;  /* 0x000000021600722a */ /* 0x000e480003f8e000 */
[----:B------:R2:W3:Y:S02]  /*18b0*/  DSETP.LT.OR P0, PT, R22, R2, !P1 ;  /* 0x000000021600722a */ /* 0x0004e40004f01400 */
[----:B-1----:R-:W-:Y:S02]  /*18c0*/  FSEL R38, R22, R2, !P4 ;  /* 0x0000000216267208 */ /* 0x002fe40006000000 */
[----:B------:R-:W-:Y:S02]  /*18d0*/  FSEL R39, R23, R3, !P4 ;  /* 0x0000000317277208 */ /* 0x000fe40006000000 */
[----:B--2---:R-:W-:Y:S02]  /*18e0*/  FSEL R2, R2, R22, !P4 ;  /* 0x0000001602027208 */ /* 0x004fe40006000000 */
[----:B------:R-:W-:Y:S02]  /*18f0*/  FSEL R3, R3, R23, !P4 ;  /* 0x0000001703037208 */ /* 0x000fe40006000000 */
[----:B------:R-:W1:-:S04]  /*1900*/  DSETP.GEU.AND P2, PT, R38, R4, PT ;  /* 0x000000042600722a */ /* 0x000e480003f4e000 */
[----:B---3--:R2:W3:Y:S02]  /*1910*/  DSETP.LT.OR P0, PT, R38, R4, P0 ;  /* 0x000000042600722a */ /* 0x0084e40000701400 */
        /* <DEDUP_REMOVED lines=28> */
[----:B0-----:R-:W0:-:S04]  /*1ae0*/  DSETP.GEU.AND P1, PT, R36, R30, PT ;  /* 0x0000001e2400722a */ /* 0x001e080003f2e000 */
[----:B---3--:R1:W2:Y:S02]  /*1af0*/  DSETP.LT.OR P0, PT, R36, R30, P0 ;  /* 0x0000001e2400722a */ /* 0x0082a40000701400 */
[----:B0-----:R-:W-:Y:S02]  /*1b00*/  FSEL R32, R36, R30, !P1 ;  /* 0x0000001e24207208 */ /* 0x001fe40004800000 */
[----:B------:R-:W-:Y:S02]  /*1b10*/  FSEL R33, R37, R31, !P1 ;  /* 0x0000001f25217208 */ /* 0x000fe40004800000 */
[----:B------:R-:W-:Y:S02]  /*1b20*/  FSEL R0, R30, R36, !P1 ;  /* 0x000000241e007208 */ /* 0x000fe40004800000 */
[----:B-1----:R-:W-:Y:S02]  /*1b30*/  FSEL R31, R31, R37, !P1 ;  /* 0x000000251f1f7208 */ /* 0x002fe40004800000 */
[----:B------:R-:W0:-:S04]  /*1b40*/  DSETP.GEU.AND P2, PT, R32, R24, PT ;  /* 0x000000182000722a */ /* 0x000e080003f4e000 */
[----:B--2---:R1:W2:Y:S02]  /*1b50*/  DSETP.LT.OR P0, PT, R32, R24, P0 ;  /* 0x000000182000722a */ /* 0x0042a40000701400 */
[----:B0-----:R-:W-:Y:S02]  /*1b60*/  FSEL R22, R32, R24, !P2 ;  /* 0x0000001820167208 */ /* 0x001fe40005000000 */
[----:B------:R-:W-:Y:S02]  /*1b70*/  FSEL R23, R33, R25, !P2 ;  /* 0x0000001921177208 */ /* 0x000fe40005000000 */
[----:B-1----:R-:W-:Y:S02]  /*1b80*/  FSEL R25, R25, R33, !P2 ;  /* 0x0000002119197208 */ /* 0x002fe40005000000 */
[----:B------:R-:W-:Y:S02]  /*1b90*/  FSEL R30, R24, R32, !P2 ;  /* 0x00000020181e7208 */ /* 0x000fe40005000000 */
[----:B------:R-:W0:-:S04]  /*1ba0*/  DSETP.GEU.AND P3, PT, R22, R26, PT ;  /* 0x0000001a1600722a */ /* 0x000e080003f6e000 */
[----:B--2---:R-:W1:Y:S02]  /*1bb0*/  DSETP.LT.OR P0, PT, R22, R26, P0 ;  /* 0x0000001a1600722a */ /* 0x004e640000701400 */
[----:B0-----:R-:W-:Y:S02]  /*1bc0*/  FSEL R34, R22, R26, !P3 ;  /* 0x0000001a16227208 */ /* 0x001fe40005800000 */
[----:B------:R-:W-:Y:S02]  /*1bd0*/  FSEL R35, R23, R27, !P3 ;  /* 0x0000001b17237208 */ /* 0x000fe40005800000 */
[----:B------:R-:W-:Y:S02]  /*1be0*/  FSEL R33, R27, R23, !P3 ;  /* 0x000000171b217208 */ /* 0x000fe40005800000 */
[----:B------:R-:W-:Y:S02]  /*1bf0*/  FSEL R24, R26, R22, !P3 ;  /* 0x000000161a187208 */ /* 0x000fe40005800000 */
[----:B-1----:R-:W-:-:S04]  /*1c00*/  DSETP.LT.OR P0, PT, R34, R28, P0 ;  /* 0x0000001c2200722a */ /* 0x002fc80000701400 */
[----:B------:R-:W0:-:S06]  /*1c10*/  DSETP.GEU.AND P1, PT, R34, R28, PT ;  /* 0x0000001c2200722a */ /* 0x000e0c0003f2e000 */
[----:B0-----:R-:W-:Y:S02]  /*1c20*/  FSEL R23, R35, R29, !P1 ;  /* 0x0000001d23177208 */ /* 0x001fe40004800000 */
[----:B------:R-:W-:Y:S01]  /*1c30*/  FSEL R27, R29, R35, !P1 ;  /* 0x000000231d1b7208 */ /* 0x000fe20004800000 */
[----:B------:R-:W-:Y:S01]  /*1c40*/  IMAD.MOV.U32 R35, RZ, RZ, R3 ;  /* 0x000000ffff237224 */ /* 0x000fe200078e0003 */
[----:B------:R-:W-:Y:S01]  /*1c50*/  FSEL R22, R34, R28, !P1 ;  /* 0x0000001c22167208 */ /* 0x000fe20004800000 */
[----:B------:R-:W-:Y:S01]  /*1c60*/  IMAD.MOV.U32 R3, RZ, RZ, R5 ;  /* 0x000000ffff037224 */ /* 0x000fe200078e0005 */
[----:B------:R-:W-:Y:S01]  /*1c70*/  FSEL R26, R28, R34, !P1 ;  /* 0x000000221c1a7208 */ /* 0x000fe20004800000 */
[----:B------:R-:W-:Y:S02]  /*1c80*/  IMAD.MOV.U32 R34, RZ, RZ, R2 ;  /* 0x000000ffff227224 */ /* 0x000fe400078e0002 */
[----:B------:R-:W-:Y:S02]  /*1c90*/  IMAD.MOV.U32 R5, RZ, RZ, R7 ;  /* 0x000000ffff057224 */ /* 0x000fe400078e0007 */
[----:B------:R-:W-:-:S02]  /*1ca0*/  IMAD.MOV.U32 R2, RZ, RZ, R4 ;  /* 0x000000ffff027224 */ /* 0x000fc400078e0004 */
[----:B------:R-:W-:Y:S02]  /*1cb0*/  IMAD.MOV.U32 R7, RZ, RZ, R17 ;  /* 0x000000ffff077224 */ /* 0x000fe400078e0011 */
[----:B------:R-:W-:Y:S02]  /*1cc0*/  IMAD.MOV.U32 R4, RZ, RZ, R6 ;  /* 0x000000ffff047224 */ /* 0x000fe400078e0006 */
[----:B------:R-:W-:Y:S02]  /*1cd0*/  IMAD.MOV.U32 R17, RZ, RZ, R9 ;  /* 0x000000ffff117224 */ /* 0x000fe400078e0009 */
        /* <DEDUP_REMOVED lines=9> */
[----:B------:R-:W-:Y:S01]  /*1d70*/  IMAD.MOV.U32 R25, RZ, RZ, R33 ;  /* 0x000000ffff197224 */ /* 0x000fe200078e0021 */
[----:B------:R-:W-:Y:S05]  /*1d80*/  @P0 BRA `(.L_x_257) ;  /* 0xfffffac000000947 */ /* 0x000fea000383ffff */
[----:B------:R-:W0:-:S06]  /*1d90*/  DADD R20, R20, -1 ;  /* 0xbff0000014147429 */ /* 0x000e0c0000000000 */
[----:B0-----:R-:W0:-:S06]  /*1da0*/  DADD R20, R34, R20 ;  /* 0x0000000022147229 */ /* 0x001e0c0000000014 */
        /* <DEDUP_REMOVED lines=9> */
[----:B0-----:R-:W0:-:S10]  /*1e40*/  DADD R8, R22, R8 ;  /* 0x0000000016087229 */ /* 0x001e140000000008 */
[C---:B0-----:R-:W-:Y:S02]  /*1e50*/  FSETP.GEU.FTZ.AND P1, PT, R9.reuse, 1.7916666269302368164, PT ;  /* 0x3fe555550900780b */ /* 0x041fe40003f3e000 */
[----:B------:R-:W-:-:S13]  /*1e60*/  FSETP.GT.FTZ.AND P0, PT, R9, -1.6999999284744262695, PT ;  /* 0xbfd999990900780b */ /* 0x000fda0003f14000 */
[----:B------:R-:W-:Y:S05]  /*1e70*/  @P0 BRA !P1, `(.L_x_258) ;  /* 0x000003e000000947 */ /* 0x000fea0004800000 */
[----:B------:R-:W0:-:S10]  /*1e80*/  DADD R2, R8, 1 ;  /* 0x3ff0000008027429 */ /* 0x000e140000000000 */
[----:B0-----:R-:W-:Y:S01]  /*1e90*/  ISETP.GT.AND P0, PT, R3, 0xfffff, PT ;  /* 0x000fffff0300780c */ /* 0x001fe20003f04270 */
[----:B------:R-:W-:Y:S02]  /*1ea0*/  IMAD.MOV.U32 R4, RZ, RZ, R2 ;  /* 0x000000ffff047224 */ /* 0x000fe400078e0002 */
[----:B------:R-:W-:-:S10]  /*1eb0*/  IMAD.MOV.U32 R5, RZ, RZ, R3 ;  /* 0x000000ffff057224 */ /* 0x000fd400078e0003 */
[----:B------:R-:W0:-:S10]  /*1ec0*/  @!P0 DMUL R4, R4, 1.80143985094819840000e+16 ;  /* 0x4350000004048828 */ /* 0x000e140000000000 */
[----:B0-----:R-:W-:Y:S02]  /*1ed0*/  @!P0 IMAD.MOV.U32 R3, RZ, RZ, R5 ;  /* 0x000000ffff038224 */ /* 0x001fe400078e0005 */
        /* <DEDUP_REMOVED lines=9> */
[----:B------:R-:W0:-:S10]  /*1f70*/  DFMA R2, R4, R2, +INF ;  /* 0x7ff000000402742b */ /* 0x000e140000000002 */
[----:B0-----:R-:W-:Y:S02]  /*1f80*/  FSEL R8, R2, RZ, P0 ;  /* 0x000000ff02087208 */ /* 0x001fe40000000000 */
[----:B------:R-:W-:Y:S01]  /*1f90*/  FSEL R9, R3, -QNAN , P0 ;  /* 0xfff0000003097808 */ /* 0x000fe20000000000 */
[----:B------:R-:W-:Y:S05]  /*1fa0*/  BRA `(.L_x_260) ;  /* 0x000004d000007947 */ /* 0x000fea0003800000 */
.L_x_259:
        /* <DEDUP_REMOVED lines=13> */
[----:B------:R-:W0:-:S04]  /*2080*/  DADD R18, R4, 1 ;  /* 0x3ff0000004127429 */ /* 0x000e080000000000 */
[----:B------:R-:W-:Y:S02]  /*2090*/  DADD R4, R4, -1 ;  /* 0xbff0000004047429 */ /* 0x000fe40000000000 */
[----:B0-----:R-:W0:Y:S02]  /*20a0*/  MUFU.RCP64H R7, R19 ;  /* 0x0000001300077308 */ /* 0x001e240000001800 */
[----:B------:R-:W-:-:S04]  /*20b0*/  DADD R2, R2, c[0x2][0x50] ;  /* 0x0080140002027629 */ /* 0x000fc80000000000 */
[----:B0-----:R-:W0:-:S06]  /*20c0*/  DFMA R8, -R18, R6, 1 ;  /* 0x3ff000001208742b */ /* 0x001e0c0000000106 */
[----:B0-----:R-:W0:-:S06]  /*20d0*/  DFMA R8, R8, R8, R8 ;  /* 0x000000080808722b */ /* 0x001e0c0000000008 */
[----:B0-----:R-:W0:-:S06]  /*20e0*/  DFMA R6, R6, R8, R6 ;  /* 0x000000080606722b */ /* 0x001e0c0000000006 */
[----:B0-----:R-:W0:-:S06]  /*20f0*/  DMUL R8, R6, R4 ;  /* 0x0000000406087228 */ /* 0x001e0c0000000000 */
[----:B0-----:R-:W0:-:S06]  /*2100*/  DFMA R8, R6, R4, R8 ;  /* 0x000000040608722b */ /* 0x001e0c0000000008 */
[----:B0-----:R-:W0:-:S04]  /*2110*/  DMUL R16, R8, R8 ;  /* 0x0000000808107228 */ /* 0x001e080000000000 */
[----:B------:R-:W1:-:S04]  /*2120*/  DADD R18, R4, -R8 ;  /* 0x0000000004127229 */ /* 0x000e480000000808 */
[----:B0-----:R-:W0:-:S04]  /*2130*/  DFMA R20, R16, R20, c[0x2][0x18] ;  /* 0x008006001014762b */ /* 0x001e080000000014 */
[----:B-1----:R-:W-:-:S04]  /*2140*/  DADD R22, R18, R18 ;  /* 0x0000000012167229 */ /* 0x002fc80000000012 */
[----:B0-----:R-:W0:-:S04]  /*2150*/  DFMA R20, R16, R20, c[0x2][0x20] ;  /* 0x008008001014762b */ /* 0x001e080000000014 */
[----:B------:R-:W-:-:S04]  /*2160*/  DFMA R18, R2, c[0x2][0x58], R8 ;  /* 0x0080160002127a2b */ /* 0x000fc80000000008 */
[----:B0-----:R-:W0:-:S04]  /*2170*/  DFMA R20, R16, R20, c[0x2][0x28] ;  /* 0x00800a001014762b */ /* 0x001e080000000014 */
[----:B------:R-:W-:-:S04]  /*2180*/  DFMA R22, R4, -R8, R22 ;  /* 0x800000080416722b */ /* 0x000fc80000000016 */
[----:B0-----:R-:W0:-:S04]  /*2190*/  DFMA R20, R16, R20, c[0x2][0x30] ;  /* 0x00800c001014762b */ /* 0x001e080000000014 */
[----:B------:R-:W-:-:S04]  /*21a0*/  DFMA R4, -R2, c[0x2][0x58], R18 ;  /* 0x0080160002047a2b */ /* 0x000fc80000000112 */
[----:B0-----:R-:W0:-:S04]  /*21b0*/  DFMA R20, R16, R20, c[0x2][0x38] ;  /* 0x00800e001014762b */ /* 0x001e080000000014 */
[----:B------:R-:W-:-:S04]  /*21c0*/  DMUL R22, R6, R22 ;  /* 0x0000001606167228 */ /* 0x000fc80000000000 */
[----:B0-----:R-:W0:-:S04]  /*21d0*/  DFMA R20, R16, R20, c[0x2][0x40] ;  /* 0x008010001014762b */ /* 0x001e080000000014 */
[----:B------:R-:W-:-:S04]  /*21e0*/  DADD R4, -R8, R4 ;  /* 0x0000000008047229 */ /* 0x000fc80000000104 */
[----:B0-----:R-:W0:-:S06]  /*21f0*/  DFMA R20, R16, R20, c[0x2][0x48] ;  /* 0x008012001014762b */ /* 0x001e0c0000000014 */
[----:B0-----:R-:W0:-:S06]  /*2200*/  DMUL R20, R16, R20 ;  /* 0x0000001410147228 */ /* 0x001e0c0000000000 */
[----:B0-----:R-:W0:-:S06]  /*2210*/  DFMA R20, R8, R20, R22 ;  /* 0x000000140814722b */ /* 0x001e0c0000000016 */
[----:B0-----:R-:W0:-:S06]  /*2220*/  DADD R4, R20, -R4 ;  /* 0x0000000014047229 */ /* 0x001e0c0000000804 */
[----:B0-----:R-:W0:-:S06]  /*2230*/  DFMA R4, R2, c[0x2][0x60], R4 ;  /* 0x0080180002047a2b */ /* 0x001e0c0000000004 */
[----:B0-----:R0:W1:Y:S01]  /*2240*/  DADD R8, R18, R4 ;  /* 0x0000000012087229 */ /* 0x0010620000000004 */
[----:B------:R-:W-:Y:S05]  /*2250*/  BRA `(.L_x_260) ;  /* 0x0000022000007947 */ /* 0x000fea0003800000 */
.L_x_258:
[----:B------:R-:W0:Y:S01]  /*2260*/  DADD R18, R8, 2 ;  /* 0x4000000008127429 */ /* 0x000e220000000000 */
[----:B------:R-:W-:Y:S01]  /*2270*/  IMAD.MOV.U32 R2, RZ, RZ, 0x1 ;  /* 0x00000001ff027424 */ /* 0x000fe200078e00ff */
[----:B------:R-:W-:-:S04]  /*2280*/  FSETP.GEU.AND P1, PT, |R9|, 6.5827683646048100446e-37, PT ;  /* 0x036000000900780b */ /* 0x000fc80003f2e200 */
[----:B0-----:R-:W0:Y:S02]  /*2290*/  MUFU.RCP64H R3, R19 ;  /* 0x0000001300037308 */ /* 0x001e240000001800 */
[----:B0-----:R-:W0:-:S06]  /*22a0*/  DFMA R4, -R18, R2, 1 ;  /* 0x3ff000001204742b */ /* 0x001e0c0000000102 */
[----:B0-----:R-:W0:-:S06]  /*22b0*/  DFMA R4, R4, R4, R4 ;  /* 0x000000040404722b */ /* 0x001e0c0000000004 */
[----:B0-----:R-:W0:-:S06]  /*22c0*/  DFMA R4, R2, R4, R2 ;  /* 0x000000040204722b */ /* 0x001e0c0000000002 */
[----:B0-----:R-:W0:-:S06]  /*22d0*/  DFMA R2, -R18, R4, 1 ;  /* 0x3ff000001202742b */ /* 0x001e0c0000000104 */
[----:B0-----:R-:W0:-:S06]  /*22e0*/  DFMA R2, R4, R2, R4 ;  /* 0x000000020402722b */ /* 0x001e0c0000000004 */
[----:B0-----:R-:W0:-:S06]  /*22f0*/  DMUL R4, R8, R2 ;  /* 0x0000000208047228 */ /* 0x001e0c0000000000 */
[----:B0-----:R-:W0:-:S06]  /*2300*/  DFMA R6, -R18, R4, R8 ;  /* 0x000000041206722b */ /* 0x001e0c0000000108 */
[----:B0-----:R-:W0:-:S10]  /*2310*/  DFMA R2, R2, R6, R4 ;  /* 0x000000060202722b */ /* 0x001e140000000004 */
[----:B0-----:R-:W-:-:S05]  /*2320*/  FFMA R0, RZ, R19, R3 ;  /* 0x00000013ff007223 */ /* 0x001fca0000000003 */
[----:B------:R-:W-:-:S13]  /*2330*/  FSETP.GT.AND P0, PT, |R0|, 1.469367938527859385e-39, PT ;  /* 0x001000000000780b */ /* 0x000fda0003f04200 */
[----:B------:R-:W-:Y:S05]  /*2340*/  @P0 BRA P1, `(.L_x_261) ;  /* 0x0000004000000947 */ /* 0x000fea0000800000 */
[----:B------:R-:W-:Y:S01]  /*2350*/  IMAD.MOV.U32 R2, RZ, RZ, R8 ;  /* 0x000000ffff027224 */ /* 0x000fe200078e0008 */
[----:B------:R-:W-:Y:S01]  /*2360*/  MOV R0, 0x2390 ;  /* 0x0000239000007802 */ /* 0x000fe20000000f00 */
[----:B------:R-:W-:Y:S02]  /*2370*/  IMAD.MOV.U32 R3, RZ, RZ, R9 ;  /* 0x000000ffff037224 */ /* 0x000fe400078e0009 */
[----:B------:R-:W-:Y:S05]  /*2380*/  CALL.REL.NOINC `($__internal_2_$__cuda_sm20_div_rn_f64_full) ;  /* 0x0000c30000007944 */ /* 0x000fea0003c00000 */
.L_x_261:
[----:B------:R-:W0:Y:S01]  /*2390*/  DMUL R2, R8, R2 ;  /* 0x0000000208027228 */ /* 0x000e220000000000 */
[----:B------:R-:W-:Y:S02]  /*23a0*/  IMAD.MOV.U32 R16, RZ, RZ, 0x2fbe14b5 ;  /* 0x2fbe14b5ff107424 */ /* 0x000fe400078e00ff */
[----:B------:R-:W-:-:S03]  /*23b0*/  IMAD.MOV.U32 R17, RZ, RZ, 0x3eb372fb ;  /* 0x3eb372fbff117424 */ /* 0x000fc600078e00ff */
[----:B0-----:R-:W0:-:S06]  /*23c0*/  DADD R4, R8, -R2 ;  /* 0x0000000008047229 */ /* 0x001e0c0000000802 */
[----:B0-----:R-:W0:-:S06]  /*23d0*/  DMUL R6, R4, R4 ;  /* 0x0000000404067228 */ /* 0x001e0c0000000000 */
[----:B0-----:R-:W0:-:S06]  /*23e0*/  DFMA R16, R6, R16, c[0x2][0x68] ;  /* 0x00801a000610762b */ /* 0x001e0c0000000010 */
[----:B0-----:R-:W0:-:S06]  /*23f0*/  DFMA R16, R6, R16, c[0x2][0x70] ;  /* 0x00801c000610762b */ /* 0x001e0c0000000010 */
[----:B0-----:R-:W0:-:S06]  /*2400*/  DFMA R16, R6, R16, c[0x2][0x78] ;  /* 0x00801e000610762b */ /* 0x001e0c0000000010 */
[----:B0-----:R-:W0:-:S06]  /*2410*/  DFMA R16, R6, R16, c[0x2][0x80] ;  /* 0x008020000610762b */ /* 0x001e0c0000000010 */
[----:B0-----:R-:W0:-:S06]  /*2420*/  DFMA R16, R6, R16, c[0x2][0x88] ;  /* 0x008022000610762b */ /* 0x001e0c0000000010 */
[----:B0-----:R-:W0:-:S06]  /*2430*/  DFMA R16, R6, R16, c[0x2][0x90] ;  /* 0x008024000610762b */ /* 0x001e0c0000000010 */
[----:B0-----:R-:W0:-:S06]  /*2440*/  DFMA R16, R6, R16, c[0x2][0x98] ;  /* 0x008026000610762b */ /* 0x001e0c0000000010 */
[----:B0-----:R-:W0:-:S06]  /*2450*/  DMUL R16, R6, R16 ;  /* 0x0000001006107228 */ /* 0x001e0c0000000000 */
[----:B0-----:R-:W0:-:S06]  /*2460*/  DFMA R16, R4, R16, -R2 ;  /* 0x000000100410722b */ /* 0x001e0c0000000802 */
[----:B0-----:R0:W1:-:S04]  /*2470*/  DADD R8, R8, R16 ;  /* 0x0000000008087229 */ /* 0x0010480000000010 */
.L_x_260:
[----:B------:R-:W2:Y:S01]  /*2480*/  MUFU.RCP64H R3, R13 ;  /* 0x0000000d00037308 */ /* 0x000ea20000001800 */
[----:B------:R-:W-:Y:S01]  /*2490*/  IMAD.MOV.U32 R2, RZ, RZ, 0x1 ;  /* 0x00000001ff027424 */ /* 0x000fe200078e00ff */
[----:B------:R-:W-:-:S05]  /*24a0*/  FSETP.GEU.AND P1, PT, |R11|, 6.5827683646048100446e-37, PT ;  /* 0x036000000b00780b */ /* 0x000fca0003f2e200 */
[----:B0-2---:R-:W0:-:S06]  /*24b0*/  DFMA R4, -R12, R2, 1 ;  /* 0x3ff000000c04742b */ /* 0x005e0c0000000102 */
        /* <DEDUP_REMOVED lines=13> */
[----:B------:R-:W-:Y:S02]  /*2590*/  IMAD.MOV.U32 R18, RZ, RZ, R12 ;  /* 0x000000ffff127224 */ /* 0x000fe400078e000c */
[----:B------:R-:W-:Y:S02]  /*25a0*/  IMAD.MOV.U32 R19, RZ, RZ, R13 ;  /* 0x000000ffff137224 */ /* 0x000fe400078e000d */
[----:B-1----:R-:W-:Y:S05]  /*25b0*/  CALL.REL.NOINC `($__internal_2_$__cuda_sm20_div_rn_f64_full) ;  /* 0x0000c0d000007944 */ /* 0x002fea0003c00000 */
.L_x_262:
[----:B------:R-:W0:-:S14]  /*25c0*/  DSETP.NEU.AND P0, PT, R12, RZ, PT ;  /* 0x000000ff0c00722a */ /* 0x000e1c0003f0d000 */
[----:B0-----:R-:W-:Y:S05]  /*25d0*/  @!P0 BRA `(.L_x_263) ;  /* 0x000002b000008947 */ /* 0x001fea0003800000 */
[----:B------:R-:W0:Y:S01]  /*25e0*/  DMUL R4, R2, R2 ;  /* 0x0000000202047228 */ /* 0x000e220000000000 */
[----:B------:R-:W-:Y:S01]  /*25f0*/  IMAD.MOV.U32 R6, RZ, RZ, 0x2a25ff7e ;  /* 0x2a25ff7eff067424 */ /* 0x000fe200078e00ff */
[----:B------:R-:W-:Y:S01]  /*2600*/  ISETP.LE.AND P1, PT, RZ, c[0x0][0x194], PT ;  /* 0x00006500ff007a0c */ /* 0x000fe20003f23270 */
[----:B------:R-:W-:Y:S02]  /*2610*/  IMAD.MOV.U32 R7, RZ, RZ, 0x3ef53e1d ;  /* 0x3ef53e1dff077424 */ /* 0x000fe400078e00ff */
[----:B------:R-:W-:Y:S02]  /*2620*/  IMAD.MOV.U32 R10, RZ, RZ, c[0x0][0x190] ;  /* 0x00006400ff0a7624 */ /* 0x000fe400078e00ff */
[----:B------:R-:W-:Y:S02]  /*2630*/  IMAD.MOV.U32 R11, RZ, RZ, c[0x0][0x194] ;  /* 0x00006500ff0b7624 */ /* 0x000fe400078e00ff */
[----:B0-----:R-:W0:-:S04]  /*2640*/  DFMA R6, R4, -R6, c[0x2][0xa0] ;  /* 0x008028000406762b */ /* 0x001e080000000806 */
[----:B------:R-:W-:-:S04]  /*2650*/  DSETP.NEU.AND P2, PT, |R10|, |c[0x0][0x198]|, PT ;  /* 0x400066000a00762a */ /* 0x000fc80003f4d200 */
[----:B0-----:R-:W0:-:S04]  /*2660*/  DFMA R6, R4, R6, c[0x2][0xa8] ;  /* 0x00802a000406762b */ /* 0x001e080000000006 */
[----:B------:R-:W-:-:S04]  /*2670*/  DSETP.GEU.AND P0, PT, |R10|, |c[0x0][0x198]|, PT ;  /* 0x400066000a00762a */ /* 0x000fc80003f0e200 */
[----:B0-----:R-:W0:-:S06]  /*2680*/  DFMA R6, R4, R6, c[0x2][0xb0] ;  /* 0x00802c000406762b */ /* 0x001e0c0000000006 */
        /* <DEDUP_REMOVED lines=16> */
[----:B0-----:R-:W0:-:S06]  /*2790*/  DFMA R6, R6, R2, R2 ;  /* 0x000000020606722b */ /* 0x001e0c0000000002 */
[----:B0-----:R-:W0:-:S04]  /*27a0*/  DADD R2, -RZ, -R6 ;  /* 0x00000000ff027229 */ /* 0x001e080000000906 */
[----:B------:R-:W2:-:S06]  /*27b0*/  DADD R4, -R6, c[0x2][0x138] ;  /* 0x00804e0006047629 */ /* 0x000e8c0000000100 */
[----:B0-----:R-:W-:Y:S02]  /*27c0*/  FSEL R2, R6, R2, !P1 ;  /* 0x0000000206027208 */ /* 0x001fe40004800000 */
[----:B------:R-:W-:Y:S02]  /*27d0*/  FSEL R3, R7, R3, !P1 ;  /* 0x0000000307037208 */ /* 0x000fe40004800000 */
[----:B--2---:R-:W-:Y:S02]  /*27e0*/  FSEL R11, R4, R6, !P1 ;  /* 0x00000006040b7208 */ /* 0x004fe40004800000 */
[----:B------:R-:W-:Y:S02]  /*27f0*/  FSEL R5, R5, R7, !P1 ;  /* 0x0000000705057208 */ /* 0x000fe40004800000 */
[----:B------:R-:W0:-:S10]  /*2800*/  DADD R2, R2, c[0x2][0x130] ;  /* 0x00804c0002027629 */ /* 0x000e140000000000 */
[----:B0-----:R-:W-:Y:S02]  /*2810*/  FSEL R4, R2, R11, !P0 ;  /* 0x0000000b02047208 */ /* 0x001fe40004000000 */
[----:B------:R-:W-:Y:S01]  /*2820*/  FSEL R5, R3, R5, !P0 ;  /* 0x0000000503057208 */ /* 0x000fe20004000000 */
[----:B------:R-:W-:Y:S05]  /*2830*/  @P2 BRA `(.L_x_264) ;  /* 0x0000008000002947 */ /* 0x000fea0003800000 */
[----:B------:R-:W-:Y:S02]  /*2840*/  IMAD.MOV.U32 R4, RZ, RZ, 0x7f3321d2 ;  /* 0x7f3321d2ff047424 */ /* 0x000fe400078e00ff */
[----:B------:R-:W-:-:S03]  /*2850*/  IMAD.MOV.U32 R0, RZ, RZ, 0x4002d97c ;  /* 0x4002d97cff007424 */ /* 0x000fc600078e00ff */
[----:B------:R-:W-:Y:S02]  /*2860*/  FSEL R4, R4, 3.37028055040000000000e+12, !P1 ;  /* 0x54442d1804047808 */ /* 0x000fe40004800000 */
[----:B------:R-:W-:Y:S01]  /*2870*/  FSEL R5, R0, 1.8213495016098022461, !P1 ;  /* 0x3fe921fb00057808 */ /* 0x000fe20004800000 */
[----:B------:R-:W-:Y:S05]  /*2880*/  BRA `(.L_x_264) ;  /* 0x0000003000007947 */ /* 0x000fea0003800000 */
.L_x_263:
[----:B------:R-:W-:-:S04]  /*2890*/  ISETP.LE.AND P0, PT, RZ, c[0x0][0x194], PT ;  /* 0x00006500ff007a0c */ /* 0x000fc80003f03270 */
[----:B------:R-:W-:Y:S02]  /*28a0*/  FSEL R4, RZ, 3.37028055040000000000e+12, P0 ;  /* 0x54442d18ff047808 */ /* 0x000fe40000000000 */
[----:B------:R-:W-:Y:S02]  /*28b0*/  FSEL R5, RZ, 2.1426990032196044922, P0 ;  /* 0x400921fbff057808 */ /* 0x000fe40000000000 */
.L_x_264:
[----:B------:R-:W-:Y:S01]  /*28c0*/  IMAD.MOV.U32 R2, RZ, RZ, c[0x0][0x190] ;  /* 0x00006400ff027624 */ /* 0x000fe200078e00ff */
[----:B-1----:R-:W-:Y:S01]  /*28d0*/  DMUL R8, R8, 0.5 ;  /* 0x3fe0000008087828 */ /* 0x002fe20000000000 */
[----:B------:R-:W-:Y:S02]  /*28e0*/  IMAD.MOV.U32 R3, RZ, RZ, c[0x0][0x194] ;  /* 0x00006500ff037624 */ /* 0x000fe400078e00ff */
[----:B------:R-:W-:-:S04]  /*28f0*/  IMAD.MOV.U32 R7, RZ, RZ, c[0x0][0x19c] ;  /* 0x00006700ff077624 */ /* 0x000fc800078e00ff */
[----:B------:R-:W0:Y:S01]  /*2900*/  DADD R2, |R2|, |c[0x0][0x198]| ;  /* 0x4000660002027629 */ /* 0x000e220000000200 */
[----:B------:R-:W-:-:S05]  /*2910*/  LOP3.LUT R5, R5, 0x80000000, R7, 0xb8, !PT ;  /* 0x8000000005057812 */ /* 0x000fca00078eb807 */
[----:B0-----:R-:W0:-:S06]  /*2920*/  DSETP.GTU.AND P0, PT, |R2|, +INF , PT ;  /* 0x7ff000000200742a */ /* 0x001e0c0003f0c200 */
[----:B0-----:R-:W-:Y:S02]  /*2930*/  FSEL R4, R2, R4, P0 ;  /* 0x0000000402047208 */ /* 0x001fe40000000000 */
[----:B------:R-:W-:Y:S01]  /*2940*/  FSEL R5, R3, R5, P0 ;  /* 0x0000000503057208 */ /* 0x000fe20000000000 */
[----:B------:R-:W-:Y:S05]  /*2950*/  BRA `(.L_x_250) ;  /* 0x00002ee000007947 */ /* 0x000fea0003800000 */
.L_x_241:
[CC--:B------:R-:W-:Y:S01]  /*2960*/  ISETP.GT.U32.AND P2, PT, R6.reuse, R8.reuse, PT ;  /* 0x000000080600720c */ /* 0x0c0fe20003f44070 */
[----:B------:R-:W-:Y:S01]  /*2970*/  IMAD.MOV.U32 R16, RZ, RZ, c[0x2][0x14c] ;  /* 0x00805300ff107624 */ /* 0x000fe200078e00ff */
[----:B------:R-:W-:Y:S01]  /*2980*/  ISETP.LT.U32.AND P0, PT, R6, R8, PT ;  /* 0x000000080600720c */ /* 0x000fe20003f01070 */
[----:B------:R-:W-:Y:S01]  /*2990*/  IMAD.MOV.U32 R20, RZ, RZ, 0x0 ;  /* 0x00000000ff147424 */ /* 0x000fe200078e00ff */
[CC--:B------:R-:W-:Y:S01]  /*29a0*/  ISETP.GT.U32.AND.EX P2, PT, R7.reuse, R9.reuse, PT, P2 ;  /* 0x000000090700720c */ /* 0x0c0fe20003f44120 */
[----:B------:R-:W-:Y:S01]  /*29b0*/  IMAD.MOV.U32 R21, RZ, RZ, 0x3fd80000 ;  /* 0x3fd80000ff157424 */ /* 0x000fe200078e00ff */
[CC--:B------:R-:W-:Y:S02]  /*29c0*/  ISETP.LT.U32.AND.EX P0, PT, R7.reuse, R9.reuse, PT, P0 ;  /* 0x000000090700720c */ /* 0x0c0fe40003f01100 */
[----:B------:R-:W-:-:S02]  /*29d0*/  SEL R5, R7, R9, P2 ;  /* 0x0000000907057207 */ /* 0x000fc40001000000 */
[CC--:B------:R-:W-:Y:S02]  /*29e0*/  SEL R2, R6.reuse, R8.reuse, P0 ;  /* 0x0000000806027207 */ /* 0x0c0fe40000000000 */
[----:B------:R-:W-:Y:S02]  /*29f0*/  LOP3.LUT R0, R5, 0xffc00000, RZ, 0xc0, !PT ;  /* 0xffc0000005007812 */ /* 0x000fe400078ec0ff */
[----:B------:R-:W-:Y:S02]  /*2a00*/  SEL R3, R7, R9, P0 ;  /* 0x0000000907037207 */ /* 0x000fe40000000000 */
[----:B------:R-:W-:Y:S01]  /*2a10*/  SEL R4, R6, R8, P2 ;  /* 0x0000000806047207 */ /* 0x000fe20001000000 */
[----:B------:R-:W-:Y:S01]  /*2a20*/  IMAD.MOV.U32 R6, RZ, RZ, RZ ;  /* 0x000000ffff067224 */ /* 0x000fe200078e00ff */
[----:B------:R-:W-:-:S06]  /*2a30*/  IADD3 R7, -R0, 0x7fd00000, RZ ;  /* 0x7fd0000000077810 */ /* 0x000fcc0007ffe1ff */
[----:B------:R-:W1:-:S04]  /*2a40*/  DMUL R8, R6, R2 ;  /* 0x0000000206087228 */ /* 0x000e480000000000 */
[----:B------:R-:W-:-:S04]  /*2a50*/  DMUL R6, R6, R4 ;  /* 0x0000000406067228 */ /* 0x000fc80000000000 */
[----:B-1----:R-:W1:-:S06]  /*2a60*/  DMUL R8, R8, R8 ;  /* 0x0000000808087228 */ /* 0x002e4c0000000000 */
[----:B-1----:R-:W1:-:S06]  /*2a70*/  DFMA R6, R6, R6, R8 ;  /* 0x000000060606722b */ /* 0x002e4c0000000008 */
[----:B-1----:R-:W1:-:S04]  /*2a80*/  DSETP.MIN.AND P0, P2, R6, c[0x2][0x148], PT ;  /* 0x008052000600762a */ /* 0x002e480003a00000 */
[----:B------:R-:W-:-:S05]  /*2a90*/  IMAD.MOV.U32 R8, RZ, RZ, R7 ;  /* 0x000000ffff087224 */ /* 0x000fca00078e0007 */
[----:B-1----:R-:W-:Y:S01]  /*2aa0*/  FSEL R9, R8, c[0x2][0x14c], P0 ;  /* 0x0080530008097a08 */ /* 0x002fe20000000000 */
[----:B------:R-:W-:-:S04]  /*2ab0*/  IMAD.MOV.U32 R8, RZ, RZ, R6 ;  /* 0x000000ffff087224 */ /* 0x000fc800078e0006 */
[----:B------:R-:W-:Y:S01]  /*2ac0*/  @P2 LOP3.LUT R9, R16, 0x80000, RZ, 0xfc, !PT ;  /* 0x0008000010092812 */ /* 0x000fe200078efcff */
[----:B------:R-:W-:Y:S01]  /*2ad0*/  IMAD.MOV.U32 R16, RZ, RZ, RZ ;  /* 0x000000ffff107224 */ /* 0x000fe200078e00ff */
[----:B------:R-:W-:Y:S01]  /*2ae0*/  SEL R8, R8, c[0x2][0x148], P0 ;  /* 0x0080520008087a07 */ /* 0x000fe20000000000 */
[----:B------:R-:W-:Y:S01]  /*2af0*/  DSETP.NEU.AND P0, PT, R2, RZ, PT ;  /* 0x000000ff0200722a */ /* 0x000fe20003f0d000 */
[----:B------:R-:W1:Y:S01]  /*2b00*/  MUFU.RSQ64H R17, R9 ;  /* 0x0000000900117308 */ /* 0x000e620000001c00 */
[----:B------:R-:W-:Y:S02]  /*2b10*/  ISETP.GE.U32.AND P2, PT, R3, 0x7ff00000, PT ;  /* 0x7ff000000300780c */ /* 0x000fe40003f46070 */
[----:B-1----:R-:W1:-:S06]  /*2b20*/  DMUL R18, R16, R16 ;  /* 0x0000001010127228 */ /* 0x002e4c0000000000 */
[----:B-1----:R-:W1:-:S06]  /*2b30*/  DFMA R18, R8, -R18, 1 ;  /* 0x3ff000000812742b */ /* 0x002e4c0000000812 */
[----:B-1----:R-:W-:-:S04]  /*2b40*/  DFMA R20, R18, R20, 0.5 ;  /* 0x3fe000001214742b */ /* 0x002fc80000000014 */
[----:B------:R-:W1:-:S06]  /*2b50*/  DMUL R18, R16, R18 ;  /* 0x0000001210127228 */ /* 0x000e4c0000000000 */
[----:B-1----:R1:W2:Y:S02]  /*2b60*/  DFMA R18, R20, R18, R16 ;  /* 0x000000121412722b */ /* 0x0022a40000000010 */
[----:B-1----:R-:W-:-:S04]  /*2b70*/  LOP3.LUT R17, R0, 0x100000, RZ, 0xfc, !PT ;  /* 0x0010000000117812 */ /* 0x002fc800078efcff */
[----:B--2---:R-:W1:-:S06]  /*2b80*/  DMUL R18, R6, R18 ;  /* 0x0000001206127228 */ /* 0x004e4c0000000000 */
[----:B-1----:R-:W1:-:S10]  /*2b90*/  DMUL R18, R18, R16 ;  /* 0x0000001012127228 */ /* 0x002e540000000000 */
[----:B-1----:R-:W-:Y:S02]  /*2ba0*/  @!P2 FSEL R3, R5, R19, !P0 ;  /* 0x000000130503a208 */ /* 0x002fe40004000000 */
[----:B------:R-:W-:Y:S02]  /*2bb0*/  @!P2 FSEL R2, R4, R18, !P0 ;  /* 0x000000120402a208 */ /* 0x000fe40004000000 */
        /* <DEDUP_REMOVED lines=18> */
.L_x_265:
        /* <DEDUP_REMOVED lines=42> */
.L_x_266:
        /* <DEDUP_REMOVED lines=20> */
.L_x_267:
        /* <DEDUP_REMOVED lines=44> */
.L_x_268:
[----:B------:R-:W-:-:S04]  /*3380*/  ISETP.LE.AND P0, PT, RZ, c[0x0][0x194], PT ;  /* 0x00006500ff007a0c */ /* 0x000fc80003f03270 */
[----:B------:R-:W-:Y:S02]  /*3390*/  FSEL R4, RZ, 3.37028055040000000000e+12, P0 ;  /* 0x54442d18ff047808 */ /* 0x000fe40000000000 */
[----:B------:R-:W-:Y:S02]  /*33a0*/  FSEL R5, RZ, 2.1426990032196044922, P0 ;  /* 0x400921fbff057808 */ /* 0x000fe40000000000 */
.L_x_269:
[----:B------:R-:W-:Y:S02]  /*33b0*/  IMAD.MOV.U32 R2, RZ, RZ, c[0x0][0x190] ;  /* 0x00006400ff027624 */ /* 0x000fe400078e00ff */
        /* <DEDUP_REMOVED lines=8> */
.L_x_240:
[----:B------:R-:W1:-:S14]  /*3440*/  DSETP.GEU.AND P0, PT, R10, c[0x2][0x150], PT ;  /* 0x008054000a00762a */ /* 0x000e5c0003f0e000 */
[----:B-1----:R-:W-:Y:S05]  /*3450*/  @!P0 BRA `(.L_x_270) ;  /* 0x0000093000008947 */ /* 0x002fea0003800000 */
[----:B------:R-:W1:-:S10]  /*3460*/  DMUL R8, R10, R10 ;  /* 0x0000000a0a087228 */ /* 0x000e540000000000 */
        /* <DEDUP_REMOVED lines=22> */
.L_x_272:
        /* <DEDUP_REMOVED lines=43> */
.L_x_271:
        /* <DEDUP_REMOVED lines=19> */
.L_x_274:
[----:B------:R-:W1:Y:S01]  /*39b0*/  DMUL R2, R8, R2 ;  /* 0x0000000208027228 */ /* 0x000e620000000000 */
[----:B------:R-:W-:Y:S02]  /*39c0*/  IMAD.MOV.U32 R12, RZ, RZ, 0x2fbe14b5 ;  /* 0x2fbe14b5ff0c7424 */ /* 0x000fe400078e00ff */
[----:B------:R-:W-:-:S03]  /*39d0*/  IMAD.MOV.U32 R13, RZ, RZ, 0x3eb372fb ;  /* 0x3eb372fbff0d7424 */ /* 0x000fc600078e00ff */
[----:B-1----:R-:W1:-:S06]  /*39e0*/  DADD R4, -R2, R8 ;  /* 0x0000000002047229 */ /* 0x002e4c0000000108 */
        /* <DEDUP_REMOVED lines=11> */
.L_x_273:
[----:B------:R-:W-:Y:S01]  /*3aa0*/  IMAD.MOV.U32 R2, RZ, RZ, 0x2a25ff7e ;  /* 0x2a25ff7eff027424 */ /* 0x000fe200078e00ff */
[----:B------:R-:W-:Y:S01]  /*3ab0*/  ISETP.LE.AND P0, PT, RZ, c[0x0][0x194], PT ;  /* 0x00006500ff007a0c */ /* 0x000fe20003f03270 */
[----:B------:R-:W-:Y:S02]  /*3ac0*/  IMAD.MOV.U32 R3, RZ, RZ, 0x3ef53e1d ;  /* 0x3ef53e1dff037424 */ /* 0x000fe400078e00ff */
[----:B------:R-:W-:-:S04]  /*3ad0*/  IMAD.MOV.U32 R0, RZ, RZ, 0x4002d97c ;  /* 0x4002d97cff007424 */ /* 0x000fc800078e00ff */
[----:B------:R-:W3:-:S06]  /*3ae0*/  DFMA R2, R8, -R2, c[0x2][0xa0] ;  /* 0x008028000802762b */ /* 0x000ecc0000000802 */
[----:B---3--:R-:W3:-:S06]  /*3af0*/  DFMA R2, R8, R2, c[0x2][0xa8] ;  /* 0x00802a000802762b */ /* 0x008ecc0000000002 */
        /* <DEDUP_REMOVED lines=16> */
[----:B---3--:R3:W4:Y:S02]  /*3c00*/  DMUL R2, R8, R2 ;  /* 0x0000000208027228 */ /* 0x0087240000000000 */
[----:B-1-3--:R-:W-:Y:S02]  /*3c10*/  IMAD.MOV.U32 R8, RZ, RZ, c[0x0][0x190] ;  /* 0x00006400ff087624 */ /* 0x00afe400078e00ff */
[----:B------:R-:W-:Y:S02]  /*3c20*/  IMAD.MOV.U32 R9, RZ, RZ, c[0x0][0x194] ;  /* 0x00006500ff097624 */ /* 0x000fe400078e00ff */
[----:B----4-:R-:W1:-:S04]  /*3c30*/  DFMA R2, R10, R2, R10 ;  /* 0x000000020a02722b */ /* 0x010e48000000000a */
[----:B------:R-:W-:-:S04]  /*3c40*/  DSETP.NEU.AND P2, PT, |R8|, |c[0x0][0x198]|, PT ;  /* 0x400066000800762a */ /* 0x000fc80003f4d200 */
[----:B-1----:R-:W1:-:S10]  /*3c50*/  DADD R4, -RZ, -R2 ;  /* 0x00000000ff047229 */ /* 0x002e540000000902 */
[----:B-1----:R-:W-:Y:S02]  /*3c60*/  FSEL R6, R2, R4, !P0 ;  /* 0x0000000402067208 */ /* 0x002fe40004000000 */
[----:B------:R-:W-:Y:S01]  /*3c70*/  FSEL R7, R3, R5, !P0 ;  /* 0x0000000503077208 */ /* 0x000fe20004000000 */
[----:B------:R-:W1:-:S05]  /*3c80*/  DADD R4, -R2, c[0x2][0x138] ;  /* 0x00804e0002047629 */ /* 0x000e4a0000000100 */
[----:B------:R-:W3:-:S05]  /*3c90*/  DADD R6, R6, c[0x2][0x130] ;  /* 0x00804c0006067629 */ /* 0x000eca0000000000 */
[----:B-1----:R-:W-:Y:S02]  /*3ca0*/  FSEL R5, R5, R3, !P0 ;  /* 0x0000000305057208 */ /* 0x002fe40004000000 */
[----:B------:R-:W-:Y:S01]  /*3cb0*/  FSEL R11, R4, R2, !P0 ;  /* 0x00000002040b7208 */ /* 0x000fe20004000000 */
[----:B------:R-:W1:Y:S01]  /*3cc0*/  DADD R2, |R8|, |c[0x0][0x198]| ;  /* 0x4000660008027629 */ /* 0x000e620000000200 */
[----:B------:R-:W-:Y:S01]  /*3cd0*/  IMAD.MOV.U32 R4, RZ, RZ, 0x7f3321d2 ;  /* 0x7f3321d2ff047424 */ /* 0x000fe200078e00ff */
[----:B---3--:R-:W-:Y:S02]  /*3ce0*/  FSEL R5, R7, R5, !P1 ;  /* 0x0000000507057208 */ /* 0x008fe40004800000 */
[----:B------:R-:W-:Y:S01]  /*3cf0*/  @!P2 FSEL R5, R0, 1.8213495016098022461, !P0 ;  /* 0x3fe921fb0005a808 */ /* 0x000fe20004000000 */
[----:B------:R-:W-:Y:S01]  /*3d00*/  IMAD.MOV.U32 R0, RZ, RZ, c[0x0][0x19c] ;  /* 0x00006700ff007624 */ /* 0x000fe200078e00ff */
[----:B------:R-:W-:Y:S01]  /*3d10*/  FSEL R7, R6, R11, !P1 ;  /* 0x0000000b06077208 */ /* 0x000fe20004800000 */
[----:B-1----:R-:W1:Y:S01]  /*3d20*/  DSETP.GTU.AND P1, PT, |R2|, +INF , PT ;  /* 0x7ff000000200742a */ /* 0x002e620003f2c200 */
[----:B------:R-:W-:-:S02]  /*3d30*/  @!P2 FSEL R7, R4, 3.37028055040000000000e+12, !P0 ;  /* 0x54442d180407a808 */ /* 0x000fc40004000000 */
[----:B------:R-:W-:Y:S01]  /*3d40*/  LOP3.LUT R5, R5, 0x80000000, R0, 0xb8, !PT ;  /* 0x8000000005057812 */ /* 0x000fe200078eb800 */
[----:B--2---:R2:W3:Y:S02]  /*3d50*/  DMUL R8, R18, 0.5 ;  /* 0x3fe0000012087828 */ /* 0x0044e40000000000 */
[----:B-1----:R-:W-:Y:S02]  /*3d60*/  FSEL R4, R2, R7, P1 ;  /* 0x0000000702047208 */ /* 0x002fe40000800000 */
[----:B------:R-:W-:Y:S01]  /*3d70*/  FSEL R5, R3, R5, P1 ;  /* 0x0000000503057208 */ /* 0x000fe20000800000 */
[----:B------:R-:W-:Y:S05]  /*3d80*/  BRA `(.L_x_250) ;  /* 0x00001ab000007947 */ /* 0x000fea0003800000 */
.L_x_270:
[----:B------:R-:W1:Y:S01]  /*3d90*/  DMUL R4, R10, R10 ;  /* 0x0000000a0a047228 */ /* 0x000e620000000000 */
[----:B------:R-:W-:Y:S01]  /*3da0*/  IMAD.MOV.U32 R6, RZ, RZ, 0x2a25ff7e ;  /* 0x2a25ff7eff067424 */ /* 0x000fe200078e00ff */
[----:B------:R-:W-:Y:S01]  /*3db0*/  ISETP.LE.AND P0, PT, RZ, c[0x0][0x194], PT ;  /* 0x00006500ff007a0c */ /* 0x000fe20003f03270 */
[----:B------:R-:W-:Y:S01]  /*3dc0*/  IMAD.MOV.U32 R7, RZ, RZ, 0x3ef53e1d ;  /* 0x3ef53e1dff077424 */ /* 0x000fe200078e00ff */
[----:B------:R-:W-:Y:S01]  /*3dd0*/  DSETP.NEU.AND P2, PT, |R2|, |c[0x0][0x198]|, PT ;  /* 0x400066000200762a */ /* 0x000fe20003f4d200 */
[----:B------:R-:W-:-:S03]  /*3de0*/  IMAD.MOV.U32 R0, RZ, RZ, 0x4002d97c ;  /* 0x4002d97cff007424 */ /* 0x000fc600078e00ff */
[----:B------:R-:W-:-:S04]  /*3df0*/  DADD R2, |R2|, |c[0x0][0x198]| ;  /* 0x4000660002027629 */ /* 0x000fc80000000200 */
[----:B-1----:R-:W1:-:S06]  /*3e00*/  DFMA R6, R4, -R6, c[0x2][0xa0] ;  /* 0x008028000406762b */ /* 0x002e4c0000000806 */
        /* <DEDUP_REMOVED lines=19> */
[----:B-1----:R-:W1:-:S10]  /*3f40*/  DADD R4, -RZ, -R6 ;  /* 0x00000000ff047229 */ /* 0x002e540000000906 */
[----:B-1----:R-:W-:Y:S02]  /*3f50*/  FSEL R8, R6, R4, !P0 ;  /* 0x0000000406087208 */ /* 0x002fe40004000000 */
[----:B------:R-:W-:Y:S01]  /*3f60*/  FSEL R9, R7, R5, !P0 ;  /* 0x0000000507097208 */ /* 0x000fe20004000000 */
[----:B------:R-:W1:-:S05]  /*3f70*/  DADD R4, -R6, c[0x2][0x138] ;  /* 0x00804e0006047629 */ /* 0x000e4a0000000100 */
[----:B------:R-:W2:-:S05]  /*3f80*/  DADD R8, R8, c[0x2][0x130] ;  /* 0x00804c0008087629 */ /* 0x000e8a0000000000 */
[----:B-1----:R-:W-:Y:S02]  /*3f90*/  FSEL R7, R5, R7, !P0 ;  /* 0x0000000705077208 */ /* 0x002fe40004000000 */
[----:B------:R-:W-:Y:S01]  /*3fa0*/  FSEL R5, R4, R6, !P0 ;  /* 0x0000000604057208 */ /* 0x000fe20004000000 */
[----:B------:R-:W-:Y:S02]  /*3fb0*/  IMAD.MOV.U32 R4, RZ, RZ, 0x7f3321d2 ;  /* 0x7f3321d2ff047424 */ /* 0x000fe400078e00ff */
[----:B--2---:R-:W-:Y:S02]  /*3fc0*/  FSEL R7, R9, R7, !P1 ;  /* 0x0000000709077208 */ /* 0x004fe40004800000 */
[----:B------:R-:W-:Y:S01]  /*3fd0*/  @!P2 FSEL R7, R0, 1.8213495016098022461, !P0 ;  /* 0x3fe921fb0007a808 */ /* 0x000fe20004000000 */
[----:B------:R-:W-:Y:S01]  /*3fe0*/  IMAD.MOV.U32 R0, RZ, RZ, c[0x0][0x19c] ;  /* 0x00006700ff007624 */ /* 0x000fe200078e00ff */
[----:B------:R-:W-:Y:S01]  /*3ff0*/  FSEL R5, R8, R5, !P1 ;  /* 0x0000000508057208 */ /* 0x000fe20004800000 */
[----:B------:R-:W1:Y:S01]  /*4000*/  DMUL R8, R10, 0.5 ;  /* 0x3fe000000a087828 */ /* 0x000e620000000000 */
[----:B------:R-:W-:-:S02]  /*4010*/  @!P2 FSEL R5, R4, 3.37028055040000000000e+12, !P0 ;  /* 0x54442d180405a808 */ /* 0x000fc40004000000 */
[----:B------:R-:W-:Y:S01]  /*4020*/  LOP3.LUT R7, R7, 0x80000000, R0, 0xb8, !PT ;  /* 0x8000000007077812 */ /* 0x000fe200078eb800 */
[----:B------:R-:W2:-:S04]  /*4030*/  DSETP.GTU.AND P1, PT, |R2|, +INF , PT ;  /* 0x7ff000000200742a */ /* 0x000e880003f2c200 */
[----:B-1----:R1:W3:Y:S02]  /*4040*/  DMUL R8, R10, R8 ;  /* 0x000000080a087228 */ /* 0x0022e40000000000 */
[----:B--2---:R-:W-:Y:S02]  /*4050*/  FSEL R4, R2, R5, P1 ;  /* 0x0000000502047208 */ /* 0x004fe40000800000 */
[----:B------:R-:W-:Y:S01]  /*4060*/  FSEL R5, R3, R7, P1 ;  /* 0x0000000703057208 */ /* 0x000fe20000800000 */
[----:B------:R-:W-:Y:S05]  /*4070*/  BRA `(.L_x_250) ;  /* 0x000017c000007947 */ /* 0x000fea0003800000 */
.L_x_239:
[----:B------:R-:W1:Y:S01]  /*4080*/  MUFU.RCP64H R3, 2.718280792236328125 ;  /* 0x4005bf0a00037908 */ /* 0x000e620000001800 */
[----:B------:R-:W-:Y:S02]  /*4090*/  IMAD.MOV.U32 R6, RZ, RZ, -0x74eba897 ;  /* 0x8b145769ff067424 */ /* 0x000fe400078e00ff */
[----:B------:R-:W-:Y:S02]  /*40a0*/  IMAD.MOV.U32 R7, RZ, RZ, 0x4005bf0a ;  /* 0x4005bf0aff077424 */ /* 0x000fe400078e00ff */
[----:B------:R-:W-:-:S06]  /*40b0*/  IMAD.MOV.U32 R2, RZ, RZ, 0x1 ;  /* 0x00000001ff027424 */ /* 0x000fcc00078e00ff */
[----:B-1----:R-:W1:-:S06]  /*40c0*/  DFMA R4, R2, -R6, 1 ;  /* 0x3ff000000204742b */ /* 0x002e4c0000000806 */
[----:B-1----:R-:W1:-:S06]  /*40d0*/  DFMA R4, R4, R4, R4 ;  /* 0x000000040404722b */ /* 0x002e4c0000000004 */
[----:B-1----:R-:W1:-:S06]  /*40e0*/  DFMA R4, R2, R4, R2 ;  /* 0x000000040204722b */ /* 0x002e4c0000000002 */
[----:B-1----:R-:W1:-:S06]  /*40f0*/  DFMA R2, R4, -R6, 1 ;  /* 0x3ff000000402742b */ /* 0x002e4c0000000806 */
[----:B-1----:R-:W1:-:S06]  /*4100*/  DFMA R2, R4, R2, R4 ;  /* 0x000000020402722b */ /* 0x002e4c0000000004 */
[----:B-1----:R-:W1:-:S06]  /*4110*/  DMUL R4, R2, c[0x0][0x190] ;  /* 0x0000640002047a28 */ /* 0x002e4c0000000000 */
[----:B-1----:R-:W1:-:S06]  /*4120*/  DFMA R6, R4, -R6, c[0x0][0x190] ;  /* 0x000064000406762b */ /* 0x002e4c0000000806 */
[----:B-1----:R1:W2:Y:S02]  /*4130*/  DFMA R2, R2, R6, R4 ;  /* 0x000000060202722b */ /* 0x0022a40000000004 */
[----:B-1----:R-:W-:-:S05]  /*4140*/  IMAD.MOV.U32 R4, RZ, RZ, c[0x0][0x194] ;  /* 0x00006500ff047624 */ /* 0x002fca00078e00ff */
[----:B------:R-:W-:-:S03]  /*4150*/  FSETP.GEU.AND P2, PT, |R4|, 6.5827683646048100446e-37, PT ;  /* 0x036000000400780b */ /* 0x000fc60003f4e200 */
[----:B--2---:R-:W-:-:S05]  /*4160*/  FFMA R0, RZ, 2.0897850990295410156, R3 ;  /* 0x4005bf0aff007823 */ /* 0x004fca0000000003 */
[----:B------:R-:W-:-:S13]  /*4170*/  FSETP.GT.AND P0, PT, |R0|, 1.469367938527859385e-39, PT ;  /* 0x001000000000780b */ /* 0x000fda0003f04200 */
[----:B------:R-:W-:Y:S05]  /*4180*/  @P0 BRA P2, `(.L_x_275) ;  /* 0x0000006000000947 */ /* 0x000fea0001000000 */
[----:B------:R-:W-:Y:S01]  /*4190*/  IMAD.MOV.U32 R2, RZ, RZ, c[0x0][0x190] ;  /* 0x00006400ff027624 */ /* 0x000fe200078e00ff */
[----:B------:R-:W-:Y:S01]  /*41a0*/  MOV R0, 0x41f0 ;  /* 0x000041f000007802 */ /* 0x000fe20000000f00 */
[----:B------:R-:W-:Y:S02]  /*41b0*/  IMAD.MOV.U32 R3, RZ, RZ, c[0x0][0x194] ;  /* 0x00006500ff037624 */ /* 0x000fe400078e00ff */
[----:B------:R-:W-:Y:S02]  /*41c0*/  IMAD.MOV.U32 R18, RZ, RZ, -0x74eba897 ;  /* 0x8b145769ff127424 */ /* 0x000fe400078e00ff */
[----:B------:R-:W-:Y:S02]  /*41d0*/  IMAD.MOV.U32 R19, RZ, RZ, 0x4005bf0a ;  /* 0x4005bf0aff137424 */ /* 0x000fe400078e00ff */
[----:B0-----:R-:W-:Y:S05]  /*41e0*/  CALL.REL.NOINC `($__internal_2_$__cuda_sm20_div_rn_f64_full) ;  /* 0x0000a4a000007944 */ /* 0x001fea0003c00000 */
.L_x_275:
        /* <DEDUP_REMOVED lines=12> */
[----:B-1----:R-:W-:Y:S02]  /*42b0*/  IMAD.MOV.U32 R6, RZ, RZ, c[0x0][0x19c] ;  /* 0x00006700ff067624 */ /* 0x002fe400078e00ff */
[----:B------:R1:W3:-:S03]  /*42c0*/  DADD R8, -RZ, |R2| ;  /* 0x00000000ff087229 */ /* 0x0002c60000000502 */
[----:B------:R-:W-:-:S03]  /*42d0*/  FSETP.GEU.AND P2, PT, |R6|, 6.5827683646048100446e-37, PT ;  /* 0x036000000600780b */ /* 0x000fc60003f4e200 */
[----:B--2---:R-:W-:-:S05]  /*42e0*/  FFMA R0, RZ, 2.0897850990295410156, R5 ;  /* 0x4005bf0aff007823 */ /* 0x004fca0000000005 */
[----:B------:R-:W-:-:S13]  /*42f0*/  FSETP.GT.AND P0, PT, |R0|, 1.469367938527859385e-39, PT ;  /* 0x001000000000780b */ /* 0x000fda0003f04200 */
[----:B------:R-:W-:Y:S05]  /*4300*/  @P0 BRA P2, `(.L_x_276) ;  /* 0x0000008000000947 */ /* 0x000fea0001000000 */
[----:B-1-3--:R-:W-:Y:S01]  /*4310*/  IMAD.MOV.U32 R2, RZ, RZ, c[0x0][0x198] ;  /* 0x00006600ff027624 */ /* 0x00afe200078e00ff */
[----:B------:R-:W-:Y:S01]  /*4320*/  MOV R0, 0x4370 ;  /* 0x0000437000007802 */ /* 0x000fe20000000f00 */
[----:B------:R-:W-:Y:S02]  /*4330*/  IMAD.MOV.U32 R3, RZ, RZ, c[0x0][0x19c] ;  /* 0x00006700ff037624 */ /* 0x000fe400078e00ff */
[----:B------:R-:W-:Y:S02]  /*4340*/  IMAD.MOV.U32 R18, RZ, RZ, -0x74eba897 ;  /* 0x8b145769ff127424 */ /* 0x000fe400078e00ff */
[----:B------:R-:W-:Y:S02]  /*4350*/  IMAD.MOV.U32 R19, RZ, RZ, 0x4005bf0a ;  /* 0x4005bf0aff137424 */ /* 0x000fe400078e00ff */
[----:B0-----:R-:W-:Y:S05]  /*4360*/  CALL.REL.NOINC `($__internal_2_$__cuda_sm20_div_rn_f64_full) ;  /* 0x0000a32000007944 */ /* 0x001fea0003c00000 */
[----:B------:R-:W-:Y:S02]  /*4370*/  IMAD.MOV.U32 R4, RZ, RZ, R2 ;  /* 0x000000ffff047224 */ /* 0x000fe400078e0002 */
[----:B------:R-:W-:-:S06]  /*4380*/  IMAD.MOV.U32 R5, RZ, RZ, R3 ;  /* 0x000000ffff057224 */ /* 0x000fcc00078e0003 */
.L_x_276:
[----:B-1-3--:R-:W1:Y:S01]  /*4390*/  DADD R6, -RZ, |R4| ;  /* 0x00000000ff067229 */ /* 0x00ae620000000504 */
[----:B------:R-:W-:Y:S01]  /*43a0*/  IMAD.MOV.U32 R16, RZ, RZ, c[0x2][0x14c] ;  /* 0x00805300ff107624 */ /* 0x000fe200078e00ff */
[----:B------:R-:W-:Y:S01]  /*43b0*/  BSSY B1, `(.L_x_277) ;  /* 0x000006e000017945 */ /* 0x000fe20003800000 */
[----:B------:R-:W-:Y:S01]  /*43c0*/  IMAD.MOV.U32 R20, RZ, RZ, 0x0 ;  /* 0x00000000ff147424 */ /* 0x000fe200078e00ff */
[----:B------:R-:W-:Y:S01]  /*43d0*/  FSETP.GEU.AND P5, PT, |R11|, 6.5827683646048100446e-37, PT ;  /* 0x036000000b00780b */ /* 0x000fe20003fae200 */
[----:B------:R-:W-:-:S05]  /*43e0*/  IMAD.MOV.U32 R21, RZ, RZ, 0x3fd80000 ;  /* 0x3fd80000ff157424 */ /* 0x000fca00078e00ff */
[CC--:B-1----:R-:W-:Y:S02]  /*43f0*/  ISETP.GT.U32.AND P2, PT, R6.reuse, R8.reuse, PT ;  /* 0x000000080600720c */ /* 0x0c2fe40003f44070 */
[CC--:B------:R-:W-:Y:S02]  /*4400*/  ISETP.LT.U32.AND P0, PT, R6.reuse, R8.reuse, PT ;  /* 0x000000080600720c */ /* 0x0c0fe40003f01070 */
[CC--:B------:R-:W-:Y:S02]  /*4410*/  ISETP.GT.U32.AND.EX P2, PT, R7.reuse, R9.reuse, PT, P2 ;  /* 0x000000090700720c */ /* 0x0c0fe40003f44120 */
[CC--:B------:R-:W-:Y:S02]  /*4420*/  ISETP.LT.U32.AND.EX P0, PT, R7.reuse, R9.reuse, PT, P0 ;  /* 0x000000090700720c */ /* 0x0c0fe40003f01100 */
[----:B------:R-:W-:Y:S02]  /*4430*/  SEL R5, R7, R9, P2 ;  /* 0x0000000907057207 */ /* 0x000fe40001000000 */
[----:B------:R-:W-:-:S02]  /*4440*/  SEL R2, R6, R8, P0 ;  /* 0x0000000806027207 */ /* 0x000fc40000000000 */
[----:B------:R-:W-:Y:S02]  /*4450*/  LOP3.LUT R0, R5, 0xffc00000, RZ, 0xc0, !PT ;  /* 0xffc0000005007812 */ /* 0x000fe400078ec0ff */
[----:B------:R-:W-:Y:S02]  /*4460*/  SEL R3, R7, R9, P0 ;  /* 0x0000000907037207 */ /* 0x000fe40000000000 */
[----:B------:R-:W-:Y:S01]  /*4470*/  SEL R4, R6, R8, P2 ;  /* 0x0000000806047207 */ /* 0x000fe20001000000 */
[----:B------:R-:W-:Y:S01]  /*4480*/  IMAD.MOV.U32 R6, RZ, RZ, RZ ;  /* 0x000000ffff067224 */ /* 0x000fe200078e00ff */
[----:B------:R-:W-:Y:S02]  /*4490*/  IADD3 R7, -R0, 0x7fd00000, RZ ;  /* 0x7fd0000000077810 */ /* 0x000fe40007ffe1ff */
[----:B------:R-:W-:-:S04]  /*44a0*/  ISETP.GE.U32.AND P3, PT, R3, 0x7ff00000, PT ;  /* 0x7ff000000300780c */ /* 0x000fc80003f66070 */
        /* <DEDUP_REMOVED lines=12> */
[----:B------:R-:W1:Y:S03]  /*4570*/  MUFU.RSQ64H R17, R9 ;  /* 0x0000000900117308 */ /* 0x000e660000001c00 */
[----:B-1----:R-:W1:-:S06]  /*4580*/  DMUL R18, R16, R16 ;  /* 0x0000001010127228 */ /* 0x002e4c0000000000 */
[----:B-1----:R-:W1:-:S06]  /*4590*/  DFMA R18, R8, -R18, 1 ;  /* 0x3ff000000812742b */ /* 0x002e4c0000000812 */
[----:B-1----:R-:W-:-:S04]  /*45a0*/  DFMA R20, R18, R20, 0.5 ;  /* 0x3fe000001214742b */ /* 0x002fc80000000014 */
[----:B------:R-:W1:-:S06]  /*45b0*/  DMUL R18, R16, R18 ;  /* 0x0000001210127228 */ /* 0x000e4c0000000000 */
[----:B-1----:R1:W2:Y:S02]  /*45c0*/  DFMA R18, R20, R18, R16 ;  /* 0x000000121412722b */ /* 0x0022a40000000010 */
[----:B-1----:R-:W-:-:S04]  /*45d0*/  LOP3.LUT R17, R0, 0x100000, RZ, 0xfc, !PT ;  /* 0x0010000000117812 */ /* 0x002fc800078efcff */
[----:B--2---:R1:W2:Y:S02]  /*45e0*/  DMUL R18, R6, R18 ;  /* 0x0000001206127228 */ /* 0x0042a40000000000 */
[----:B-1----:R-:W1:Y:S01]  /*45f0*/  MUFU.RCP64H R7, R13 ;  /* 0x0000000d00077308 */ /* 0x002e620000001800 */
[----:B------:R-:W-:-:S03]  /*4600*/  IMAD.MOV.U32 R6, RZ, RZ, 0x1 ;  /* 0x00000001ff067424 */ /* 0x000fc600078e00ff */
[----:B--2---:R-:W2:-:S10]  /*4610*/  DMUL R18, R18, R16 ;  /* 0x0000001012127228 */ /* 0x004e940000000000 */
[----:B--2---:R-:W-:Y:S01]  /*4620*/  @!P3 FSEL R3, R5, R19, !P2 ;  /* 0x000000130503b208 */ /* 0x004fe20005000000 */
[----:B-1----:R-:W1:Y:S01]  /*4630*/  DFMA R8, -R12, R6, 1 ;  /* 0x3ff000000c08742b */ /* 0x002e620000000106 */
[----:B------:R-:W-:Y:S02]  /*4640*/  @!P3 FSEL R2, R4, R18, !P2 ;  /* 0x000000120402b208 */ /* 0x000fe40005000000 */
[----:B------:R-:W-:-:S03]  /*4650*/  ISETP.GT.AND P0, PT, R3, 0xfffff, PT ;  /* 0x000fffff0300780c */ /* 0x000fc60003f04270 */
[----:B-1----:R-:W1:-:S06]  /*4660*/  DFMA R8, R8, R8, R8 ;  /* 0x000000080808722b */ /* 0x002e4c0000000008 */
[----:B-1----:R1:W2:Y:S02]  /*4670*/  DFMA R8, R6, R8, R6 ;  /* 0x000000080608722b */ /* 0x0022a40000000006 */
[----:B-1----:R-:W-:Y:S02]  /*4680*/  IMAD.MOV.U32 R6, RZ, RZ, R2 ;  /* 0x000000ffff067224 */ /* 0x002fe400078e0002 */
[----:B------:R-:W-:Y:S02]  /*4690*/  IMAD.MOV.U32 R7, RZ, RZ, R3 ;  /* 0x000000ffff077224 */ /* 0x000fe400078e0003 */
[----:B--2---:R-:W1:-:S04]  /*46a0*/  DFMA R4, -R12, R8, 1 ;  /* 0x3ff000000c04742b */ /* 0x004e480000000108 */
[----:B------:R-:W2:-:S04]  /*46b0*/  @!P0 DMUL R6, R6, 1.80143985094819840000e+16 ;  /* 0x4350000006068828 */ /* 0x000e880000000000 */
[----:B-1----:R-:W1:-:S06]  /*46c0*/  DFMA R4, R8, R4, R8 ;  /* 0x000000040804722b */ /* 0x002e4c0000000008 */
[----:B--2---:R-:W-:Y:S01]  /*46d0*/  @!P0 IMAD.MOV.U32 R3, RZ, RZ, R7 ;  /* 0x000000ffff038224 */ /* 0x004fe200078e0007 */
[----:B-1----:R-:W1:Y:S01]  /*46e0*/  DMUL R8, R10, R4 ;  /* 0x000000040a087228 */ /* 0x002e620000000000 */
[----:B------:R-:W-:-:S03]  /*46f0*/  @!P0 IMAD.MOV.U32 R2, RZ, RZ, R6 ;  /* 0x000000ffff028224 */ /* 0x000fc600078e0006 */
[----:B------:R-:W-:Y:S02]  /*4700*/  IADD3 R0, R3, -0x1, RZ ;  /* 0xffffffff03007810 */ /* 0x000fe40007ffe0ff */
[----:B-1----:R-:W1:Y:S02]  /*4710*/  DFMA R16, -R12, R8, R10 ;  /* 0x000000080c10722b */ /* 0x002e64000000010a */
[----:B------:R-:W-:-:S04]  /*4720*/  ISETP.GE.U32.AND P2, PT, R0, 0x7fefffff, PT ;  /* 0x7fefffff0000780c */ /* 0x000fc80003f46070 */
[----:B-1----:R1:W2:-:S09]  /*4730*/  DFMA R4, R4, R16, R8 ;  /* 0x000000100404722b */ /* 0x0022920000000008 */
[----:B-1----:R-:W-:Y:S01]  /*4740*/  @P2 IMAD.MOV.U32 R8, RZ, RZ, 0x0 ;  /* 0x00000000ff082424 */ /* 0x002fe200078e00ff */
[----:B------:R-:W-:Y:S01]  /*4750*/  @P2 FSETP.NEU.FTZ.AND P3, PT, R7, RZ, PT ;  /* 0x000000ff0700220b */ /* 0x000fe20003f7d000 */
[----:B------:R-:W-:Y:S02]  /*4760*/  @P2 IMAD.MOV.U32 R9, RZ, RZ, 0x7ff00000 ;  /* 0x7ff00000ff092424 */ /* 0x000fe400078e00ff */
[----:B--2---:R-:W-:-:S04]  /*4770*/  FFMA R0, RZ, R13, R5 ;  /* 0x0000000dff007223 */ /* 0x004fc80000000005 */
[----:B------:R-:W1:Y:S01]  /*4780*/  @P2 DFMA R8, R6, R8, +INF ;  /* 0x7ff000000608242b */ /* 0x000e620000000008 */
[----:B------:R-:W-:Y:S01]  /*4790*/  FSETP.GT.AND P4, PT, |R0|, 1.469367938527859385e-39, PT ;  /* 0x001000000000780b */ /* 0x000fe20003f84200 */
[----:B------:R-:W-:Y:S02]  /*47a0*/  IMAD.MOV.U32 R0, RZ, RZ, -0x3ff ;  /* 0xfffffc01ff007424 */ /* 0x000fe400078e00ff */
[----:B------:R-:W-:-:S06]  /*47b0*/  @!P0 IMAD.MOV.U32 R0, RZ, RZ, -0x435 ;  /* 0xfffffbcbff008424 */ /* 0x000fcc00078e00ff */
[----:B-1----:R-:W-:Y:S02]  /*47c0*/  @P2 FSEL R8, R8, RZ, P3 ;  /* 0x000000ff08082208 */ /* 0x002fe40001800000 */
[----:B------:R-:W-:Y:S01]  /*47d0*/  @P2 FSEL R9, R9, -QNAN , P3 ;  /* 0xfff0000009092808 */ /* 0x000fe20001800000 */
[----:B------:R-:W-:Y:S05]  /*47e0*/  @P2 BRA `(.L_x_278) ;  /* 0x000002a000002947 */ /* 0x000fea0003800000 */
        /* <DEDUP_REMOVED lines=41> */
[----:B-1----:R1:W2:-:S06]  /*4a80*/  DADD R8, R20, R6 ;  /* 0x0000000014087229 */ /* 0x00228c0000000006 */
.L_x_278:
[----:B------:R-:W-:Y:S05]  /*4a90*/  BSYNC B1 ;  /* 0x0000000000017941 */ /* 0x000fea0003800000 */
.L_x_277:
[----:B------:R-:W-:Y:S05]  /*4aa0*/  @P4 BRA P5, `(.L_x_279) ;  /* 0x0000008000004947 */ /* 0x000fea0002800000 */
[----:B------:R-:W-:Y:S01]  /*4ab0*/  IMAD.MOV.U32 R2, RZ, RZ, R10 ;  /* 0x000000ffff027224 */ /* 0x000fe200078e000a */
[----:B------:R-:W-:Y:S01]  /*4ac0*/  MOV R0, 0x4b10 ;  /* 0x00004b1000007802 */ /* 0x000fe20000000f00 */
[----:B------:R-:W-:Y:S02]  /*4ad0*/  IMAD.MOV.U32 R3, RZ, RZ, R11 ;  /* 0x000000ffff037224 */ /* 0x000fe400078e000b */
[----:B------:R-:W-:Y:S02]  /*4ae0*/  IMAD.MOV.U32 R18, RZ, RZ, R12 ;  /* 0x000000ffff127224 */ /* 0x000fe400078e000c */
[----:B------:R-:W-:Y:S02]  /*4af0*/  IMAD.MOV.U32 R19, RZ, RZ, R13 ;  /* 0x000000ffff137224 */ /* 0x000fe400078e000d */
[----:B012---:R-:W-:Y:S05]  /*4b00*/  CALL.REL.NOINC `($__internal_2_$__cuda_sm20_div_rn_f64_full) ;  /* 0x00009b8000007944 */ /* 0x007fea0003c00000 */
[----:B------:R-:W-:Y:S02]  /*4b10*/  IMAD.MOV.U32 R4, RZ, RZ, R2 ;  /* 0x000000ffff047224 */ /* 0x000fe400078e0002 */
[----:B------:R-:W-:Y:S02]  /*4b20*/  IMAD.MOV.U32 R5, RZ, RZ, R3 ;  /* 0x000000ffff057224 */ /* 0x000fe400078e0003 */
.L_x_279:
[----:B------:R-:W3:-:S14]  /*4b30*/  DSETP.NEU.AND P0, PT, R12, RZ, PT ;  /* 0x000000ff0c00722a */ /* 0x000edc0003f0d000 */
[----:B---3--:R-:W-:Y:S05]  /*4b40*/  @!P0 BRA `(.L_x_280) ;  /* 0x000002a000008947 */ /* 0x008fea0003800000 */
[----:B------:R-:W3:Y:S01]  /*4b50*/  DMUL R2, R4, R4 ;  /* 0x0000000404027228 */ /* 0x000ee20000000000 */
[----:B-1----:R-:W-:Y:S01]  /*4b60*/  IMAD.MOV.U32 R6, RZ, RZ, 0x2a25ff7e ;  /* 0x2a25ff7eff067424 */ /* 0x002fe200078e00ff */
[----:B------:R-:W-:Y:S01]  /*4b70*/  ISETP.LE.AND P0, PT, RZ, c[0x0][0x194], PT ;  /* 0x00006500ff007a0c */ /* 0x000fe20003f03270 */
[----:B------:R-:W-:Y:S02]  /*4b80*/  IMAD.MOV.U32 R7, RZ, RZ, 0x3ef53e1d ;  /* 0x3ef53e1dff077424 */ /* 0x000fe400078e00ff */
[----:B------:R-:W-:Y:S02]  /*4b90*/  IMAD.MOV.U32 R10, RZ, RZ, c[0x0][0x190] ;  /* 0x00006400ff0a7624 */ /* 0x000fe400078e00ff */
[----:B------:R-:W-:Y:S02]  /*4ba0*/  IMAD.MOV.U32 R11, RZ, RZ, c[0x0][0x194] ;  /* 0x00006500ff0b7624 */ /* 0x000fe400078e00ff */
[----:B---3--:R-:W1:-:S04]  /*4bb0*/  DFMA R6, R2, -R6, c[0x2][0xa0] ;  /* 0x008028000206762b */ /* 0x008e480000000806 */
        /* <DEDUP_REMOVED lines=35> */
.L_x_280:
[----:B------:R-:W-:-:S04]  /*4df0*/  ISETP.LE.AND P0, PT, RZ, c[0x0][0x194], PT ;  /* 0x00006500ff007a0c */ /* 0x000fc80003f03270 */
[----:B------:R-:W-:Y:S02]  /*4e00*/  FSEL R4, RZ, 3.37028055040000000000e+12, P0 ;  /* 0x54442d18ff047808 */ /* 0x000fe40000000000 */
[----:B------:R-:W-:Y:S02]  /*4e10*/  FSEL R5, RZ, 2.1426990032196044922, P0 ;  /* 0x400921fbff057808 */ /* 0x000fe40000000000 */
.L_x_281:
[----:B------:R-:W-:Y:S01]  /*4e20*/  IMAD.MOV.U32 R2, RZ, RZ, c[0x0][0x190] ;  /* 0x00006400ff027624 */ /* 0x000fe200078e00ff */
[----:B--2---:R-:W-:Y:S01]  /*4e30*/  DADD R8, R8, 1 ;  /* 0x3ff0000008087429 */ /* 0x004fe20000000000 */
[----:B------:R-:W-:Y:S02]  /*4e40*/  IMAD.MOV.U32 R3, RZ, RZ, c[0x0][0x194] ;  /* 0x00006500ff037624 */ /* 0x000fe400078e00ff */
[----:B-1----:R-:W-:-:S04]  /*4e50*/  IMAD.MOV.U32 R7, RZ, RZ, c[0x0][0x19c] ;  /* 0x00006700ff077624 */ /* 0x002fc800078e00ff */
[----:B------:R-:W1:Y:S01]  /*4e60*/  DADD R2, |R2|, |c[0x0][0x198]| ;  /* 0x4000660002027629 */ /* 0x000e620000000200 */
[----:B------:R-:W-:-:S05]  /*4e70*/  LOP3.LUT R5, R5, 0x80000000, R7, 0xb8, !PT ;  /* 0x8000000005057812 */ /* 0x000fca00078eb807 */
[----:B-1----:R-:W1:-:S06]  /*4e80*/  DSETP.GTU.AND P0, PT, |R2|, +INF , PT ;  /* 0x7ff000000200742a */ /* 0x002e4c0003f0c200 */
[----:B-1----:R-:W-:Y:S02]  /*4e90*/  FSEL R4, R2, R4, P0 ;  /* 0x0000000402047208 */ /* 0x002fe40000000000 */
[----:B------:R-:W-:Y:S01]  /*4ea0*/  FSEL R5, R3, R5, P0 ;  /* 0x0000000503057208 */ /* 0x000fe20000000000 */
[----:B------:R-:W-:Y:S05]  /*4eb0*/  BRA `(.L_x_250) ;  /* 0x0000098000007947 */ /* 0x000fea0003800000 */
.L_x_238:
[----:B------:R-:W-:Y:S02]  /*4ec0*/  IMAD.MOV.U32 R16, RZ, RZ, c[0x0][0x198] ;  /* 0x00006600ff107624 */ /* 0x000fe400078e00ff */
[----:B------:R-:W-:-:S06]  /*4ed0*/  IMAD.MOV.U32 R17, RZ, RZ, c[0x0][0x19c] ;  /* 0x00006700ff117624 */ /* 0x000fcc00078e00ff */
[----:B------:R-:W1:-:S06]  /*4ee0*/  DSETP.GEU.AND P0, PT, |R16|, 1.4916681462400413487e-154, PT ;  /* 0x200000001000742a */ /* 0x000e4c0003f0e200 */
[----:B-1----:R-:W1:-:S14]  /*4ef0*/  DSETP.LT.AND P0, PT, |R2|, 1.4916681462400413487e-154, !P0 ;  /* 0x200000000200742a */ /* 0x002e5c0004701200 */
[----:B-1----:R-:W1:-:S04]  /*4f00*/  @P0 DMUL R6, R16, 4 ;  /* 0x4010000010060828 */ /* 0x002e480000000000 */
[----:B------:R-:W-:-:S04]  /*4f10*/  @P0 DMUL R4, R2, 4 ;  /* 0x4010000002040828 */ /* 0x000fc80000000000 */
[----:B-1----:R-:W1:-:S04]  /*4f20*/  @P0 DMUL R6, R6, R6 ;  /* 0x0000000606060228 */ /* 0x002e480000000000 */
[----:B------:R-:W2:-:S04]  /*4f30*/  @!P0 DMUL R8, R16, c[0x0][0x198] ;  /* 0x0000660010088a28 */ /* 0x000e880000000000 */
[----:B-1----:R-:W1:-:S04]  /*4f40*/  @P0 DFMA R6, R4, R4, R6 ;  /* 0x000000040406022b */ /* 0x002e480000000006 */
[----:B--2---:R-:W-:-:S04]  /*4f50*/  @!P0 DFMA R2, R2, c[0x0][0x190], R8 ;  /* 0x0000640002028a2b */ /* 0x004fc80000000008 */
[----:B-1----:R-:W1:-:S10]  /*4f60*/  @P0 DMUL R2, R6, 0.0625 ;  /* 0x3fb0000006020828 */ /* 0x002e540000000000 */
        /* <DEDUP_REMOVED lines=18> */
.L_x_282:
        /* <DEDUP_REMOVED lines=42> */
.L_x_283:
[----:B------:R-:W-:Y:S01]  /*5330*/  DADD R6, -RZ, |c[0x0][0x198]| ;  /* 0x40006600ff067629 */ /* 0x000fe20000000100 */
[----:B-1----:R-:W-:-:S03]  /*5340*/  IMAD.MOV.U32 R2, RZ, RZ, 0x1 ;  /* 0x00000001ff027424 */ /* 0x002fc600078e00ff */
[----:B------:R-:W-:-:S04]  /*5350*/  DADD R12, -RZ, |c[0x0][0x190]| ;  /* 0x40006400ff0c7629 */ /* 0x000fc80000000100 */
[----:B------:R-:W1:-:S06]  /*5360*/  DSETP.GT.AND P1, PT, |R16|, |c[0x0][0x190]|, PT ;  /* 0x400064001000762a */ /* 0x000e4c0003f24200 */
[----:B-1----:R-:W-:Y:S02]  /*5370*/  FSEL R11, R7, R13, P1 ;  /* 0x0000000d070b7208 */ /* 0x002fe40000800000 */
[----:B------:R-:W-:Y:S02]  /*5380*/  FSEL R10, R6, R12, P1 ;  /* 0x0000000c060a7208 */ /* 0x000fe40000800000 */
[----:B------:R-:W1:Y:S01]  /*5390*/  MUFU.RCP64H R3, R11 ;  /* 0x0000000b00037308 */ /* 0x000e620000001800 */
[----:B------:R-:W-:Y:S02]  /*53a0*/  FSEL R12, R12, R6, P1 ;  /* 0x000000060c0c7208 */ /* 0x000fe40000800000 */
[----:B------:R-:W-:-:S04]  /*53b0*/  FSEL R13, R13, R7, P1 ;  /* 0x000000070d0d7208 */ /* 0x000fc80000800000 */
[----:B------:R-:W-:Y:S01]  /*53c0*/  FSETP.GEU.AND P2, PT, |R13|, 6.5827683646048100446e-37, PT ;  /* 0x036000000d00780b */ /* 0x000fe20003f4e200 */
        /* <DEDUP_REMOVED lines=17> */
.L_x_284:
[----:B------:R-:W1:Y:S01]  /*54e0*/  DMUL R4, R2, R2 ;  /* 0x0000000202047228 */ /* 0x000e620000000000 */
[----:B------:R-:W-:Y:S01]  /*54f0*/  IMAD.MOV.U32 R6, RZ, RZ, 0x2a25ff7e ;  /* 0x2a25ff7eff067424 */ /* 0x000fe200078e00ff */
[----:B------:R-:W-:Y:S01]  /*5500*/  ISETP.LE.AND P2, PT, RZ, c[0x0][0x194], PT ;  /* 0x00006500ff007a0c */ /* 0x000fe20003f43270 */
[----:B------:R-:W-:Y:S01]  /*5510*/  IMAD.MOV.U32 R7, RZ, RZ, 0x3ef53e1d ;  /* 0x3ef53e1dff077424 */ /* 0x000fe200078e00ff */
[----:B------:R-:W-:-:S05]  /*5520*/  DSETP.NEU.AND P0, PT, R10, RZ, PT ;  /* 0x000000ff0a00722a */ /* 0x000fca0003f0d000 */
        /* <DEDUP_REMOVED lines=24> */
[----:B------:R-:W3:-:S05]  /*56b0*/  DADD R4, R4, c[0x2][0x130] ;  /* 0x00804c0004047629 */ /* 0x000eca0000000000 */
[----:B-1----:R-:W-:Y:S02]  /*56c0*/  FSEL R11, R2, R6, !P2 ;  /* 0x00000006020b7208 */ /* 0x002fe40005000000 */
[----:B------:R-:W-:-:S03]  /*56d0*/  FSEL R3, R3, R7, !P2 ;  /* 0x0000000703037208 */ /* 0x000fc60005000000 */
[----:B---3--:R-:W-:Y:S02]  /*56e0*/  FSEL R4, R4, R11, P1 ;  /* 0x0000000b04047208 */ /* 0x008fe40000800000 */
[----:B------:R-:W-:Y:S01]  /*56f0*/  FSEL R5, R5, R3, P1 ;  /* 0x0000000305057208 */ /* 0x000fe20000800000 */
[----:B------:R-:W-:Y:S05]  /*5700*/  @!P0 BRA `(.L_x_285) ;  /* 0x0000009000008947 */ /* 0x000fea0003800000 */
[----:B------:R-:W-:Y:S02]  /*5710*/  IMAD.MOV.U32 R2, RZ, RZ, c[0x0][0x198] ;  /* 0x00006600ff027624 */ /* 0x000fe400078e00ff */
[----:B------:R-:W-:-:S06]  /*5720*/  IMAD.MOV.U32 R3, RZ, RZ, c[0x0][0x19c] ;  /* 0x00006700ff037624 */ /* 0x000fcc00078e00ff */
[----:B------:R-:W1:-:S14]  /*5730*/  DSETP.NEU.AND P0, PT, |R2|, |c[0x0][0x190]|, PT ;  /* 0x400064000200762a */ /* 0x000e5c0003f0d200 */
[----:B-1----:R-:W-:Y:S05]  /*5740*/  @P0 BRA `(.L_x_286) ;  /* 0x0000007000000947 */ /* 0x002fea0003800000 */
[----:B------:R-:W-:Y:S02]  /*5750*/  IMAD.MOV.U32 R4, RZ, RZ, 0x7f3321d2 ;  /* 0x7f3321d2ff047424 */ /* 0x000fe400078e00ff */
[----:B------:R-:W-:-:S03]  /*5760*/  IMAD.MOV.U32 R0, RZ, RZ, 0x4002d97c ;  /* 0x4002d97cff007424 */ /* 0x000fc600078e00ff */
[----:B------:R-:W-:Y:S02]  /*5770*/  FSEL R4, R4, 3.37028055040000000000e+12, !P2 ;  /* 0x54442d1804047808 */ /* 0x000fe40005000000 */
[----:B------:R-:W-:Y:S01]  /*5780*/  FSEL R5, R0, 1.8213495016098022461, !P2 ;  /* 0x3fe921fb00057808 */ /* 0x000fe20005000000 */
[----:B------:R-:W-:Y:S05]  /*5790*/  BRA `(.L_x_286) ;  /* 0x0000002000007947 */ /* 0x000fea0003800000 */
.L_x_285:
[----:B------:R-:W-:Y:S02]  /*57a0*/  FSEL R4, RZ, 3.37028055040000000000e+12, P2 ;  /* 0x54442d18ff047808 */ /* 0x000fe40001000000 */
[----:B------:R-:W-:Y:S02]  /*57b0*/  FSEL R5, RZ, 2.1426990032196044922, P2 ;  /* 0x400921fbff057808 */ /* 0x000fe40001000000 */
.L_x_286:
[----:B------:R-:W-:Y:S02]  /*57c0*/  IMAD.MOV.U32 R2, RZ, RZ, c[0x0][0x198] ;  /* 0x00006600ff027624 */ /* 0x000fe400078e00ff */
[----:B------:R-:W-:Y:S02]  /*57d0*/  IMAD.MOV.U32 R3, RZ, RZ, c[0x0][0x19c] ;  /* 0x00006700ff037624 */ /* 0x000fe400078e00ff */
[----:B------:R-:W-:-:S04]  /*57e0*/  IMAD.MOV.U32 R7, RZ, RZ, c[0x0][0x19c] ;  /* 0x00006700ff077624 */ /* 0x000fc800078e00ff */
[----:B------:R-:W1:Y:S01]  /*57f0*/  DADD R2, |R2|, |c[0x0][0x190]| ;  /* 0x4000640002027629 */ /* 0x000e620000000200 */
[----:B------:R-:W-:-:S05]  /*5800*/  LOP3.LUT R5, R5, 0x80000000, R7, 0xb8, !PT ;  /* 0x8000000005057812 */ /* 0x000fca00078eb807 */
[----:B-1----:R-:W1:-:S06]  /*5810*/  DSETP.GTU.AND P0, PT, |R2|, +INF , PT ;  /* 0x7ff000000200742a */ /* 0x002e4c0003f0c200 */
[----:B-1----:R-:W-:Y:S02]  /*5820*/  FSEL R4, R2, R4, P0 ;  /* 0x0000000402047208 */ /* 0x002fe40000000000 */
[----:B------:R-:W-:Y:S02]  /*5830*/  FSEL R5, R3, R5, P0 ;  /* 0x0000000503057208 */ /* 0x000fe40000000000 */
.L_x_250:
[----:B-123--:R-:W-:Y:S02]  /*5840*/  IMAD.MOV.U32 R6, RZ, RZ, c[0x0][0x1b0] ;  /* 0x00006c00ff067624 */ /* 0x00efe400078e00ff */
[----:B------:R-:W-:Y:S02]  /*5850*/  IMAD.MOV.U32 R7, RZ, RZ, c[0x0][0x1b4] ;  /* 0x00006d00ff077624 */ /* 0x000fe400078e00ff */
[----:B------:R-:W-:Y:S02]  /*5860*/  IMAD.MOV.U32 R2, RZ, RZ, c[0x0][0x1b8] ;  /* 0x00006e00ff027624 */ /* 0x000fe400078e00ff */
[----:B------:R-:W-:Y:S02]  /*5870*/  IMAD.MOV.U32 R3, RZ, RZ, c[0x0][0x1bc] ;  /* 0x00006f00ff037624 */ /* 0x000fe400078e00ff */
[----:B0-----:R-:W0:-:S04]  /*5880*/  DFMA R6, -R14, R6, c[0x0][0x180] ;  /* 0x000060000e06762b */ /* 0x001e080000000106 */
[----:B------:R-:W1:-:S04]  /*5890*/  DFMA R14, -R14, R2, c[0x0][0x188] ;  /* 0x000062000e0e762b */ /* 0x000e480000000102 */
[----:B0-----:R-:W0:-:S04]  /*58a0*/  DMUL R2, R6, R4 ;  /* 0x0000000406027228 */ /* 0x001e080000000000 */
[----:B-1----:R-:W1:-:S04]  /*58b0*/  DMUL R4, R14, R4 ;  /* 0x000000040e047228 */ /* 0x002e480000000000 */
[----:B0-----:R-:W0:-:S04]  /*58c0*/  DFMA R2, R14, R8, R2 ;  /* 0x000000080e02722b */ /* 0x001e080000000002 */
[----:B-1----:R1:W2:-:S06]  /*58d0*/  DFMA R4, R6, R8, -R4 ;  /* 0x000000080604722b */ /* 0x00228c0000000804 */
[----:B0-----:R-:W-:-:S04]  /*58e0*/  LOP3.LUT R11, R3, 0x7fffffff, RZ, 0xc0, !PT ;  /* 0x7fffffff030b7812 */ /* 0x001fc800078ec0ff */
[----:B------:R-:W-:-:S13]  /*58f0*/  LOP3.LUT P0, RZ, R11, R2, RZ, 0xfc, !PT ;  /* 0x000000020bff7212 */ /* 0x000fda000780fcff */
[----:B------:R-:W-:Y:S05]  /*5900*/  @!P0 BRA `(.L_x_287) ;  /* 0x000017f000008947 */ /* 0x000fea0003800000 */
[----:B-12---:R-:W-:-:S04]  /*5910*/  LOP3.LUT R7, R5, 0x7fffffff, RZ, 0xc0, !PT ;  /* 0x7fffffff05077812 */ /* 0x006fc800078ec0ff */
[----:B------:R-:W-:-:S13]  /*5920*/  LOP3.LUT P0, RZ, R7, R4, RZ, 0xfc, !PT ;  /* 0x0000000407ff7212 */ /* 0x000fda000780fcff */
[----:B------:R-:W-:Y:S05]  /*5930*/  @!P0 BRA `(.L_x_288) ;  /* 0x0000123000008947 */ /* 0x000fea0003800000 */
[----:B------:R-:W-:-:S13]  /*5940*/  ISETP.GT.U32.AND P0, PT, R11, 0x7fefffff, PT ;  /* 0x7fefffff0b00780c */ /* 0x000fda0003f04070 */
[----:B------:R-:W-:Y:S05]  /*5950*/  @P0 BRA `(.L_x_289) ;  /* 0x0000112000000947 */ /* 0x000fea0003800000 */
[----:B------:R-:W-:-:S04]  /*5960*/  IADD3 R0, R5, -0x40862e42, RZ ;  /* 0xbf79d1be05007810 */ /* 0x000fc80007ffe0ff */
[----:B------:R-:W-:-:S13]  /*5970*/  ISETP.GE.U32.AND P0, PT, R0, 0x108aa3, PT ;  /* 0x00108aa30000780c */ /* 0x000fda0003f06070 */
[----:B------:R-:W-:Y:S05]  /*5980*/  @!P0 BRA `(.L_x_290) ;  /* 0x0000080000008947 */ /* 0x000fea0003800000 */
[----:B------:R-:W-:Y:S01]  /*5990*/  IMAD.MOV.U32 R6, RZ, RZ, 0x652b82fe ;  /* 0x652b82feff067424 */ /* 0x000fe200078e00ff */
[----:B------:R-:W-:Y:S01]  /*59a0*/  FSETP.GEU.FTZ.AND P0, PT, |R5|, 4.1917929649353027344, PT ;  /* 0x4086232b0500780b */ /* 0x000fe20003f1e200 */
[----:B------:R-:W-:Y:S01]  /*59b0*/  IMAD.MOV.U32 R7, RZ, RZ, 0x3ff71547 ;  /* 0x3ff71547ff077424 */ /* 0x000fe200078e00ff */
[----:B------:R-:W-:Y:S01]  /*59c0*/  BSSY B1, `(.L_x_291) ;  /* 0x0000023000017945 */ /* 0x000fe20003800000 */
[----:B------:R-:W-:Y:S01]  /*59d0*/  IMAD.MOV.U32 R12, RZ, RZ, 0x69ce2bdf ;  /* 0x69ce2bdfff0c7424 */ /* 0x000fe200078e00ff */
[----:B------:R-:W-:Y:S01]  /*59e0*/  DSETP.NEU.AND P2, PT, |R2|, +INF , PT ;  /* 0x7ff000000200742a */ /* 0x000fe20003f4d200 */
[----:B------:R-:W-:-:S03]  /*59f0*/  IMAD.MOV.U32 R13, RZ, RZ, 0x3e5ade15 ;  /* 0x3e5ade15ff0d7424 */ /* 0x000fc600078e00ff */
[----:B------:R-:W0:-:S06]  /*5a00*/  DFMA R6, R4, R6, 6.75539944105574400000e+15 ;  /* 0x433800000406742b */ /* 0x000e0c0000000006 */
[----:B0-----:R-:W0:-:S06]  /*5a10*/  DADD R8, R6, -6.75539944105574400000e+15 ;  /* 0xc338000006087429 */ /* 0x001e0c0000000000 */
[----:B0-----:R-:W0:-:S06]  /*5a20*/  DFMA R10, R8, c[0x2][0x158], R4 ;  /* 0x00805600080a7a2b */ /* 0x001e0c0000000004 */
[----:B0-----:R-:W0:-:S06]  /*5a30*/  DFMA R10, R8, c[0x2][0x160], R10 ;  /* 0x00805800080a7a2b */ /* 0x001e0c000000000a */
        /* <DEDUP_REMOVED lines=9> */
[----:B0-----:R-:W0:-:S06]  /*5ad0*/  DFMA R8, R10, R8, 1 ;  /* 0x3ff000000a08742b */ /* 0x001e0c0000000008 */
[----:B0-----:R-:W0:-:S10]  /*5ae0*/  DFMA R8, R10, R8, 1 ;  /* 0x3ff000000a08742b */ /* 0x001e140000000008 */
[----:B0-----:R-:W-:Y:S02]  /*5af0*/  IMAD R21, R6, 0x100000, R9 ;  /* 0x0010000006157824 */ /* 0x001fe400078e0209 */
[----:B------:R-:W-:Y:S01]  /*5b00*/  IMAD.MOV.U32 R20, RZ, RZ, R8 ;  /* 0x000000ffff147224 */ /* 0x000fe200078e0008 */
[----:B------:R-:W-:Y:S05]  /*5b10*/  @!P0 BRA `(.L_x_292) ;  /* 0x000000d000008947 */ /* 0x000fea0003800000 */
[----:B------:R-:W-:Y:S01]  /*5b20*/  FSETP.GEU.FTZ.AND P0, PT, |R5|, 4.2275390625, PT ;  /* 0x408748000500780b */ /* 0x000fe20003f1e200 */
[----:B------:R-:W-:-:S04]  /*5b30*/  DADD R10, R4, +INF ;  /* 0x7ff00000040a7429 */ /* 0x000fc80000000000 */
[----:B------:R-:W0:-:S06]  /*5b40*/  DSETP.GEU.AND P1, PT, R4, RZ, PT ;  /* 0x000000ff0400722a */ /* 0x000e0c0003f2e000 */
[----:B0-----:R-:W-:Y:S02]  /*5b50*/  FSEL R20, R10, RZ, P1 ;  /* 0x000000ff0a147208 */ /* 0x001fe40000800000 */
[----:B------:R-:W-:Y:S01]  /*5b60*/  @!P0 LEA.HI R0, R6, R6, RZ, 0x1 ;  /* 0x0000000606008211 */ /* 0x000fe200078f08ff */
[----:B------:R-:W-:Y:S01]  /*5b70*/  @!P0 IMAD.MOV.U32 R4, RZ, RZ, R8 ;  /* 0x000000ffff048224 */ /* 0x000fe200078e0008 */
[----:B------:R-:W-:Y:S02]  /*5b80*/  FSEL R21, R11, RZ, P1 ;  /* 0x000000ff0b157208 */ /* 0x000fe40000800000 */
[----:B------:R-:W-:-:S05]  /*5b90*/  @!P0 SHF.R.S32.HI R5, RZ, 0x1, R0 ;  /* 0x00000001ff058819 */ /* 0x000fca0000011400 */
[----:B------:R-:W-:Y:S02]  /*5ba0*/  @!P0 IMAD.IADD R6, R6, 0x1, -R5 ;  /* 0x0000000106068824 */ /* 0x000fe400078e0a05 */
[----:B------:R-:W-:-:S03]  /*5bb0*/  @!P0 IMAD R5, R5, 0x100000, R9 ;  /* 0x0010000005058824 */ /* 0x000fc600078e0209 */
[----:B------:R-:W-:Y:S01]  /*5bc0*/  @!P0 LEA R7, R6, 0x3ff00000, 0x14 ;  /* 0x3ff0000006078811 */ /* 0x000fe200078ea0ff */
[----:B------:R-:W-:-:S06]  /*5bd0*/  @!P0 IMAD.MOV.U32 R6, RZ, RZ, RZ ;  /* 0x000000ffff068224 */ /* 0x000fcc00078e00ff */
[----:B------:R0:W1:-:S06]  /*5be0*/  @!P0 DMUL R20, R4, R6 ;  /* 0x0000000604148228 */ /* 0x00004c0000000000 */
.L_x_292:
[----:B------:R-:W-:Y:S05]  /*5bf0*/  BSYNC B1 ;  /* 0x0000000000017941 */ /* 0x000fea0003800000 */
.L_x_291:
[----:B------:R-:W-:Y:S01]  /*5c00*/  BSSY B2, `(.L_x_293) ;  /* 0x0000014000027945 */ /* 0x000fe20003800000 */
[----:B------:R-:W-:Y:S05]  /*5c10*/  @!P2 BRA `(.L_x_294) ;  /* 0x000001000000a947 */ /* 0x000fea0003800000 */
[----:B0-----:R-:W0:-:S04]  /*5c20*/  DMUL R4, R2, c[0x2][0x1b0] ;  /* 0x00806c0002047a28 */ /* 0x001e080000000000 */
[----:B------:R-:W-:-:S06]  /*5c30*/  DSETP.GE.AND P0, PT, |R2|, 2.14748364800000000000e+09, PT ;  /* 0x41e000000200742a */ /* 0x000fcc0003f06200 */
[----:B0-----:R-:W0:Y:S08]  /*5c40*/  F2I.F64 R4, R4 ;  /* 0x0000000400047311 */ /* 0x001e300000301100 */
[----:B0-----:R-:W0:Y:S02]  /*5c50*/  I2F.F64 R16, R4 ;  /* 0x0000000400107312 */ /* 0x001e240000201c00 */
[----:B0-----:R-:W0:-:S06]  /*5c60*/  DFMA R6, -R16, c[0x2][0x130], R2 ;  /* 0x00804c0010067a2b */ /* 0x001e0c0000000102 */
[----:B0-----:R-:W0:-:S06]  /*5c70*/  DFMA R6, -R16, c[0x2][0x1b8], R6 ;  /* 0x00806e0010067a2b */ /* 0x001e0c0000000106 */
[----:B0-----:R0:W2:Y:S01]  /*5c80*/  DFMA R16, -R16, c[0x2][0x1c0], R6 ;  /* 0x0080700010107a2b */ /* 0x0010a20000000106 */
[----:B------:R-:W-:Y:S05]  /*5c90*/  @!P0 BRA `(.L_x_295) ;  /* 0x000000a000008947 */ /* 0x000fea0003800000 */
[----:B------:R-:W-:Y:S01]  /*5ca0*/  IMAD.MOV.U32 R14, RZ, RZ, R2 ;  /* 0x000000ffff0e7224 */ /* 0x000fe200078e0002 */
[----:B------:R-:W-:Y:S01]  /*5cb0*/  MOV R4, 0x5ce0 ;  /* 0x00005ce000047802 */ /* 0x000fe20000000f00 */
[----:B------:R-:W-:-:S03]  /*5cc0*/  IMAD.MOV.U32 R5, RZ, RZ, R3 ;  /* 0x000000ffff057224 */ /* 0x000fc600078e0003 */
[----:B012---:R-:W-:Y:S05]  /*5cd0*/  CALL.REL.NOINC `($_ZN50_GLOBAL__N__f31458b2_17_RangeFactories_cu_38772b0829elementwise_kernel_with_indexIlZZZN2at6native17logspace_cuda_outERKN3c106ScalarES6_ldRNS1_6TensorEENKUlvE0_clEvENKUlvE1_clEvEUllE_EEvT_T0_PN15function_traitsISD_E11result_typeE$__internal_trig_reduction_slowpathd) ;  /* 0x0000900000007944 */ /* 0x007fea0003c00000 */
[----:B------:R-:W-:Y:S02]  /*5ce0*/  IMAD.MOV.U32 R4, RZ, RZ, R0 ;  /* 0x000000ffff047224 */ /* 0x000fe400078e0000 */
[----:B------:R-:W-:Y:S02]  /*5cf0*/  IMAD.MOV.U32 R16, RZ, RZ, R14 ;  /* 0x000000ffff107224 */ /* 0x000fe400078e000e */
[----:B------:R-:W-:Y:S01]  /*5d00*/  IMAD.MOV.U32 R17, RZ, RZ, R15 ;  /* 0x000000ffff117224 */ /* 0x000fe200078e000f */
[----:B------:R-:W-:Y:S05]  /*5d10*/  BRA `(.L_x_295) ;  /* 0x0000002000007947 */ /* 0x000fea0003800000 */
.L_x_294:
[----:B------:R2:W3:Y:S01]  /*5d20*/  DMUL R16, RZ, R2 ;  /* 0x00000002ff107228 */ /* 0x0004e20000000000 */
[----:B0-----:R-:W-:-:S05]  /*5d30*/  IMAD.MOV.U32 R4, RZ, RZ, RZ ;  /* 0x000000ffff047224 */ /* 0x001fca00078e00ff */
.L_x_295:
[----:B------:R-:W-:Y:S05]  /*5d40*/  BSYNC B2 ;  /* 0x0000000000027941 */ /* 0x000fea0003800000 */
.L_x_293:
[----:B------:R-:W-:Y:S01]  /*5d50*/  IADD3 R18, R4, 0x1, RZ ;  /* 0x0000000104127810 */ /* 0x000fe20007ffe0ff */
[----:B------:R-:W-:-:S04]  /*5d60*/  IMAD.MOV.U32 R23, RZ, RZ, 0x8 ;  /* 0x00000008ff177424 */ /* 0x000fc800078e00ff */
[----:B------:R-:W-:-:S05]  /*5d70*/  IMAD.SHL.U32 R0, R18, 0x8, RZ ;  /* 0x0000000812007824 */ /* 0x000fca00078e00ff */
[----:B------:R-:W-:-:S05]  /*5d80*/  LOP3.LUT R0, R0, 0x8, RZ, 0xc0, !PT ;  /* 0x0000000800007812 */ /* 0x000fca00078ec0ff */
[----:B------:R-:W-:-:S05]  /*5d90*/  IMAD.WIDE.U32 R22, R0, R23, c[0x4][0xe0] ;  /* 0x0100380000167625 */ /* 0x000fca00078e0017 */
[----:B------:R-:W4:Y:S04]  /*5da0*/  LDG.E.128.CONSTANT R8, [R22.64] ;  /* 0x0000000616087981 */ /* 0x000f28000c1e9d00 */
[----:B0-----:R-:W5:Y:S04]  /*5db0*/  LDG.E.128.CONSTANT R4, [R22.64+0x10] ;  /* 0x0000100616047981 */ /* 0x001f68000c1e9d00 */
[----:B---3--:R-:W3:Y:S01]  /*5dc0*/  LDG.E.128.CONSTANT R12, [R22.64+0x20] ;  /* 0x00002006160c7981 */ /* 0x008ee2000c1e9d00 */
[----:B------:R-:W-:Y:S01]  /*5dd0*/  R2P PR, R18, 0x3 ;  /* 0x0000000312007804 */ /* 0x000fe20000000000 */
[----:B------:R-:W-:Y:S01]  /*5de0*/  IMAD.MOV.U32 R24, RZ, RZ, 0x79785eba ;  /* 0x79785ebaff187424 */ /* 0x000fe200078e00ff */
[----:B--2---:R-:W4:Y:S01]  /*5df0*/  DMUL R18, R16, R16 ;  /* 0x0000001010127228 */ /* 0x004f220000000000 */
[----:B------:R-:W-:Y:S01]  /*5e00*/  IMAD.MOV.U32 R0, RZ, RZ, 0x3de5db65 ;  /* 0x3de5db65ff007424 */ /* 0x000fe200078e00ff */
[----:B------:R-:W-:Y:S02]  /*5e10*/  BSSY B2, `(.L_x_296) ;  /* 0x000001e000027945 */ /* 0x000fe40003800000 */
[----:B------:R-:W-:-:S02]  /*5e20*/  FSEL R24, -R24, 4.2945490664224492434e-19, !P0 ;  /* 0x20fd816418187808 */ /* 0x000fc40004000100 */
[----:B------:R-:W-:-:S06]  /*5e30*/  FSEL R25, R0, -0.082518599927425384521, !P0 ;  /* 0xbda8ff8300197808 */ /* 0x000fcc0004000000 */
[----:B----4-:R-:W0:-:S06]  /*5e40*/  DFMA R8, R18, R24, R8 ;  /* 0x000000181208722b */ /* 0x010e0c0000000008 */
[----:B0-----:R-:W5:-:S06]  /*5e50*/  DFMA R8, R18, R8, R10 ;  /* 0x000000081208722b */ /* 0x001f4c000000000a */
[----:B-----5:R-:W0:-:S06]  /*5e60*/  DFMA R4, R18, R8, R4 ;  /* 0x000000081204722b */ /* 0x020e0c0000000004 */
[----:B0-----:R-:W3:-:S06]  /*5e70*/  DFMA R4, R18, R4, R6 ;  /* 0x000000041204722b */ /* 0x001ecc0000000006 */
[----:B---3--:R-:W0:-:S06]  /*5e80*/  DFMA R4, R18, R4, R12 ;  /* 0x000000041204722b */ /* 0x008e0c000000000c */
[----:B0-----:R-:W0:-:S06]  /*5e90*/  DFMA R4, R18, R4, R14 ;  /* 0x000000041204722b */ /* 0x001e0c000000000e */
[----:B0-----:R-:W-:-:S04]  /*5ea0*/  DFMA R8, R4, R16, R16 ;  /* 0x000000100408722b */ /* 0x001fc80000000010 */
[----:B------:R-:W0:-:S06]  /*5eb0*/  @P0 DFMA R8, R18, R4, 1 ;  /* 0x3ff000001208042b */ /* 0x000e0c0000000004 */
[----:B0-----:R-:W0:Y:S01]  /*5ec0*/  @P1 DFMA R8, R8, -1, RZ ;  /* 0xbff000000808182b */ /* 0x001e2200000000ff */
[----:B------:R-:W-:Y:S05]  /*5ed0*/  @!P2 BRA `(.L_x_297) ;  /* 0x000000f00000a947 */ /* 0x000fea0003800000 */
[----:B------:R-:W2:-:S04]  /*5ee0*/  DMUL R4, R2, c[0x2][0x1b0] ;  /* 0x00806c0002047a28 */ /* 0x000e880000000000 */
[----:B------:R-:W-:Y:S02]  /*5ef0*/  DSETP.GE.AND P0, PT, |R2|, 2.14748364800000000000e+09, PT ;  /* 0x41e000000200742a */ /* 0x000fe40003f06200 */
[----:B--2---:R-:W2:Y:S08]  /*5f00*/  F2I.F64 R0, R4 ;  /* 0x0000000400007311 */ /* 0x004eb00000301100 */
[----:B--2---:R-:W2:Y:S02]  /*5f10*/  I2F.F64 R10, R0 ;  /* 0x00000000000a7312 */ /* 0x004ea40000201c00 */
[----:B--2---:R-:W2:-:S06]  /*5f20*/  DFMA R6, -R10, c[0x2][0x130], R2 ;  /* 0x00804c000a067a2b */ /* 0x004e8c0000000102 */
[----:B--2---:R-:W2:-:S06]  /*5f30*/  DFMA R6, -R10, c[0x2][0x1b8], R6 ;  /* 0x00806e000a067a2b */ /* 0x004e8c0000000106 */
[----:B--2---:R2:W3:Y:S01]  /*5f40*/  DFMA R10, -R10, c[0x2][0x1c0], R6 ;  /* 0x008070000a0a7a2b */ /* 0x0044e20000000106 */
[----:B------:R-:W-:Y:S05]  /*5f50*/  @!P0 BRA `(.L_x_298) ;  /* 0x0000009000008947 */ /* 0x000fea0003800000 */
[----:B------:R-:W-:Y:S01]  /*5f60*/  IMAD.MOV.U32 R14, RZ, RZ, R2 ;  /* 0x000000ffff0e7224 */ /* 0x000fe200078e0002 */
[----:B------:R-:W-:Y:S01]  /*5f70*/  MOV R4, 0x5fa0 ;  /* 0x00005fa000047802 */ /* 0x000fe20000000f00 */
[----:B------:R-:W-:-:S03]  /*5f80*/  IMAD.MOV.U32 R5, RZ, RZ, R3 ;  /* 0x000000ffff057224 */ /* 0x000fc600078e0003 */
[----:B0123--:R-:W-:Y:S05]  /*5f90*/  CALL.REL.NOINC `($_ZN50_GLOBAL__N__f31458b2_17_RangeFactories_cu_38772b0829elementwise_kernel_with_indexIlZZZN2at6native17logspace_cuda_outERKN3c106ScalarES6_ldRNS1_6TensorEENKUlvE0_clEvENKUlvE1_clEvEUllE_EEvT_T0_PN15function_traitsISD_E11result_typeE$__internal_trig_reduction_slowpathd) ;  /* 0x00008d4000007944 */ /* 0x00ffea0003c00000 */
[----:B------:R-:W-:Y:S02]  /*5fa0*/  IMAD.MOV.U32 R10, RZ, RZ, R14 ;  /* 0x000000ffff0a7224 */ /* 0x000fe400078e000e */
[----:B------:R-:W-:Y:S01]  /*5fb0*/  IMAD.MOV.U32 R11, RZ, RZ, R15 ;  /* 0x000000ffff0b7224 */ /* 0x000fe200078e000f */
[----:B------:R-:W-:Y:S05]  /*5fc0*/  BRA `(.L_x_298) ;  /* 0x0000002000007947 */ /* 0x000fea0003800000 */
.L_x_297:
[----:B------:R2:W3:Y:S01]  /*5fd0*/  DMUL R10, RZ, R2 ;  /* 0x00000002ff0a7228 */ /* 0x0004e20000000000 */
[----:B------:R-:W-:-:S05]  /*5fe0*/  IMAD.MOV.U32 R0, RZ, RZ, RZ ;  /* 0x000000ffff007224 */ /* 0x000fca00078e00ff */
.L_x_298:
[----:B------:R-:W-:Y:S05]  /*5ff0*/  BSYNC B2 ;  /* 0x0000000000027941 */ /* 0x000fea0003800000 */
.L_x_296:
[----:B--2---:R-:W-:Y:S02]  /*6000*/  IMAD.SHL.U32 R2, R0, 0x8, RZ ;  /* 0x0000000800027824 */ /* 0x004fe400078e00ff */
[----:B------:R-:W-:-:S03]  /*6010*/  IMAD.MOV.U32 R23, RZ, RZ, 0x8 ;  /* 0x00000008ff177424 */ /* 0x000fc600078e00ff */
[----:B------:R-:W-:-:S05]  /*6020*/  LOP3.LUT R2, R2, 0x8, RZ, 0xc0, !PT ;  /* 0x0000000802027812 */ /* 0x000fca00078ec0ff */
[----:B------:R-:W-:-:S05]  /*6030*/  IMAD.WIDE.U32 R22, R2, R23, c[0x4][0xe0] ;  /* 0x0100380002167625 */ /* 0x000fca00078e0017 */
[----:B------:R-:W2:Y:S04]  /*6040*/  LDG.E.128.CONSTANT R12, [R22.64] ;  /* 0x00000006160c7981 */ /* 0x000ea8000c1e9d00 */
[----:B------:R-:W4:Y:S04]  /*6050*/  LDG.E.128.CONSTANT R4, [R22.64+0x10] ;  /* 0x0000100616047981 */ /* 0x000f28000c1e9d00 */
[----:B------:R-:W5:Y:S01]  /*6060*/  LDG.E.128.CONSTANT R16, [R22.64+0x20] ;  /* 0x0000200616107981 */ /* 0x000f62000c1e9d00 */
[----:B------:R-:W-:Y:S01]  /*6070*/  R2P PR, R0, 0x3 ;  /* 0x0000000300007804 */ /* 0x000fe20000000000 */
[----:B------:R-:W-:Y:S01]  /*6080*/  IMAD.MOV.U32 R24, RZ, RZ, 0x79785eba ;  /* 0x79785ebaff187424 */ /* 0x000fe200078e00ff */
[----:B---3--:R-:W2:Y:S01]  /*6090*/  DMUL R2, R10, R10 ;  /* 0x0000000a0a027228 */ /* 0x008ea20000000000 */
[----:B------:R-:W-:-:S03]  /*60a0*/  IMAD.MOV.U32 R0, RZ, RZ, 0x3de5db65 ;  /* 0x3de5db65ff007424 */ /* 0x000fc600078e00ff */
[----:B------:R-:W-:Y:S01]  /*60b0*/  FSEL R24, -R24, 4.2945490664224492434e-19, !P0 ;  /* 0x20fd816418187808 */ /* 0x000fe20004000100 */
[----:B01----:R-:W-:Y:S01]  /*60c0*/  DMUL R8, R8, R20 ;  /* 0x0000001408087228 */ /* 0x003fe20000000000 */
[----:B------:R-:W-:-:S06]  /*60d0*/  FSEL R25, R0, -0.082518599927425384521, !P0 ;  /* 0xbda8ff8300197808 */ /* 0x000fcc0004000000 */
[----:B--2---:R-:W0:-:S06]  /*60e0*/  DFMA R12, R2, R24, R12 ;  /* 0x00000018020c722b */ /* 0x004e0c000000000c */
[----:B0-----:R-:W4:-:S06]  /*60f0*/  DFMA R12, R2, R12, R14 ;  /* 0x0000000c020c722b */ /* 0x001f0c000000000e */
[----:B----4-:R-:W0:-:S06]  /*6100*/  DFMA R4, R2, R12, R4 ;  /* 0x0000000c0204722b */ /* 0x010e0c0000000004 */
[----:B0-----:R-:W5:-:S06]  /*6110*/  DFMA R4, R2, R4, R6 ;  /* 0x000000040204722b */ /* 0x001f4c0000000006 */
[----:B-----5:R-:W0:-:S06]  /*6120*/  DFMA R4, R2, R4, R16 ;  /* 0x000000040204722b */ /* 0x020e0c0000000010 */
[----:B0-----:R-:W0:-:S06]  /*6130*/  DFMA R4, R2, R4, R18 ;  /* 0x000000040204722b */ /* 0x001e0c0000000012 */
[----:B0-----:R-:W-:-:S04]  /*6140*/  DFMA R10, R4, R10, R10 ;  /* 0x0000000a040a722b */ /* 0x001fc8000000000a */
[----:B------:R-:W0:-:S06]  /*6150*/  @P0 DFMA R10, R2, R4, 1 ;  /* 0x3ff00000020a042b */ /* 0x000e0c0000000004 */
[----:B0-----:R-:W0:-:S06]  /*6160*/  @P1 DFMA R10, R10, -1, RZ ;  /* 0xbff000000a0a182b */ /* 0x001e0c00000000ff */
[----:B0-----:R0:W1:Y:S01]  /*6170*/  DMUL R10, R10, R20 ;  /* 0x000000140a0a7228 */ /* 0x0010620000000000 */
[----:B------:R-:W-:Y:S05]  /*6180*/  BRA `(.L_x_299) ;  /* 0x0000848000007947 */ /* 0x000fea0003800000 */
.L_x_290:
[----:B------:R-:W0:Y:S01]  /*6190*/  DADD R4, R4, c[0x2][0x1c8] ;  /* 0x0080720004047629 */ /* 0x000e220000000000 */
[----:B------:R-:W-:Y:S01]  /*61a0*/  IMAD.MOV.U32 R6, RZ, RZ, 0x652b82fe ;  /* 0x652b82feff067424 */ /* 0x000fe200078e00ff */
[----:B------:R-:W-:Y:S01]  /*61b0*/  BSSY B1, `(.L_x_300) ;  /* 0x0000025000017945 */ /* 0x000fe20003800000 */
[----:B------:R-:W-:Y:S01]  /*61c0*/  IMAD.MOV.U32 R7, RZ, RZ, 0x3ff71547 ;  /* 0x3ff71547ff077424 */ /* 0x000fe200078e00ff */
[----:B------:R-:W-:Y:S01]  /*61d0*/  DSETP.NEU.AND P2, PT, |R2|, +INF , PT ;  /* 0x7ff000000200742a */ /* 0x000fe20003f4d200 */
[----:B------:R-:W-:Y:S02]  /*61e0*/  IMAD.MOV.U32 R12, RZ, RZ, 0x69ce2bdf ;  /* 0x69ce2bdfff0c7424 */ /* 0x000fe400078e00ff */
[----:B------:R-:W-:Y:S02]  /*61f0*/  IMAD.MOV.U32 R13, RZ, RZ, 0x3e5ade15 ;  /* 0x3e5ade15ff0d7424 */ /* 0x000fe400078e00ff */
[----:B0-----:R-:W0:Y:S01]  /*6200*/  DFMA R6, R4, R6, 6.75539944105574400000e+15 ;  /* 0x433800000406742b */ /* 0x001e220000000006 */
[----:B------:R-:W-:-:S05]  /*6210*/  FSETP.GEU.FTZ.AND P0, PT, |R5|, 4.1917929649353027344, PT ;  /* 0x4086232b0500780b */ /* 0x000fca0003f1e200 */
        /* <DEDUP_REMOVED lines=30> */
.L_x_301:
[----:B------:R-:W-:Y:S05]  /*6400*/  BSYNC B1 ;  /* 0x0000000000017941 */ /* 0x000fea0003800000 */
.L_x_300:
        /* <DEDUP_REMOVED lines=18> */
.L_x_303:
[----:B------:R2:W3:Y:S01]  /*6530*/  DMUL R20, RZ, R2 ;  /* 0x00000002ff147228 */ /* 0x0004e20000000000 */
[----:B0-----:R-:W-:-:S05]  /*6540*/  IMAD.MOV.U32 R4, RZ, RZ, RZ ;  /* 0x000000ffff047224 */ /* 0x001fca00078e00ff */
.L_x_304:
[----:B------:R-:W-:Y:S05]  /*6550*/  BSYNC B2 ;  /* 0x0000000000027941 */ /* 0x000fea0003800000 */
.L_x_302:
        /* <DEDUP_REMOVED lines=40> */
.L_x_306:
[----:B------:R2:W3:Y:S01]  /*67e0*/  DMUL R10, RZ, R2 ;  /* 0x00000002ff0a7228 */ /* 0x0004e20000000000 */
[----:B------:R-:W-:-:S05]  /*67f0*/  IMAD.MOV.U32 R0, RZ, RZ, RZ ;  /* 0x000000ffff007224 */ /* 0x000fca00078e00ff */
.L_x_307:
[----:B------:R-:W-:Y:S05]  /*6800*/  BSYNC B2 ;  /* 0x0000000000027941 */ /* 0x000fea0003800000 */
.L_x_305:
        /* <DEDUP_REMOVED lines=11> */
[----:B------:R-:W-:Y:S02]  /*68c0*/  FSEL R24, -R24, 4.2945490664224492434e-19, !P0 ;  /* 0x20fd816418187808 */ /* 0x000fe40004000100 */
[----:B------:R-:W-:Y:S02]  /*68d0*/  FSEL R25, R0, -0.082518599927425384521, !P0 ;  /* 0xbda8ff8300197808 */ /* 0x000fe40004000000 */
[----:B-1----:R-:W-:-:S04]  /*68e0*/  LOP3.LUT R0, R9, 0xfffff, RZ, 0xc0, !PT ;  /* 0x000fffff09007812 */ /* 0x002fc800078ec0ff */
[----:B--2---:R-:W1:-:S06]  /*68f0*/  DFMA R12, R2, R24, R12 ;  /* 0x00000018020c722b */ /* 0x004e4c000000000c */
[----:B-1----:R-:W4:-:S06]  /*6900*/  DFMA R12, R2, R12, R14 ;  /* 0x0000000c020c722b */ /* 0x002f0c000000000e */
[----:B----4-:R-:W1:-:S06]  /*6910*/  DFMA R4, R2, R12, R4 ;  /* 0x0000000c0204722b */ /* 0x010e4c0000000004 */
[C---:B-1----:R1:W5:Y:S02]  /*6920*/  DFMA R4, R2.reuse, R4, R6 ;  /* 0x000000040204722b */ /* 0x0423640000000006 */
[----:B-1----:R-:W-:Y:S02]  /*6930*/  LEA.HI R6, R9, 0xffffff09, RZ, 0xc ;  /* 0xffffff0909067811 */ /* 0x002fe400078f60ff */
[----:B------:R-:W-:Y:S02]  /*6940*/  LOP3.LUT R9, R0, 0x7fe00000, RZ, 0xfc, !PT ;  /* 0x7fe0000000097812 */ /* 0x000fe400078efcff */
[----:B-----5:R-:W1:-:S04]  /*6950*/  DFMA R4, R2, R4, R16 ;  /* 0x000000040204722b */ /* 0x020e480000000010 */
[----:B0-----:R-:W-:-:S04]  /*6960*/  DMUL R20, R8, R20 ;  /* 0x0000001408147228 */ /* 0x001fc80000000000 */
[----:B-1----:R-:W0:-:S06]  /*6970*/  DFMA R4, R2, R4, R18 ;  /* 0x000000040204722b */ /* 0x002e0c0000000012 */
[----:B0-----:R-:W-:-:S04]  /*6980*/  DFMA R10, R4, R10, R10 ;  /* 0x0000000a040a722b */ /* 0x001fc8000000000a */
[----:B------:R0:W1:Y:S02]  /*6990*/  @P0 DFMA R10, R2, R4, 1 ;  /* 0x3ff00000020a042b */ /* 0x0000640000000004 */
[----:B0-----:R-:W-:-:S04]  /*69a0*/  LEA.HI R2, R6, R6, RZ, 0x1 ;  /* 0x0000000606027211 */ /* 0x001fc800078f08ff */
[----:B-1----:R-:W0:Y:S01]  /*69b0*/  @P1 DFMA R10, R10, -1, RZ ;  /* 0xbff000000a0a182b */ /* 0x002e2200000000ff */
[----:B------:R-:W-:Y:S01]  /*69c0*/  SHF.R.S32.HI R5, RZ, 0x1, R2 ;  /* 0x00000001ff057819 */ /* 0x000fe20000011402 */
[----:B------:R-:W-:-:S03]  /*69d0*/  IMAD.MOV.U32 R2, RZ, RZ, RZ ;  /* 0x000000ffff027224 */ /* 0x000fc600078e00ff */
[----:B------:R-:W-:Y:S01]  /*69e0*/  LEA R3, R5, 0x3ff00000, 0x14 ;  /* 0x3ff0000005037811 */ /* 0x000fe200078ea0ff */
[----:B0-----:R0:W1:Y:S01]  /*69f0*/  DMUL R8, R8, R10 ;  /* 0x0000000a08087228 */ /* 0x0010620000000000 */
[----:B------:R-:W-:Y:S02]  /*6a00*/  IMAD.IADD R5, R6, 0x1, -R5 ;  /* 0x0000000106057824 */ /* 0x000fe400078e0a05 */
[----:B0-----:R-:W-:Y:S02]  /*6a10*/  IMAD.MOV.U32 R10, RZ, RZ, RZ ;  /* 0x000000ffff0a7224 */ /* 0x001fe400078e00ff */
[----:B------:R-:W0:Y:S01]  /*6a20*/  DMUL R20, R2, R20 ;  /* 0x0000001402147228 */ /* 0x000e220000000000 */
[----:B------:R-:W-:-:S03]  /*6a30*/  LEA R11, R5, 0x3ff00000, 0x14 ;  /* 0x3ff00000050b7811 */ /* 0x000fc600078ea0ff */
[----:B-1----:R-:W1:-:S04]  /*6a40*/  DMUL R2, R2, R8 ;  /* 0x0000000802027228 */ /* 0x002e480000000000 */
[----:B0-----:R0:W2:-:S04]  /*6a50*/  DMUL R8, R10, R20 ;  /* 0x000000140a087228 */ /* 0x0010880000000000 */
[----:B-1----:R0:W1:Y:S01]  /*6a60*/  DMUL R10, R10, R2 ;  /* 0x000000020a0a7228 */ /* 0x0020620000000000 */
[----:B------:R-:W-:Y:S05]  /*6a70*/  BRA `(.L_x_299) ;  /* 0x00007b9000007947 */ /* 0x000fea0003800000 */
.L_x_289:
[----:B------:R-:W-:-:S04]  /*6a80*/  ISETP.NE.AND P0, PT, R7, 0x7ff00000, PT ;  /* 0x7ff000000700780c */ /* 0x000fc80003f05270 */
[----:B------:R-:W-:-:S13]  /*6a90*/  ISETP.NE.OR P0, PT, R4, RZ, P0 ;  /* 0x000000ff0400720c */ /* 0x000fda0000705670 */
[----:B------:R-:W-:Y:S05]  /*6aa0*/  @P0 BRA `(.L_x_308) ;  /* 0x0000008000000947 */ /* 0x000fea0003800000 */
[----:B------:R-:W-:Y:S01]  /*6ab0*/  ISETP.GE.AND P0, PT, R5, RZ, PT ;  /* 0x000000ff0500720c */ /* 0x000fe20003f06270 */
[----:B------:R-:W-:Y:S01]  /*6ac0*/  CS2R R8, SRZ ;  /* 0x0000000000087805 */ /* 0x000fe2000001ff00 */
[----:B------:R-:W-:-:S11]  /*6ad0*/  CS2R R10, SRZ ;  /* 0x00000000000a7805 */ /* 0x000fd6000001ff00 */
[----:B------:R-:W-:Y:S05]  /*6ae0*/  @!P0 BRA `(.L_x_299) ;  /* 0x00007b2000008947 */ /* 0x000fea0003800000 */
[----:B------:R0:W1:Y:S01]  /*6af0*/  DADD R10, R2, -R2 ;  /* 0x00000000020a7229 */ /* 0x0000620000000802 */
[----:B------:R-:W-:Y:S02]  /*6b00*/  IMAD.MOV.U32 R8, RZ, RZ, R4 ;  /* 0x000000ffff087224 */ /* 0x000fe400078e0004 */
[----:B------:R-:W-:Y:S01]  /*6b10*/  IMAD.MOV.U32 R9, RZ, RZ, R5 ;  /* 0x000000ffff097224 */ /* 0x000fe200078e0005 */
[----:B------:R-:W-:Y:S05]  /*6b20*/  BRA `(.L_x_299) ;  /* 0x00007ae000007947 */ /* 0x000fea0003800000 */
.L_x_308:
[----:B------:R-:W0:-:S10]  /*6b30*/  DADD R8, R2, -R2 ;  /* 0x0000000002087229 */ /* 0x000e140000000802 */
[----:B0-----:R-:W-:Y:S02]  /*6b40*/  IMAD.MOV.U32 R10, RZ, RZ, R8 ;  /* 0x000000ffff0a7224 */ /* 0x001fe400078e0008 */
[----:B------:R-:W-:Y:S01]  /*6b50*/  IMAD.MOV.U32 R11, RZ, RZ, R9 ;  /* 0x000000ffff0b7224 */ /* 0x000fe200078e0009 */
[----:B------:R-:W-:Y:S05]  /*6b60*/  BRA `(.L_x_299) ;  /* 0x00007aa000007947 */ /* 0x000fea0003800000 */
.L_x_288:
[----:B------:R-:W0:Y:S01]  /*6b70*/  DSETP.NEU.AND P2, PT, |R2|, +INF , PT ;  /* 0x7ff000000200742a */ /* 0x000e220003f4d200 */
[----:B------:R-:W-:-:S13]  /*6b80*/  BSSY B2, `(.L_x_309) ;  /* 0x0000014000027945 */ /* 0x000fda0003800000 */
[----:B0-----:R-:W-:Y:S05]  /*6b90*/  @!P2 BRA `(.L_x_310) ;  /* 0x000001000000a947 */ /* 0x001fea0003800000 */
[----:B------:R-:W0:-:S04]  /*6ba0*/  DMUL R4, R2, c[0x2][0x1b0] ;  /* 0x00806c0002047a28 */ /* 0x000e080000000000 */
[----:B------:R-:W-:-:S06]  /*6bb0*/  DSETP.GE.AND P0, PT, |R2|, 2.14748364800000000000e+09, PT ;  /* 0x41e000000200742a */ /* 0x000fcc0003f06200 */
[----:B0-----:R-:W0:Y:S08]  /*6bc0*/  F2I.F64 R4, R4 ;  /* 0x0000000400047311 */ /* 0x001e300000301100 */
[----:B0-----:R-:W0:Y:S02]  /*6bd0*/  I2F.F64 R16, R4 ;  /* 0x0000000400107312 */ /* 0x001e240000201c00 */
[----:B0-----:R-:W0:-:S06]  /*6be0*/  DFMA R6, -R16, c[0x2][0x130], R2 ;  /* 0x00804c0010067a2b */ /* 0x001e0c0000000102 */
[----:B0-----:R-:W0:-:S06]  /*6bf0*/  DFMA R6, -R16, c[0x2][0x1b8], R6 ;  /* 0x00806e0010067a2b */ /* 0x001e0c0000000106 */
[----:B0-----:R0:W1:Y:S01]  /*6c00*/  DFMA R16, -R16, c[0x2][0x1c0], R6 ;  /* 0x0080700010107a2b */ /* 0x0010620000000106 */
[----:B------:R-:W-:Y:S05]  /*6c10*/  @!P0 BRA `(.L_x_311) ;  /* 0x000000a000008947 */ /* 0x000fea0003800000 */
[----:B------:R-:W-:Y:S01]  /*6c20*/  IMAD.MOV.U32 R14, RZ, RZ, R2 ;  /* 0x000000ffff0e7224 */ /* 0x000fe200078e0002 */
[----:B------:R-:W-:Y:S01]  /*6c30*/  MOV R4, 0x6c60 ;  /* 0x00006c6000047802 */ /* 0x000fe20000000f00 */
[----:B------:R-:W-:-:S03]  /*6c40*/  IMAD.MOV.U32 R5, RZ, RZ, R3 ;  /* 0x000000ffff057224 */ /* 0x000fc600078e0003 */
[----:B01----:R-:W-:Y:S05]  /*6c50*/  CALL.REL.NOINC `($_ZN50_GLOBAL__N__f31458b2_17_RangeFactories_cu_38772b0829elementwise_kernel_with_indexIlZZZN2at6native17logspace_cuda_outERKN3c106ScalarES6_ldRNS1_6TensorEENKUlvE0_clEvENKUlvE1_clEvEUllE_EEvT_T0_PN15function_traitsISD_E11result_typeE$__internal_trig_reduction_slowpathd) ;  /* 0x0000808000007944 */ /* 0x003fea0003c00000 */
[----:B------:R-:W-:Y:S02]  /*6c60*/  IMAD.MOV.U32 R4, RZ, RZ, R0 ;  /* 0x000000ffff047224 */ /* 0x000fe400078e0000 */
[----:B------:R-:W-:Y:S02]  /*6c70*/  IMAD.MOV.U32 R16, RZ, RZ, R14 ;  /* 0x000000ffff107224 */ /* 0x000fe400078e000e */
[----:B------:R-:W-:Y:S01]  /*6c80*/  IMAD.MOV.U32 R17, RZ, RZ, R15 ;  /* 0x000000ffff117224 */ /* 0x000fe200078e000f */
[----:B------:R-:W-:Y:S05]  /*6c90*/  BRA `(.L_x_311) ;  /* 0x0000002000007947 */ /* 0x000fea0003800000 */
.L_x_310:
[----:B------:R0:W1:Y:S01]  /*6ca0*/  DMUL R16, RZ, R2 ;  /* 0x00000002ff107228 */ /* 0x0000620000000000 */
[----:B------:R-:W-:-:S05]  /*6cb0*/  IMAD.MOV.U32 R4, RZ, RZ, RZ ;  /* 0x000000ffff047224 */ /* 0x000fca00078e00ff */
.L_x_311:
[----:B------:R-:W-:Y:S05]  /*6cc0*/  BSYNC B2 ;  /* 0x0000000000027941 */ /* 0x000fea0003800000 */
.L_x_309:
[----:B------:R-:W-:Y:S01]  /*6cd0*/  IADD3 R18, R4, 0x1, RZ ;  /* 0x0000000104127810 */ /* 0x000fe20007ffe0ff */
[----:B------:R-:W-:-:S04]  /*6ce0*/  IMAD.MOV.U32 R21, RZ, RZ, 0x8 ;  /* 0x00000008ff157424 */ /* 0x000fc800078e00ff */
[----:B------:R-:W-:-:S05]  /*6cf0*/  IMAD.SHL.U32 R0, R18, 0x8, RZ ;  /* 0x0000000812007824 */ /* 0x000fca00078e00ff */
[----:B------:R-:W-:-:S05]  /*6d00*/  LOP3.LUT R0, R0, 0x8, RZ, 0xc0, !PT ;  /* 0x0000000800007812 */ /* 0x000fca00078ec0ff */
[----:B------:R-:W-:-:S05]  /*6d10*/  IMAD.WIDE.U32 R20, R0, R21, c[0x4][0xe0] ;  /* 0x0100380000147625 */ /* 0x000fca00078e0015 */
[----:B------:R-:W2:Y:S04]  /*6d20*/  LDG.E.128.CONSTANT R12, [R20.64] ;  /* 0x00000006140c7981 */ /* 0x000ea8000c1e9d00 */
[----:B0-----:R-:W3:Y:S04]  /*6d30*/  LDG.E.128.CONSTANT R4, [R20.64+0x10] ;  /* 0x0000100614047981 */ /* 0x001ee8000c1e9d00 */
[----:B------:R-:W4:Y:S01]  /*6d40*/  LDG.E.128.CONSTANT R8, [R20.64+0x20] ;  /* 0x0000200614087981 */ /* 0x000f22000c1e9d00 */
[----:B------:R-:W-:Y:S01]  /*6d50*/  R2P PR, R18, 0x3 ;  /* 0x0000000312007804 */ /* 0x000fe20000000000 */
[----:B------:R-:W-:Y:S01]  /*6d60*/  IMAD.MOV.U32 R22, RZ, RZ, 0x79785eba ;  /* 0x79785ebaff167424 */ /* 0x000fe200078e00ff */
[----:B-1----:R-:W2:Y:S01]  /*6d70*/  DMUL R18, R16, R16 ;  /* 0x0000001010127228 */ /* 0x002ea20000000000 */
[----:B------:R-:W-:Y:S01]  /*6d80*/  IMAD.MOV.U32 R0, RZ, RZ, 0x3de5db65 ;  /* 0x3de5db65ff007424 */ /* 0x000fe200078e00ff */
[----:B------:R-:W-:Y:S02]  /*6d90*/  BSSY B2, `(.L_x_312) ;  /* 0x000001e000027945 */ /* 0x000fe40003800000 */
[----:B------:R-:W-:-:S02]  /*6da0*/  FSEL R22, -R22, 4.2945490664224492434e-19, !P0 ;  /* 0x20fd816416167808 */ /* 0x000fc40004000100 */
[----:B------:R-:W-:-:S06]  /*6db0*/  FSEL R23, R0, -0.082518599927425384521, !P0 ;  /* 0xbda8ff8300177808 */ /* 0x000fcc0004000000 */
[----:B--2---:R-:W0:-:S06]  /*6dc0*/  DFMA R12, R18, R22, R12 ;  /* 0x00000016120c722b */ /* 0x004e0c000000000c */
[----:B0-----:R-:W3:-:S06]  /*6dd0*/  DFMA R12, R18, R12, R14 ;  /* 0x0000000c120c722b */ /* 0x001ecc000000000e */
[----:B---3--:R-:W0:-:S06]  /*6de0*/  DFMA R4, R18, R12, R4 ;  /* 0x0000000c1204722b */ /* 0x008e0c0000000004 */
[----:B0-----:R-:W4:-:S06]  /*6df0*/  DFMA R4, R18, R4, R6 ;  /* 0x000000041204722b */ /* 0x001f0c0000000006 */
[----:B----4-:R-:W0:-:S06]  /*6e00*/  DFMA R4, R18, R4, R8 ;  /* 0x000000041204722b */ /* 0x010e0c0000000008 */
[----:B0-----:R-:W0:-:S06]  /*6e10*/  DFMA R4, R18, R4, R10 ;  /* 0x000000041204722b */ /* 0x001e0c000000000a */
[----:B0-----:R-:W-:-:S04]  /*6e20*/  DFMA R8, R4, R16, R16 ;  /* 0x000000100408722b */ /* 0x001fc80000000010 */
[----:B------:R-:W0:-:S06]  /*6e30*/  @P0 DFMA R8, R18, R4, 1 ;  /* 0x3ff000001208042b */ /* 0x000e0c0000000004 */
[----:B0-----:R-:W0:Y:S01]  /*6e40*/  @P1 DFMA R8, R8, -1, RZ ;  /* 0xbff000000808182b */ /* 0x001e2200000000ff */
[----:B------:R-:W-:Y:S05]  /*6e50*/  @!P2 BRA `(.L_x_313) ;  /* 0x000000f00000a947 */ /* 0x000fea0003800000 */
[----:B------:R-:W1:-:S04]  /*6e60*/  DMUL R4, R2, c[0x2][0x1b0] ;  /* 0x00806c0002047a28 */ /* 0x000e480000000000 */
[----:B------:R-:W-:Y:S02]  /*6e70*/  DSETP.GE.AND P0, PT, |R2|, 2.14748364800000000000e+09, PT ;  /* 0x41e000000200742a */ /* 0x000fe40003f06200 */
[----:B-1----:R-:W1:Y:S08]  /*6e80*/  F2I.F64 R0, R4 ;  /* 0x0000000400007311 */ /* 0x002e700000301100 */
[----:B-1----:R-:W1:Y:S02]  /*6e90*/  I2F.F64 R10, R0 ;  /* 0x00000000000a7312 */ /* 0x002e640000201c00 */
[----:B-1----:R-:W1:-:S06]  /*6ea0*/  DFMA R6, -R10, c[0x2][0x130], R2 ;  /* 0x00804c000a067a2b */ /* 0x002e4c0000000102 */
[----:B-1----:R-:W1:-:S06]  /*6eb0*/  DFMA R6, -R10, c[0x2][0x1b8], R6 ;  /* 0x00806e000a067a2b */ /* 0x002e4c0000000106 */
[----:B-1----:R1:W2:Y:S01]  /*6ec0*/  DFMA R10, -R10, c[0x2][0x1c0], R6 ;  /* 0x008070000a0a7a2b */ /* 0x0022a20000000106 */
[----:B------:R-:W-:Y:S05]  /*6ed0*/  @!P0 BRA `(.L_x_314) ;  /* 0x0000009000008947 */ /* 0x000fea0003800000 */
[----:B------:R-:W-:Y:S01]  /*6ee0*/  IMAD.MOV.U32 R14, RZ, RZ, R2 ;  /* 0x000000ffff0e7224 */ /* 0x000fe200078e0002 */
[----:B------:R-:W-:Y:S01]  /*6ef0*/  MOV R4, 0x6f20 ;  /* 0x00006f2000047802 */ /* 0x000fe20000000f00 */
[----:B------:R-:W-:-:S03]  /*6f00*/  IMAD.MOV.U32 R5, RZ, RZ, R3 ;  /* 0x000000ffff057224 */ /* 0x000fc600078e0003 */
[----:B012---:R-:W-:Y:S05]  /*6f10*/  CALL.REL.NOINC `($_ZN50_GLOBAL__N__f31458b2_17_RangeFactories_cu_38772b0829elementwise_kernel_with_indexIlZZZN2at6native17logspace_cuda_outERKN3c106ScalarES6_ldRNS1_6TensorEENKUlvE0_clEvENKUlvE1_clEvEUllE_EEvT_T0_PN15function_traitsISD_E11result_typeE$__internal_trig_reduction_slowpathd) ;  /* 0x00007dc000007944 */ /* 0x007fea0003c00000 */
[----:B------:R-:W-:Y:S02]  /*6f20*/  IMAD.MOV.U32 R10, RZ, RZ, R14 ;  /* 0x000000ffff0a7224 */ /* 0x000fe400078e000e */
[----:B------:R-:W-:Y:S01]  /*6f30*/  IMAD.MOV.U32 R11, RZ, RZ, R15 ;  /* 0x000000ffff0b7224 */ /* 0x000fe200078e000f */
[----:B------:R-:W-:Y:S05]  /*6f40*/  BRA `(.L_x_314) ;  /* 0x0000002000007947 */ /* 0x000fea0003800000 */
.L_x_313:
[----:B------:R1:W2:Y:S01]  /*6f50*/  DMUL R10, RZ, R2 ;  /* 0x00000002ff0a7228 */ /* 0x0002a20000000000 */
[----:B------:R-:W-:-:S05]  /*6f60*/  IMAD.MOV.U32 R0, RZ, RZ, RZ ;  /* 0x000000ffff007224 */ /* 0x000fca00078e00ff */
.L_x_314:
[----:B------:R-:W-:Y:S05]  /*6f70*/  BSYNC B2 ;  /* 0x0000000000027941 */ /* 0x000fea0003800000 */
.L_x_312:
[----:B-1----:R-:W-:Y:S02]  /*6f80*/  IMAD.SHL.U32 R2, R0, 0x8, RZ ;  /* 0x0000000800027824 */ /* 0x002fe400078e00ff */
[----:B------:R-:W-:-:S03]  /*6f90*/  IMAD.MOV.U32 R21, RZ, RZ, 0x8 ;  /* 0x00000008ff157424 */ /* 0x000fc600078e00ff */
[----:B------:R-:W-:-:S05]  /*6fa0*/  LOP3.LUT R2, R2, 0x8, RZ, 0xc0, !PT ;  /* 0x0000000802027812 */ /* 0x000fca00078ec0ff */
[----:B------:R-:W-:-:S05]  /*6fb0*/  IMAD.WIDE.U32 R20, R2, R21, c[0x4][0xe0] ;  /* 0x0100380002147625 */ /* 0x000fca00078e0015 */
[----:B------:R-:W3:Y:S04]  /*6fc0*/  LDG.E.128.CONSTANT R16, [R20.64] ;  /* 0x0000000614107981 */ /* 0x000ee8000c1e9d00 */
[----:B------:R-:W4:Y:S04]  /*6fd0*/  LDG.E.128.CONSTANT R4, [R20.64+0x10] ;  /* 0x0000100614047981 */ /* 0x000f28000c1e9d00 */
[----:B------:R-:W5:Y:S01]  /*6fe0*/  LDG.E.128.CONSTANT R12, [R20.64+0x20] ;  /* 0x00002006140c7981 */ /* 0x000f62000c1e9d00 */
[----:B------:R-:W-:Y:S01]  /*6ff0*/  R2P PR, R0, 0x3 ;  /* 0x0000000300007804 */ /* 0x000fe20000000000 */
[----:B------:R-:W-:Y:S01]  /*7000*/  IMAD.MOV.U32 R22, RZ, RZ, 0x79785eba ;  /* 0x79785ebaff167424 */ /* 0x000fe200078e00ff */
[----:B--2---:R-:W3:Y:S01]  /*7010*/  DMUL R2, R10, R10 ;  /* 0x0000000a0a027228 */ /* 0x004ee20000000000 */
[----:B------:R-:W-:-:S03]  /*7020*/  IMAD.MOV.U32 R0, RZ, RZ, 0x3de5db65 ;  /* 0x3de5db65ff007424 */ /* 0x000fc600078e00ff */
[----:B------:R-:W-:Y:S02]  /*7030*/  FSEL R22, -R22, 4.2945490664224492434e-19, !P0 ;  /* 0x20fd816416167808 */ /* 0x000fe40004000100 */
[----:B------:R-:W-:-:S06]  /*7040*/  FSEL R23, R0, -0.082518599927425384521, !P0 ;  /* 0xbda8ff8300177808 */ /* 0x000fcc0004000000 */
[----:B---3--:R-:W1:-:S06]  /*7050*/  DFMA R16, R2, R22, R16 ;  /* 0x000000160210722b */ /* 0x008e4c0000000010 */
[----:B-1----:R-:W4:-:S06]  /*7060*/  DFMA R16, R2, R16, R18 ;  /* 0x000000100210722b */ /* 0x002f0c0000000012 */
[----:B----4-:R-:W1:-:S06]  /*7070*/  DFMA R4, R2, R16, R4 ;  /* 0x000000100204722b */ /* 0x010e4c0000000004 */
[----:B-1----:R-:W5:-:S06]  /*7080*/  DFMA R4, R2, R4, R6 ;  /* 0x000000040204722b */ /* 0x002f4c0000000006 */
[----:B-----5:R-:W1:-:S06]  /*7090*/  DFMA R4, R2, R4, R12 ;  /* 0x000000040204722b */ /* 0x020e4c000000000c */
[----:B-1----:R-:W1:-:S06]  /*70a0*/  DFMA R4, R2, R4, R14 ;  /* 0x000000040204722b */ /* 0x002e4c000000000e */
[----:B-1----:R1:W2:-:S04]  /*70b0*/  DFMA R10, R4, R10, R10 ;  /* 0x0000000a040a722b */ /* 0x002288000000000a */
[----:B------:R1:W3:Y:S01]  /*70c0*/  @P0 DFMA R10, R2, R4, 1 ;  /* 0x3ff00000020a042b */ /* 0x0002e20000000004 */
[----:B------:R-:W-:Y:S05]  /*70d0*/  @!P1 BRA `(.L_x_299) ;  /* 0x0000753000009947 */ /* 0x000fea0003800000 */
[----:B--23--:R-:W2:Y:S01]  /*70e0*/  DFMA R10, R10, -1, RZ ;  /* 0xbff000000a0a782b */ /* 0x00cea200000000ff */
[----:B------:R-:W-:Y:S05]  /*70f0*/  BRA `(.L_x_299) ;  /* 0x0000751000007947 */ /* 0x000fea0003800000 */
.L_x_287:
[----:B-12---:R-:W-:Y:S01]  /*7100*/  IMAD.MOV.U32 R6, RZ, RZ, 0x652b82fe ;  /* 0x652b82feff067424 */ /* 0x006fe200078e00ff */
[----:B------:R-:W-:Y:S01]  /*7110*/  FSETP.GEU.FTZ.AND P0, PT, |R5|, 4.1917929649353027344, PT ;  /* 0x4086232b0500780b */ /* 0x000fe20003f1e200 */
[----:B------:R-:W-:Y:S01]  /*7120*/  IMAD.MOV.U32 R7, RZ, RZ, 0x3ff71547 ;  /* 0x3ff71547ff077424 */ /* 0x000fe200078e00ff */
[----:B------:R-:W-:Y:S01]  /*7130*/  BSSY B1, `(.L_x_315) ;  /* 0x0000022000017945 */ /* 0x000fe20003800000 */
[----:B------:R-:W-:Y:S02]  /*7140*/  IMAD.MOV.U32 R12, RZ, RZ, 0x69ce2bdf ;  /* 0x69ce2bdfff0c7424 */ /* 0x000fe400078e00ff */
[----:B------:R-:W-:Y:S02]  /*7150*/  IMAD.MOV.U32 R13, RZ, RZ, 0x3e5ade15 ;  /* 0x3e5ade15ff0d7424 */ /* 0x000fe400078e00ff */
        /* <DEDUP_REMOVED lines=31> */
.L_x_316:
[----:B------:R-:W-:Y:S05]  /*7350*/  BSYNC B1 ;  /* 0x0000000000017941 */ /* 0x000fea0003800000 */
.L_x_315:
[----:B------:R-:W-:Y:S02]  /*7360*/  IMAD.MOV.U32 R10, RZ, RZ, R2 ;  /* 0x000000ffff0a7224 */ /* 0x000fe400078e0002 */
[----:B------:R-:W-:Y:S01]  /*7370*/  IMAD.MOV.U32 R11, RZ, RZ, R3 ;  /* 0x000000ffff0b7224 */ /* 0x000fe200078e0003 */
[----:B------:R-:W-:Y:S05]  /*7380*/  BRA `(.L_x_299) ;  /* 0x0000728000007947 */ /* 0x000fea0003800000 */
.L_x_237:
[----:B------:R-:W-:Y:S01]  /*7390*/  IMAD.MOV.U32 R2, RZ, RZ, c[0x0][0x190] ;  /* 0x00006400ff027624 */ /* 0x000fe200078e00ff */
[----:B------:R-:W0:Y:S01]  /*73a0*/  I2F.F64.U32 R12, R0 ;  /* 0x00000000000c7312 */ /* 0x000e220000201800 */
[----:B------:R-:W-:Y:S02]  /*73b0*/  IMAD.MOV.U32 R3, RZ, RZ, c[0x0][0x194] ;  /* 0x00006500ff037624 */ /* 0x000fe400078e00ff */
[----:B------:R-:W-:Y:S02]  /*73c0*/  IMAD.MOV.U32 R14, RZ, RZ, c[0x0][0x1b0] ;  /* 0x00006c00ff0e7624 */ /* 0x000fe400078e00ff */
[----:B------:R-:W-:Y:S02]  /*73d0*/  IMAD.MOV.U32 R15, RZ, RZ, c[0x0][0x1b4] ;  /* 0x00006d00ff0f7624 */ /* 0x000fe400078e00ff */
[----:B------:R-:W1:Y:S01]  /*73e0*/  DSETP.NAN.AND P0, PT, R2, c[0x0][0x198], PT ;  /* 0x000066000200762a */ /* 0x000e620003f08000 */
[----:B------:R-:W-:-:S02]  /*73f0*/  IMAD.MOV.U32 R4, RZ, RZ, c[0x0][0x1b8] ;  /* 0x00006e00ff047624 */ /* 0x000fc400078e00ff */
[----:B------:R-:W-:Y:S01]  /*7400*/  IMAD.MOV.U32 R5, RZ, RZ, c[0x0][0x1bc] ;  /* 0x00006f00ff057624 */ /* 0x000fe200078e00ff */
[----:B0-----:R0:W2:-:S05]  /*7410*/  DFMA R14, R12, R14, c[0x0][0x170] ;  /* 0x00005c000c0e762b */ /* 0x00108a000000000e */
[----:B------:R0:W3:-:S05]  /*7420*/  DFMA R12, R12, R4, c[0x0][0x178] ;  /* 0x00005e000c0c762b */ /* 0x0000ca0000000004 */
[----:B-1----:R-:W-:Y:S05]  /*7430*/  @P0 BRA `(.L_x_317) ;  /* 0x00004d7000000947 */ /* 0x002fea0003800000 */
[----:B--2---:R-:W-:-:S04]  /*7440*/  DADD R6, -RZ, |c[0x0][0x198]| ;  /* 0x40006600ff067629 */ /* 0x004fc80000000100 */
        /* <DEDUP_REMOVED lines=18> */
[----:B0-----:R-:W0:-:S06]  /*7570*/  DADD R4, R8, 1 ;  /* 0x3ff0000008047429 */ /* 0x001e0c0000000000 */
[----:B0-----:R-:W0:-:S06]  /*7580*/  DMUL R2, R2, R4 ;  /* 0x0000000402027228 */ /* 0x001e0c0000000000 */
[----:B0-----:R-:W0:-:S10]  /*7590*/  DFMA R20, R10, R10, R2 ;  /* 0x0000000a0a14722b */ /* 0x001e140000000002 */
        /* <DEDUP_REMOVED lines=22> */
.L_x_323:
        /* <DEDUP_REMOVED lines=43> */
.L_x_322:
        /* <DEDUP_REMOVED lines=18> */
[----:B---3--:R-:W-:Y:S05]  /*7ad0*/  CALL.REL.NOINC `($__internal_2_$__cuda_sm20_div_rn_f64_full) ;  /* 0x00006bb000007944 */ /* 0x008fea0003c00000 */
.L_x_325:
[----:B------:R-:W0:Y:S01]  /*7ae0*/  DMUL R2, R20, R2 ;  /* 0x0000000214027228 */ /* 0x000e220000000000 */
[----:B------:R-:W-:Y:S02]  /*7af0*/  IMAD.MOV.U32 R16, RZ, RZ, 0x2fbe14b5 ;  /* 0x2fbe14b5ff107424 */ /* 0x000fe400078e00ff */
[----:B------:R-:W-:-:S03]  /*7b00*/  IMAD.MOV.U32 R17, RZ, RZ, 0x3eb372fb ;  /* 0x3eb372fbff117424 */ /* 0x000fc600078e00ff */
[----:B0-----:R-:W0:-:S06]  /*7b10*/  DADD R4, -R2, R20 ;  /* 0x0000000002047229 */ /* 0x001e0c0000000114 */
        /* <DEDUP_REMOVED lines=11> */
.L_x_324:
        /* <DEDUP_REMOVED lines=19> */
[----:B-1-3--:R-:W-:Y:S05]  /*7d00*/  CALL.REL.NOINC `($__internal_2_$__cuda_sm20_div_rn_f64_full) ;  /* 0x0000698000007944 */ /* 0x00afea0003c00000 */
.L_x_326:
        /* <DEDUP_REMOVED lines=44> */
.L_x_327:
[----:B------:R-:W-:-:S04]  /*7fd0*/  ISETP.LE.AND P0, PT, RZ, c[0x0][0x194], PT ;  /* 0x00006500ff007a0c */ /* 0x000fc80003f03270 */
[----:B------:R-:W-:Y:S02]  /*7fe0*/  FSEL R4, RZ, 3.37028055040000000000e+12, P0 ;  /* 0x54442d18ff047808 */ /* 0x000fe40000000000 */
[----:B------:R-:W-:Y:S02]  /*7ff0*/  FSEL R5, RZ, 2.1426990032196044922, P0 ;  /* 0x400921fbff057808 */ /* 0x000fe40000000000 */
.L_x_328:
        /* <DEDUP_REMOVED lines=10> */
.L_x_321:
[----:B------:R-:W1:-:S06]  /*80a0*/  DMUL R2, R10, R10 ;  /* 0x0000000a0a027228 */ /* 0x000e4c0000000000 */
[----:B01----:R-:W0:-:S06]  /*80b0*/  DFMA R4, R8, R8, R2 ;  /* 0x000000080804722b */ /* 0x003e0c0000000002 */
[----:B0-----:R-:W0:-:S14]  /*80c0*/  DSETP.GTU.AND P0, PT, R4, c[0x2][0x140], PT ;  /* 0x008050000400762a */ /* 0x001e1c0003f0c000 */
[----:B0-----:R-:W-:Y:S05]  /*80d0*/  @P0 BRA `(.L_x_330) ;  /* 0x0000089000000947 */ /* 0x001fea0003800000 */
[----:B------:R-:W-:Y:S01]  /*80e0*/  ISETP.GT.AND P0, PT, R5, 0xfffff, PT ;  /* 0x000fffff0500780c */ /* 0x000fe20003f04270 */
        /* <DEDUP_REMOVED lines=17> */
.L_x_331:
        /* <DEDUP_REMOVED lines=41> */
[----:B0-----:R0:W1:-:S04]  /*8490*/  DADD R20, R20, R4 ;  /* 0x0000000014147229 */ /* 0x0010480000000004 */
.L_x_332:
        /* <DEDUP_REMOVED lines=20> */
.L_x_333:
        /* <DEDUP_REMOVED lines=44> */
.L_x_334:
[----:B------:R-:W-:-:S04]  /*88a0*/  ISETP.LE.AND P0, PT, RZ, c[0x0][0x194], PT ;  /* 0x00006500ff007a0c */ /* 0x000fc80003f03270 */
[----:B------:R-:W-:Y:S02]  /*88b0*/  FSEL R4, RZ, 3.37028055040000000000e+12, P0 ;  /* 0x54442d18ff047808 */ /* 0x000fe40000000000 */
[----:B------:R-:W-:Y:S02]  /*88c0*/  FSEL R5, RZ, 2.1426990032196044922, P0 ;  /* 0x400921fbff057808 */ /* 0x000fe40000000000 */
.L_x_335:
        /* <DEDUP_REMOVED lines=10> */
.L_x_330:
[----:B------:R-:W-:Y:S01]  /*8970*/  LOP3.LUT R17, R9, 0xfffffff8, RZ, 0xc0, !PT ;  /* 0xfffffff809117812 */ /* 0x000fe200078ec0ff */
[----:B------:R-:W-:Y:S01]  /*8980*/  IMAD.MOV.U32 R16, RZ, RZ, RZ ;  /* 0x000000ffff107224 */ /* 0x000fe200078e00ff */
[----:B------:R-:W-:Y:S01]  /*8990*/  LOP3.LUT R21, R11, 0xfffffff8, RZ, 0xc0, !PT ;  /* 0xfffffff80b157812 */ /* 0x000fe200078ec0ff */
[----:B------:R-:W-:Y:S02]  /*89a0*/  IMAD.MOV.U32 R20, RZ, RZ, RZ ;  /* 0x000000ffff147224 */ /* 0x000fe400078e00ff */
[----:B------:R-:W-:Y:S02]  /*89b0*/  IMAD.MOV.U32 R22, RZ, RZ, RZ ;  /* 0x000000ffff167224 */ /* 0x000fe400078e00ff */
[----:B------:R-:W0:Y:S01]  /*89c0*/  DADD R28, R8, -R16 ;  /* 0x00000000081c7229 */ /* 0x000e220000000810 */
[----:B------:R-:W-:-:S03]  /*89d0*/  IMAD.MOV.U32 R32, RZ, RZ, RZ ;  /* 0x000000ffff207224 */ /* 0x000fc600078e00ff */
[----:B------:R-:W1:-:S04]  /*89e0*/  DADD R30, R10, -R20 ;  /* 0x000000000a1e7229 */ /* 0x000e480000000814 */
[----:B------:R-:W-:Y:S02]  /*89f0*/  DMUL R24, R16, R16 ;  /* 0x0000001010187228 */ /* 0x000fe40000000000 */
[----:B0-----:R-:W-:Y:S02]  /*8a00*/  LOP3.LUT R23, R29, 0xfffffff8, RZ, 0xc0, !PT ;  /* 0xfffffff81d177812 */ /* 0x001fe400078ec0ff */
[----:B------:R-:W-:Y:S02]  /*8a10*/  DMUL R36, R20, R20 ;  /* 0x0000001414247228 */ /* 0x000fe40000000000 */
[----:B-1----:R-:W-:Y:S02]  /*8a20*/  LOP3.LUT R33, R31, 0xfffffff8, RZ, 0xc0, !PT ;  /* 0xfffffff81f217812 */ /* 0x002fe400078ec0ff */
[----:B------:R-:W0:-:S04]  /*8a30*/  DADD R16, R16, R16 ;  /* 0x0000000010107229 */ /* 0x000e080000000010 */
[----:B------:R-:W1:-:S04]  /*8a40*/  DADD R20, R20, R20 ;  /* 0x0000000014147229 */ /* 0x000e480000000014 */
[----:B------:R-:W2:-:S04]  /*8a50*/  DADD R28, R28, -R22 ;  /* 0x000000001c1c7229 */ /* 0x000e880000000816 */
[----:B------:R-:W4:-:S04]  /*8a60*/  DADD R30, R30, -R32 ;  /* 0x000000001e1e7229 */ /* 0x000f080000000820 */
[----:B0-----:R-:W-:-:S04]  /*8a70*/  DMUL R2, R22, R16 ;  /* 0x0000001016027228 */ /* 0x001fc80000000000 */
[----:B------:R-:W-:-:S04]  /*8a80*/  DMUL R6, R22, R22 ;  /* 0x0000001616067228 */ /* 0x000fc80000000000 */
[----:B-1----:R-:W-:-:S04]  /*8a90*/  DMUL R4, R32, R20 ;  /* 0x0000001420047228 */ /* 0x002fc80000000000 */
[----:B------:R-:W-:-:S04]  /*8aa0*/  DMUL R18, R32, R32 ;  /* 0x0000002020127228 */ /* 0x000fc80000000000 */
[----:B------:R-:W0:-:S04]  /*8ab0*/  DADD R22, R22, R22 ;  /* 0x0000000016167229 */ /* 0x000e080000000016 */
[----:B------:R-:W1:-:S04]  /*8ac0*/  DADD R32, R32, R32 ;  /* 0x0000000020207229 */ /* 0x000e480000000020 */
[----:B--2---:R2:W3:-:S04]  /*8ad0*/  DMUL R16, R28, R16 ;  /* 0x000000101c107228 */ /* 0x0044c80000000000 */
[----:B----4-:R2:W4:-:S04]  /*8ae0*/  DMUL R20, R30, R20 ;  /* 0x000000141e147228 */ /* 0x0105080000000000 */
[----:B0-----:R2:W0:-:S04]  /*8af0*/  DMUL R22, R28, R22 ;  /* 0x000000161c167228 */ /* 0x0014080000000000 */
[----:B-1----:R2:W1:-:S04]  /*8b00*/  DMUL R32, R30, R32 ;  /* 0x000000201e207228 */ /* 0x0024480000000000 */
[----:B------:R-:W0:-:S04]  /*8b10*/  DMUL R28, R28, R28 ;  /* 0x0000001c1c1c7228 */ /* 0x000e080000000000 */
[----:B-1234-:R-:W0:-:S04]  /*8b20*/  DMUL R30, R30, R30 ;  /* 0x0000001e1e1e7228 */ /* 0x01ee080000000000 */
.L_x_336:
        /* <DEDUP_REMOVED lines=45> */
[----:B-1----:R-:W-:Y:S02]  /*8e00*/  FSEL R22, R22, R36, !P2 ;  /* 0x0000002416167208 */ /* 0x002fe40005000000 */
[----:B------:R-:W-:Y:S02]  /*8e10*/  FSEL R23, R23, R37, !P2 ;  /* 0x0000002517177208 */ /* 0x000fe40005000000 */
[----:B------:R-:W0:-:S04]  /*8e20*/  DSETP.GEU.AND P1, PT, R34, R32, PT ;  /* 0x000000202200722a */ /* 0x000e080003f2e000 */
[----:B--2---:R1:W2:Y:S02]  /*8e30*/  DSETP.LT.OR P0, PT, R34, R32, P0 ;  /* 0x000000202200722a */ /* 0x0042a40000701400 */
[----:B0-----:R-:W-:Y:S02]  /*8e40*/  FSEL R26, R34, R32, !P1 ;  /* 0x00000020221a7208 */ /* 0x001fe40004800000 */
[----:B------:R-:W-:Y:S02]  /*8e50*/  FSEL R27, R35, R33, !P1 ;  /* 0x00000021231b7208 */ /* 0x000fe40004800000 */
[----:B------:R-:W-:Y:S02]  /*8e60*/  FSEL R0, R32, R34, !P1 ;  /* 0x0000002220007208 */ /* 0x000fe40004800000 */
[----:B-1----:R-:W-:Y:S02]  /*8e70*/  FSEL R33, R33, R35, !P1 ;  /* 0x0000002321217208 */ /* 0x002fe40004800000 */
        /* <DEDUP_REMOVED lines=66> */
.L_x_338:
        /* <DEDUP_REMOVED lines=43> */
.L_x_337:
        /* <DEDUP_REMOVED lines=19> */
.L_x_340:
        /* <DEDUP_REMOVED lines=15> */
.L_x_339:
        /* <DEDUP_REMOVED lines=20> */
.L_x_341:
        /* <DEDUP_REMOVED lines=45> */
.L_x_342:
[----:B------:R-:W-:-:S04]  /*9b80*/  ISETP.LE.AND P0, PT, RZ, c[0x0][0x194], PT ;  /* 0x00006500ff007a0c */ /* 0x000fc80003f03270 */
[----:B------:R-:W-:Y:S02]  /*9b90*/  FSEL R4, RZ, 3.37028055040000000000e+12, P0 ;  /* 0x54442d18ff047808 */ /* 0x000fe40000000000 */
[----:B------:R-:W-:Y:S02]  /*9ba0*/  FSEL R5, RZ, 2.1426990032196044922, P0 ;  /* 0x400921fbff057808 */ /* 0x000fe40000000000 */
.L_x_343:
        /* <DEDUP_REMOVED lines=10> */
.L_x_320:
[CC--:B------:R-:W-:Y:S01]  /*9c50*/  ISETP.GT.U32.AND P0, PT, R6.reuse, R16.reuse, PT ;  /* 0x000000100600720c */ /* 0x0c0fe20003f04070 */
[----:B------:R-:W-:Y:S02]  /*9c60*/  IMAD.MOV.U32 R18, RZ, RZ, c[0x2][0x14c] ;  /* 0x00805300ff127624 */ /* 0x000fe400078e00ff */
[----:B------:R-:W-:Y:S01]  /*9c70*/  IMAD.MOV.U32 R22, RZ, RZ, 0x0 ;  /* 0x00000000ff167424 */ /* 0x000fe200078e00ff */
[CC--:B------:R-:W-:Y:S01]  /*9c80*/  ISETP.GT.U32.AND.EX P2, PT, R7.reuse, R17.reuse, PT, P0 ;  /* 0x000000110700720c */ /* 0x0c0fe20003f44100 */
[----:B------:R-:W-:Y:S01]  /*9c90*/  IMAD.MOV.U32 R23, RZ, RZ, 0x3fd80000 ;  /* 0x3fd80000ff177424 */ /* 0x000fe200078e00ff */
[----:B------:R-:W-:Y:S02]  /*9ca0*/  ISETP.LT.U32.AND P0, PT, R6, R16, PT ;  /* 0x000000100600720c */ /* 0x000fe40003f01070 */
[----:B0-----:R-:W-:-:S02]  /*9cb0*/  SEL R5, R7, R17, P2 ;  /* 0x0000001107057207 */ /* 0x001fc40001000000 */
[-C--:B------:R-:W-:Y:S02]  /*9cc0*/  ISETP.LT.U32.AND.EX P0, PT, R7, R17.reuse, PT, P0 ;  /* 0x000000110700720c */ /* 0x080fe40003f01100 */
[----:B------:R-:W-:Y:S02]  /*9cd0*/  LOP3.LUT R0, R5, 0xffc00000, RZ, 0xc0, !PT ;  /* 0xffc0000005007812 */ /* 0x000fe400078ec0ff */
[CC--:B------:R-:W-:Y:S02]  /*9ce0*/  SEL R2, R6.reuse, R16.reuse, P0 ;  /* 0x0000001006027207 */ /* 0x0c0fe40000000000 */
[----:B------:R-:W-:Y:S02]  /*9cf0*/  SEL R3, R7, R17, P0 ;  /* 0x0000001107037207 */ /* 0x000fe40000000000 */
[----:B------:R-:W-:Y:S01]  /*9d00*/  SEL R4, R6, R16, P2 ;  /* 0x0000001006047207 */ /* 0x000fe20001000000 */
[----:B------:R-:W-:Y:S01]  /*9d10*/  IMAD.MOV.U32 R6, RZ, RZ, RZ ;  /* 0x000000ffff067224 */ /* 0x000fe200078e00ff */
[----:B------:R-:W-:-:S06]  /*9d20*/  IADD3 R7, -R0, 0x7fd00000, RZ ;  /* 0x7fd0000000077810 */ /* 0x000fcc0007ffe1ff */
[----:B------:R-:W0:-:S04]  /*9d30*/  DMUL R16, R6, R2 ;  /* 0x0000000206107228 */ /* 0x000e080000000000 */
[----:B------:R-:W-:-:S04]  /*9d40*/  DMUL R6, R6, R4 ;  /* 0x0000000406067228 */ /* 0x000fc80000000000 */
[----:B0-----:R-:W0:-:S06]  /*9d50*/  DMUL R16, R16, R16 ;  /* 0x0000001010107228 */ /* 0x001e0c0000000000 */
[----:B0-----:R-:W0:-:S06]  /*9d60*/  DFMA R6, R6, R6, R16 ;  /* 0x000000060606722b */ /* 0x001e0c0000000010 */
[----:B0-----:R-:W0:-:S04]  /*9d70*/  DSETP.MIN.AND P0, P2, R6, c[0x2][0x148], PT ;  /* 0x008052000600762a */ /* 0x001e080003a00000 */
[----:B------:R-:W-:-:S05]  /*9d80*/  IMAD.MOV.U32 R16, RZ, RZ, R7 ;  /* 0x000000ffff107224 */ /* 0x000fca00078e0007 */
[----:B0-----:R-:W-:Y:S01]  /*9d90*/  FSEL R17, R16, c[0x2][0x14c], P0 ;  /* 0x0080530010117a08 */ /* 0x001fe20000000000 */
[----:B------:R-:W-:-:S04]  /*9da0*/  IMAD.MOV.U32 R16, RZ, RZ, R6 ;  /* 0x000000ffff107224 */ /* 0x000fc800078e0006 */
[----:B------:R-:W-:Y:S01]  /*9db0*/  @P2 LOP3.LUT R17, R18, 0x80000, RZ, 0xfc, !PT ;  /* 0x0008000012112812 */ /* 0x000fe200078efcff */
[----:B------:R-:W-:Y:S01]  /*9dc0*/  IMAD.MOV.U32 R18, RZ, RZ, RZ ;  /* 0x000000ffff127224 */ /* 0x000fe200078e00ff */
[----:B------:R-:W-:Y:S01]  /*9dd0*/  SEL R16, R16, c[0x2][0x148], P0 ;  /* 0x0080520010107a07 */ /* 0x000fe20000000000 */
[----:B------:R-:W-:Y:S01]  /*9de0*/  DSETP.NEU.AND P0, PT, R2, RZ, PT ;  /* 0x000000ff0200722a */ /* 0x000fe20003f0d000 */
[----:B------:R-:W0:Y:S01]  /*9df0*/  MUFU.RSQ64H R19, R17 ;  /* 0x0000001100137308 */ /* 0x000e220000001c00 */
[----:B------:R-:W-:Y:S02]  /*9e00*/  ISETP.GE.U32.AND P2, PT, R3, 0x7ff00000, PT ;  /* 0x7ff000000300780c */ /* 0x000fe40003f46070 */
[----:B0-----:R-:W0:-:S06]  /*9e10*/  DMUL R20, R18, R18 ;  /* 0x0000001212147228 */ /* 0x001e0c0000000000 */
[----:B0-----:R-:W0:-:S06]  /*9e20*/  DFMA R20, R16, -R20, 1 ;  /* 0x3ff000001014742b */ /* 0x001e0c0000000814 */
[----:B0-----:R-:W-:-:S04]  /*9e30*/  DFMA R22, R20, R22, 0.5 ;  /* 0x3fe000001416742b */ /* 0x001fc80000000016 */
[----:B------:R-:W0:-:S06]  /*9e40*/  DMUL R20, R18, R20 ;  /* 0x0000001412147228 */ /* 0x000e0c0000000000 */
[----:B0-----:R0:W1:Y:S02]  /*9e50*/  DFMA R20, R22, R20, R18 ;  /* 0x000000141614722b */ /* 0x0010640000000012 */
[----:B0-----:R-:W-:-:S04]  /*9e60*/  LOP3.LUT R19, R0, 0x100000, RZ, 0xfc, !PT ;  /* 0x0010000000137812 */ /* 0x001fc800078efcff */
[----:B-1----:R-:W0:-:S06]  /*9e70*/  DMUL R20, R6, R20 ;  /* 0x0000001406147228 */ /* 0x002e0c0000000000 */
[----:B0-----:R-:W0:-:S10]  /*9e80*/  DMUL R20, R20, R18 ;  /* 0x0000001214147228 */ /* 0x001e140000000000 */
[----:B0-----:R-:W-:Y:S02]  /*9e90*/  @!P2 FSEL R3, R5, R21, !P0 ;  /* 0x000000150503a208 */ /* 0x001fe40004000000 */
[----:B------:R-:W-:Y:S02]  /*9ea0*/  @!P2 FSEL R2, R4, R20, !P0 ;  /* 0x000000140402a208 */ /* 0x000fe40004000000 */
        /* <DEDUP_REMOVED lines=18> */
.L_x_344:
        /* <DEDUP_REMOVED lines=42> */
.L_x_345:
        /* <DEDUP_REMOVED lines=20> */
.L_x_346:
        /* <DEDUP_REMOVED lines=44> */
.L_x_347:
[----:B------:R-:W-:-:S04]  /*a670*/  ISETP.LE.AND P0, PT, RZ, c[0x0][0x194], PT ;  /* 0x00006500ff007a0c */ /* 0x000fc80003f03270 */
[----:B------:R-:W-:Y:S02]  /*a680*/  FSEL R4, RZ, 3.37028055040000000000e+12, P0 ;  /* 0x54442d18ff047808 */ /* 0x000fe40000000000 */
[----:B------:R-:W-:Y:S02]  /*a690*/  FSEL R5, RZ, 2.1426990032196044922, P0 ;  /* 0x400921fbff057808 */ /* 0x000fe40000000000 */
.L_x_348:
[----:B------:R-:W-:Y:S02]  /*a6a0*/  IMAD.MOV.U32 R2, RZ, RZ, c[0x0][0x190] ;  /* 0x00006400ff027624 */ /* 0x000fe400078e00ff */
        /* <DEDUP_REMOVED lines=8> */
.L_x_319:
        /* <DEDUP_REMOVED lines=8> */
[----:B0-----:R-:W-:Y:S02]  /*a7b0*/  IMAD.MOV.U32 R4, RZ, RZ, R2 ;  /* 0x000000ffff047224 */ /* 0x001fe400078e0002 */
        /* <DEDUP_REMOVED lines=16> */
.L_x_351:
        /* <DEDUP_REMOVED lines=43> */
.L_x_350:
[----:B------:R-:W1:Y:S01]  /*ab70*/  DADD R18, R8, 2 ;  /* 0x4000000008127429 */ /* 0x000e620000000000 */
[----:B------:R-:W-:Y:S01]  /*ab80*/  IMAD.MOV.U32 R2, RZ, RZ, 0x1 ;  /* 0x00000001ff027424 */ /* 0x000fe200078e00ff */
[----:B------:R-:W-:-:S04]  /*ab90*/  FSETP.GEU.AND P2, PT, |R9|, 6.5827683646048100446e-37, PT ;  /* 0x036000000900780b */ /* 0x000fc80003f4e200 */
[----:B-1----:R-:W1:Y:S02]  /*aba0*/  MUFU.RCP64H R3, R19 ;  /* 0x0000001300037308 */ /* 0x002e640000001800 */
[----:B01----:R-:W0:-:S06]  /*abb0*/  DFMA R4, -R18, R2, 1 ;  /* 0x3ff000001204742b */ /* 0x003e0c0000000102 */
        /* <DEDUP_REMOVED lines=14> */
.L_x_353:
        /* <DEDUP_REMOVED lines=15> */
.L_x_352:
[----:B------:R-:W-:Y:S01]  /*ad90*/  IMAD.MOV.U32 R2, RZ, RZ, 0x2a25ff7e ;  /* 0x2a25ff7eff027424 */ /* 0x000fe200078e00ff */
[----:B------:R-:W-:Y:S01]  /*ada0*/  ISETP.LE.AND P0, PT, RZ, c[0x0][0x194], PT ;  /* 0x00006500ff007a0c */ /* 0x000fe20003f03270 */
[----:B------:R-:W-:Y:S01]  /*adb0*/  IMAD.MOV.U32 R3, RZ, RZ, 0x3ef53e1d ;  /* 0x3ef53e1dff037424 */ /* 0x000fe200078e00ff */
[----:B-1----:R-:W-:Y:S01]  /*adc0*/  DMUL R20, R20, 0.5 ;  /* 0x3fe0000014147828 */ /* 0x002fe20000000000 */
[----:B------:R-:W-:-:S04]  /*add0*/  IMAD.MOV.U32 R0, RZ, RZ, 0x4002d97c ;  /* 0x4002d97cff007424 */ /* 0x000fc800078e00ff */
[----:B------:R-:W1:-:S06]  /*ade0*/  DFMA R2, R8, -R2, c[0x2][0xa0] ;  /* 0x008028000802762b */ /* 0x000e4c0000000802 */
        /* <DEDUP_REMOVED lines=17> */
[----:B-1----:R1:W2:Y:S02]  /*af00*/  DMUL R2, R8, R2 ;  /* 0x0000000208027228 */ /* 0x0022a40000000000 */
[----:B01----:R-:W-:Y:S02]  /*af10*/  IMAD.MOV.U32 R8, RZ, RZ, c[0x0][0x190] ;  /* 0x00006400ff087624 */ /* 0x003fe400078e00ff */
[----:B------:R-:W-:Y:S02]  /*af20*/  IMAD.MOV.U32 R9, RZ, RZ, c[0x0][0x194] ;  /* 0x00006500ff097624 */ /* 0x000fe400078e00ff */
[----:B--2---:R-:W0:-:S04]  /*af30*/  DFMA R2, R10, R2, R10 ;  /* 0x000000020a02722b */ /* 0x004e08000000000a */
[----:B------:R-:W-:-:S04]  /*af40*/  DSETP.NEU.AND P2, PT, |R8|, |c[0x0][0x198]|, PT ;  /* 0x400066000800762a */ /* 0x000fc80003f4d200 */
[----:B0-----:R-:W0:-:S04]  /*af50*/  DADD R4, -RZ, -R2 ;  /* 0x00000000ff047229 */ /* 0x001e080000000902 */
[----:B------:R-:W-:-:S06]  /*af60*/  DADD R8, |R8|, |c[0x0][0x198]| ;  /* 0x4000660008087629 */ /* 0x000fcc0000000200 */
[----:B0-----:R-:W-:Y:S02]  /*af70*/  FSEL R6, R2, R4, !P0 ;  /* 0x0000000402067208 */ /* 0x001fe40004000000 */
[----:B------:R-:W-:Y:S01]  /*af80*/  FSEL R7, R3, R5, !P0 ;  /* 0x0000000503077208 */ /* 0x000fe20004000000 */
[----:B------:R-:W0:-:S05]  /*af90*/  DADD R4, -R2, c[0x2][0x138] ;  /* 0x00804e0002047629 */ /* 0x000e0a0000000100 */
[----:B------:R-:W1:-:S05]  /*afa0*/  DADD R6, R6, c[0x2][0x130] ;  /* 0x00804c0006067629 */ /* 0x000e4a0000000000 */
[----:B0-----:R-:W-:Y:S02]  /*afb0*/  FSEL R5, R5, R3, !P0 ;  /* 0x0000000305057208 */ /* 0x001fe40004000000 */
[----:B------:R-:W-:Y:S01]  /*afc0*/  FSEL R3, R4, R2, !P0 ;  /* 0x0000000204037208 */ /* 0x000fe20004000000 */
[----:B------:R-:W-:Y:S02]  /*afd0*/  IMAD.MOV.U32 R2, RZ, RZ, 0x7f3321d2 ;  /* 0x7f3321d2ff027424 */ /* 0x000fe400078e00ff */
[----:B-1----:R-:W-:Y:S02]  /*afe0*/  FSEL R5, R7, R5, !P1 ;  /* 0x0000000507057208 */ /* 0x002fe40004800000 */
[----:B------:R-:W-:Y:S01]  /*aff0*/  @!P2 FSEL R5, R0, 1.8213495016098022461, !P0 ;  /* 0x3fe921fb0005a808 */ /* 0x000fe20004000000 */
[----:B------:R-:W-:Y:S01]  /*b000*/  IMAD.MOV.U32 R0, RZ, RZ, c[0x0][0x19c] ;  /* 0x00006700ff007624 */ /* 0x000fe200078e00ff */
[----:B------:R-:W-:Y:S01]  /*b010*/  FSEL R3, R6, R3, !P1 ;  /* 0x0000000306037208 */ /* 0x000fe20004800000 */
[----:B------:R-:W0:Y:S01]  /*b020*/  DSETP.GTU.AND P1, PT, |R8|, +INF , PT ;  /* 0x7ff000000800742a */ /* 0x000e220003f2c200 */
[----:B------:R-:W-:-:S02]  /*b030*/  @!P2 FSEL R3, R2, 3.37028055040000000000e+12, !P0 ;  /* 0x54442d180203a808 */ /* 0x000fc40004000000 */
[----:B------:R-:W-:-:S03]  /*b040*/  LOP3.LUT R5, R5, 0x80000000, R0, 0xb8, !PT ;  /* 0x8000000005057812 */ /* 0x000fc600078eb800 */
[----:B0-----:R-:W-:Y:S02]  /*b050*/  FSEL R4, R8, R3, P1 ;  /* 0x0000000308047208 */ /* 0x001fe40000800000 */
[----:B------:R-:W-:Y:S01]  /*b060*/  FSEL R5, R9, R5, P1 ;  /* 0x0000000509057208 */ /* 0x000fe20000800000 */
[----:B------:R-:W-:Y:S05]  /*b070*/  BRA `(.L_x_329) ;  /* 0x00001ab000007947 */ /* 0x000fea0003800000 */
.L_x_349:
[----:B0-----:R-:W0:Y:S01]  /*b080*/  DMUL R4, R10, R10 ;  /* 0x0000000a0a047228 */ /* 0x001e220000000000 */
[----:B------:R-:W-:Y:S01]  /*b090*/  IMAD.MOV.U32 R6, RZ, RZ, 0x2a25ff7e ;  /* 0x2a25ff7eff067424 */ /* 0x000fe200078e00ff */
[----:B------:R-:W-:Y:S01]  /*b0a0*/  ISETP.LE.AND P0, PT, RZ, c[0x0][0x194], PT ;  /* 0x00006500ff007a0c */ /* 0x000fe20003f03270 */
[----:B------:R-:W-:Y:S01]  /*b0b0*/  IMAD.MOV.U32 R7, RZ, RZ, 0x3ef53e1d ;  /* 0x3ef53e1dff077424 */ /* 0x000fe200078e00ff */
[----:B------:R-:W-:Y:S01]  /*b0c0*/  DSETP.NEU.AND P2, PT, |R2|, |c[0x0][0x198]|, PT ;  /* 0x400066000200762a */ /* 0x000fe20003f4d200 */
[----:B------:R-:W-:-:S03]  /*b0d0*/  IMAD.MOV.U32 R0, RZ, RZ, 0x4002d97c ;  /* 0x4002d97cff007424 */ /* 0x000fc600078e00ff */
[----:B------:R-:W-:-:S04]  /*b0e0*/  DADD R2, |R2|, |c[0x0][0x198]| ;  /* 0x4000660002027629 */ /* 0x000fc80000000200 */
[----:B0-----:R-:W0:-:S04]  /*b0f0*/  DFMA R6, R4, -R6, c[0x2][0xa0] ;  /* 0x008028000406762b */ /* 0x001e080000000806 */
[----:B------:R-:W1:-:S04]  /*b100*/  DMUL R20, R10, 0.5 ;  /* 0x3fe000000a147828 */ /* 0x000e480000000000 */
[----:B0-----:R-:W0:-:S04]  /*b110*/  DFMA R6, R4, R6, c[0x2][0xa8] ;  /* 0x00802a000406762b */ /* 0x001e080000000006 */
[----:B-1----:R-:W-:-:S04]  /*b120*/  DMUL R20, R10, R20 ;  /* 0x000000140a147228 */ /* 0x002fc80000000000 */
        /* <DEDUP_REMOVED lines=18> */
[----:B0-----:R-:W0:-:S10]  /*b250*/  DADD R4, -RZ, -R6 ;  /* 0x00000000ff047229 */ /* 0x001e140000000906 */
        /* <DEDUP_REMOVED lines=17> */
.L_x_318:
[----:B------:R-:W1:Y:S01]  /*b370*/  MUFU.RCP64H R3, 2.718280792236328125 ;  /* 0x4005bf0a00037908 */ /* 0x000e620000001800 */
[----:B0-----:R-:W-:Y:S02]  /*b380*/  IMAD.MOV.U32 R4, RZ, RZ, -0x74eba897 ;  /* 0x8b145769ff047424 */ /* 0x001fe400078e00ff */
[----:B------:R-:W-:Y:S02]  /*b390*/  IMAD.MOV.U32 R5, RZ, RZ, 0x4005bf0a ;  /* 0x4005bf0aff057424 */ /* 0x000fe400078e00ff */
[----:B------:R-:W-:Y:S02]  /*b3a0*/  IMAD.MOV.U32 R2, RZ, RZ, 0x1 ;  /* 0x00000001ff027424 */ /* 0x000fe400078e00ff */
[----:B------:R-:W-:-:S05]  /*b3b0*/  IMAD.MOV.U32 R0, RZ, RZ, c[0x0][0x194] ;  /* 0x00006500ff007624 */ /* 0x000fca00078e00ff */
[----:B------:R-:W-:Y:S01]  /*b3c0*/  FSETP.GEU.AND P2, PT, |R0|, 6.5827683646048100446e-37, PT ;  /* 0x036000000000780b */ /* 0x000fe20003f4e200 */
[----:B-1----:R-:W0:-:S06]  /*b3d0*/  DFMA R6, R2, -R4, 1 ;  /* 0x3ff000000206742b */ /* 0x002e0c0000000804 */
[----:B0-----:R-:W0:-:S06]  /*b3e0*/  DFMA R6, R6, R6, R6 ;  /* 0x000000060606722b */ /* 0x001e0c0000000006 */
[----:B0-----:R-:W0:-:S06]  /*b3f0*/  DFMA R6, R2, R6, R2 ;  /* 0x000000060206722b */ /* 0x001e0c0000000002 */
[----:B0-----:R-:W0:-:S06]  /*b400*/  DFMA R2, R6, -R4, 1 ;  /* 0x3ff000000602742b */ /* 0x001e0c0000000804 */
[----:B0-----:R-:W0:-:S06]  /*b410*/  DFMA R2, R6, R2, R6 ;  /* 0x000000020602722b */ /* 0x001e0c0000000006 */
[----:B0-----:R-:W0:-:S06]  /*b420*/  DMUL R6, R2, c[0x0][0x190] ;  /* 0x0000640002067a28 */ /* 0x001e0c0000000000 */
[----:B0-----:R-:W0:-:S06]  /*b430*/  DFMA R4, R6, -R4, c[0x0][0x190] ;  /* 0x000064000604762b */ /* 0x001e0c0000000804 */
[----:B0-----:R-:W0:-:S10]  /*b440*/  DFMA R2, R2, R4, R6 ;  /* 0x000000040202722b */ /* 0x001e140000000006 */
[----:B0-----:R-:W-:-:S05]  /*b450*/  FFMA R4, RZ, 2.0897850990295410156, R3 ;  /* 0x4005bf0aff047823 */ /* 0x001fca0000000003 */
[----:B------:R-:W-:-:S13]  /*b460*/  FSETP.GT.AND P0, PT, |R4|, 1.469367938527859385e-39, PT ;  /* 0x001000000400780b */ /* 0x000fda0003f04200 */
[----:B------:R-:W-:Y:S05]  /*b470*/  @P0 BRA P2, `(.L_x_354) ;  /* 0x0000006000000947 */ /* 0x000fea0001000000 */
[----:B------:R-:W-:Y:S01]  /*b480*/  IMAD.MOV.U32 R2, RZ, RZ, c[0x0][0x190] ;  /* 0x00006400ff027624 */ /* 0x000fe200078e00ff */
[----:B------:R-:W-:Y:S01]  /*b490*/  MOV R0, 0xb4e0 ;  /* 0x0000b4e000007802 */ /* 0x000fe20000000f00 */
[----:B------:R-:W-:Y:S02]  /*b4a0*/  IMAD.MOV.U32 R3, RZ, RZ, c[0x0][0x194] ;  /* 0x00006500ff037624 */ /* 0x000fe400078e00ff */
[----:B------:R-:W-:Y:S02]  /*b4b0*/  IMAD.MOV.U32 R18, RZ, RZ, -0x74eba897 ;  /* 0x8b145769ff127424 */ /* 0x000fe400078e00ff */
[----:B------:R-:W-:Y:S02]  /*b4c0*/  IMAD.MOV.U32 R19, RZ, RZ, 0x4005bf0a ;  /* 0x4005bf0aff137424 */ /* 0x000fe400078e00ff */
[----:B---3--:R-:W-:Y:S05]  /*b4d0*/  CALL.REL.NOINC `($__internal_2_$__cuda_sm20_div_rn_f64_full) ;  /* 0x000031b000007944 */ /* 0x008fea0003c00000 */
.L_x_354:
[----:B------:R-:W0:Y:S01]  /*b4e0*/  MUFU.RCP64H R5, 2.718280792236328125 ;  /* 0x4005bf0a00057908 */ /* 0x000e220000001800 */
[----:B------:R-:W-:Y:S01]  /*b4f0*/  IMAD.MOV.U32 R6, RZ, RZ, -0x74eba897 ;  /* 0x8b145769ff067424 */ /* 0x000fe200078e00ff */
[----:B------:R-:W-:Y:S01]  /*b500*/  DADD R20, -RZ, |R2| ;  /* 0x00000000ff147229 */ /* 0x000fe20000000502 */
[----:B------:R-:W-:Y:S02]  /*b510*/  IMAD.MOV.U32 R7, RZ, RZ, 0x4005bf0a ;  /* 0x4005bf0aff077424 */ /* 0x000fe400078e00ff */
[----:B------:R-:W-:-:S02]  /*b520*/  IMAD.MOV.U32 R4, RZ, RZ, 0x1 ;  /* 0x00000001ff047424 */ /* 0x000fc400078e00ff */
[----:B------:R-:W-:-:S05]  /*b530*/  IMAD.MOV.U32 R0, RZ, RZ, c[0x0][0x19c] ;  /* 0x00006700ff007624 */ /* 0x000fca00078e00ff */
[----:B------:R-:W-:Y:S01]  /*b540*/  FSETP.GEU.AND P2, PT, |R0|, 6.5827683646048100446e-37, PT ;  /* 0x036000000000780b */ /* 0x000fe20003f4e200 */
[----:B0-----:R-:W0:-:S06]  /*b550*/  DFMA R16, R4, -R6, 1 ;  /* 0x3ff000000410742b */ /* 0x001e0c0000000806 */
        /* <DEDUP_REMOVED lines=16> */
[----:B------:R-:W-:Y:S02]  /*b660*/  IMAD.MOV.U32 R4, RZ, RZ, R2 ;  /* 0x000000ffff047224 */ /* 0x000fe400078e0002 */
[----:B------:R-:W-:-:S06]  /*b670*/  IMAD.MOV.U32 R5, RZ, RZ, R3 ;  /* 0x000000ffff057224 */ /* 0x000fcc00078e0003 */
.L_x_355:
[----:B------:R-:W0:Y:S01]  /*b680*/  DADD R6, -RZ, |R4| ;  /* 0x00000000ff067229 */ /* 0x000e220000000504 */
[----:B------:R-:W-:Y:S01]  /*b690*/  IMAD.MOV.U32 R18, RZ, RZ, c[0x2][0x14c] ;  /* 0x00805300ff127624 */ /* 0x000fe200078e00ff */
[----:B------:R-:W-:Y:S01]  /*b6a0*/  BSSY B1, `(.L_x_356) ;  /* 0x000006e000017945 */ /* 0x000fe20003800000 */
[----:B------:R-:W-:Y:S01]  /*b6b0*/  IMAD.MOV.U32 R22, RZ, RZ, 0x0 ;  /* 0x00000000ff167424 */ /* 0x000fe200078e00ff */
[----:B------:R-:W-:Y:S01]  /*b6c0*/  FSETP.GEU.AND P5, PT, |R11|, 6.5827683646048100446e-37, PT ;  /* 0x036000000b00780b */ /* 0x000fe20003fae200 */
[----:B------:R-:W-:-:S05]  /*b6d0*/  IMAD.MOV.U32 R23, RZ, RZ, 0x3fd80000 ;  /* 0x3fd80000ff177424 */ /* 0x000fca00078e00ff */
[CC--:B0-----:R-:W-:Y:S02]  /*b6e0*/  ISETP.GT.U32.AND P2, PT, R6.reuse, R20.reuse, PT ;  /* 0x000000140600720c */ /* 0x0c1fe40003f44070 */
        /* <DEDUP_REMOVED lines=23> */
[----:B------:R-:W0:Y:S03]  /*b860*/  MUFU.RSQ64H R19, R17 ;  /* 0x0000001100137308 */ /* 0x000e260000001c00 */
[----:B0-----:R-:W0:-:S06]  /*b870*/  DMUL R20, R18, R18 ;  /* 0x0000001212147228 */ /* 0x001e0c0000000000 */
[----:B0-----:R-:W0:-:S06]  /*b880*/  DFMA R20, R16, -R20, 1 ;  /* 0x3ff000001014742b */ /* 0x001e0c0000000814 */
[----:B0-----:R-:W-:-:S04]  /*b890*/  DFMA R22, R20, R22, 0.5 ;  /* 0x3fe000001416742b */ /* 0x001fc80000000016 */
[----:B------:R-:W0:-:S06]  /*b8a0*/  DMUL R20, R18, R20 ;  /* 0x0000001412147228 */ /* 0x000e0c0000000000 */
[----:B0-----:R0:W1:Y:S02]  /*b8b0*/  DFMA R20, R22, R20, R18 ;  /* 0x000000141614722b */ /* 0x0010640000000012 */
[----:B0-----:R-:W-:-:S04]  /*b8c0*/  LOP3.LUT R19, R0, 0x100000, RZ, 0xfc, !PT ;  /* 0x0010000000137812 */ /* 0x001fc800078efcff */
[----:B-1----:R0:W1:Y:S02]  /*b8d0*/  DMUL R20, R6, R20 ;  /* 0x0000001406147228 */ /* 0x0020640000000000 */
[----:B0-----:R-:W0:Y:S01]  /*b8e0*/  MUFU.RCP64H R7, R9 ;  /* 0x0000000900077308 */ /* 0x001e220000001800 */
[----:B------:R-:W-:-:S03]  /*b8f0*/  IMAD.MOV.U32 R6, RZ, RZ, 0x1 ;  /* 0x00000001ff067424 */ /* 0x000fc600078e00ff */
[----:B-1----:R-:W1:-:S10]  /*b900*/  DMUL R20, R20, R18 ;  /* 0x0000001214147228 */ /* 0x002e540000000000 */
[----:B-1----:R-:W-:Y:S01]  /*b910*/  @!P3 FSEL R3, R5, R21, !P2 ;  /* 0x000000150503b208 */ /* 0x002fe20005000000 */
[----:B0-----:R-:W0:Y:S01]  /*b920*/  DFMA R16, -R8, R6, 1 ;  /* 0x3ff000000810742b */ /* 0x001e220000000106 */
[----:B------:R-:W-:Y:S02]  /*b930*/  @!P3 FSEL R2, R4, R20, !P2 ;  /* 0x000000140402b208 */ /* 0x000fe40005000000 */
[----:B------:R-:W-:-:S03]  /*b940*/  ISETP.GT.AND P0, PT, R3, 0xfffff, PT ;  /* 0x000fffff0300780c */ /* 0x000fc60003f04270 */
[----:B0-----:R-:W0:-:S06]  /*b950*/  DFMA R16, R16, R16, R16 ;  /* 0x000000101010722b */ /* 0x001e0c0000000010 */
[----:B0-----:R0:W1:Y:S02]  /*b960*/  DFMA R16, R6, R16, R6 ;  /* 0x000000100610722b */ /* 0x0010640000000006 */
[----:B0-----:R-:W-:Y:S02]  /*b970*/  IMAD.MOV.U32 R6, RZ, RZ, R2 ;  /* 0x000000ffff067224 */ /* 0x001fe400078e0002 */
[----:B------:R-:W-:Y:S02]  /*b980*/  IMAD.MOV.U32 R7, RZ, RZ, R3 ;  /* 0x000000ffff077224 */ /* 0x000fe400078e0003 */
[----:B-1----:R-:W0:-:S04]  /*b990*/  DFMA R4, -R8, R16, 1 ;  /* 0x3ff000000804742b */ /* 0x002e080000000110 */
[----:B------:R-:W1:-:S04]  /*b9a0*/  @!P0 DMUL R6, R6, 1.80143985094819840000e+16 ;  /* 0x4350000006068828 */ /* 0x000e480000000000 */
[----:B0-----:R-:W0:-:S06]  /*b9b0*/  DFMA R4, R16, R4, R16 ;  /* 0x000000041004722b */ /* 0x001e0c0000000010 */
[----:B-1----:R-:W-:Y:S01]  /*b9c0*/  @!P0 IMAD.MOV.U32 R3, RZ, RZ, R7 ;  /* 0x000000ffff038224 */ /* 0x002fe200078e0007 */
[----:B0-----:R-:W0:Y:S01]  /*b9d0*/  DMUL R16, R10, R4 ;  /* 0x000000040a107228 */ /* 0x001e220000000000 */
[----:B------:R-:W-:-:S03]  /*b9e0*/  @!P0 IMAD.MOV.U32 R2, RZ, RZ, R6 ;  /* 0x000000ffff028224 */ /* 0x000fc600078e0006 */
[----:B------:R-:W-:Y:S02]  /*b9f0*/  IADD3 R0, R3, -0x1, RZ ;  /* 0xffffffff03007810 */ /* 0x000fe40007ffe0ff */
[----:B0-----:R-:W0:Y:S02]  /*ba00*/  DFMA R18, -R8, R16, R10 ;  /* 0x000000100812722b */ /* 0x001e24000000010a */
[----:B------:R-:W-:-:S04]  /*ba10*/  ISETP.GE.U32.AND P2, PT, R0, 0x7fefffff, PT ;  /* 0x7fefffff0000780c */ /* 0x000fc80003f46070 */
[----:B0-----:R0:W1:-:S09]  /*ba20*/  DFMA R4, R4, R18, R16 ;  /* 0x000000120404722b */ /* 0x0010520000000010 */
[----:B0-----:R-:W-:Y:S01]  /*ba30*/  @P2 IMAD.MOV.U32 R16, RZ, RZ, 0x0 ;  /* 0x00000000ff102424 */ /* 0x001fe200078e00ff */
[----:B------:R-:W-:Y:S01]  /*ba40*/  @P2 FSETP.NEU.FTZ.AND P3, PT, R7, RZ, PT ;  /* 0x000000ff0700220b */ /* 0x000fe20003f7d000 */
[----:B------:R-:W-:Y:S02]  /*ba50*/  @P2 IMAD.MOV.U32 R17, RZ, RZ, 0x7ff00000 ;  /* 0x7ff00000ff112424 */ /* 0x000fe400078e00ff */
[----:B-1----:R-:W-:-:S04]  /*ba60*/  FFMA R0, RZ, R9, R5 ;  /* 0x00000009ff007223 */ /* 0x002fc80000000005 */
[----:B------:R-:W0:Y:S01]  /*ba70*/  @P2 DFMA R16, R6, R16, +INF ;  /* 0x7ff000000610242b */ /* 0x000e220000000010 */
[----:B------:R-:W-:Y:S01]  /*ba80*/  FSETP.GT.AND P4, PT, |R0|, 1.469367938527859385e-39, PT ;  /* 0x001000000000780b */ /* 0x000fe20003f84200 */
[----:B------:R-:W-:Y:S02]  /*ba90*/  IMAD.MOV.U32 R0, RZ, RZ, -0x3ff ;  /* 0xfffffc01ff007424 */ /* 0x000fe400078e00ff */
[----:B------:R-:W-:-:S06]  /*baa0*/  @!P0 IMAD.MOV.U32 R0, RZ, RZ, -0x435 ;  /* 0xfffffbcbff008424 */ /* 0x000fcc00078e00ff */
[----:B0-----:R-:W-:Y:S02]  /*bab0*/  @P2 FSEL R20, R16, RZ, P3 ;  /* 0x000000ff10142208 */ /* 0x001fe40001800000 */
        /* <DEDUP_REMOVED lines=43> */
[----:B0-----:R0:W1:-:S06]  /*bd70*/  DADD R20, R22, R6 ;  /* 0x0000000016147229 */ /* 0x00104c0000000006 */
.L_x_357:
[----:B------:R-:W-:Y:S05]  /*bd80*/  BSYNC B1 ;  /* 0x0000000000017941 */ /* 0x000fea0003800000 */
.L_x_356:
[----:B------:R-:W-:Y:S05]  /*bd90*/  @P4 BRA P5, `(.L_x_358) ;  /* 0x0000008000004947 */ /* 0x000fea0002800000 */
[----:B------:R-:W-:Y:S01]  /*bda0*/  IMAD.MOV.U32 R2, RZ, RZ, R10 ;  /* 0x000000ffff027224 */ /* 0x000fe200078e000a */
[----:B------:R-:W-:Y:S01]  /*bdb0*/  MOV R0, 0xbe00 ;  /* 0x0000be0000007802 */ /* 0x000fe20000000f00 */
[----:B------:R-:W-:Y:S02]  /*bdc0*/  IMAD.MOV.U32 R3, RZ, RZ, R11 ;  /* 0x000000ffff037224 */ /* 0x000fe400078e000b */
[----:B------:R-:W-:Y:S02]  /*bdd0*/  IMAD.MOV.U32 R18, RZ, RZ, R8 ;  /* 0x000000ffff127224 */ /* 0x000fe400078e0008 */
[----:B------:R-:W-:Y:S02]  /*bde0*/  IMAD.MOV.U32 R19, RZ, RZ, R9 ;  /* 0x000000ffff137224 */ /* 0x000fe400078e0009 */
[----:B01-3--:R-:W-:Y:S05]  /*bdf0*/  CALL.REL.NOINC `($__internal_2_$__cuda_sm20_div_rn_f64_full) ;  /* 0x0000289000007944 */ /* 0x00bfea0003c00000 */
[----:B------:R-:W-:Y:S02]  /*be00*/  IMAD.MOV.U32 R4, RZ, RZ, R2 ;  /* 0x000000ffff047224 */ /* 0x000fe400078e0002 */
[----:B------:R-:W-:Y:S02]  /*be10*/  IMAD.MOV.U32 R5, RZ, RZ, R3 ;  /* 0x000000ffff057224 */ /* 0x000fe400078e0003 */
.L_x_358:
[----:B------:R-:W2:-:S14]  /*be20*/  DSETP.NEU.AND P0, PT, R8, RZ, PT ;  /* 0x000000ff0800722a */ /* 0x000e9c0003f0d000 */
[----:B--2---:R-:W-:Y:S05]  /*be30*/  @!P0 BRA `(.L_x_359) ;  /* 0x000002a000008947 */ /* 0x004fea0003800000 */
[----:B------:R-:W2:Y:S01]  /*be40*/  DMUL R2, R4, R4 ;  /* 0x0000000404027228 */ /* 0x000ea20000000000 */
[----:B0-----:R-:W-:Y:S01]  /*be50*/  IMAD.MOV.U32 R6, RZ, RZ, 0x2a25ff7e ;  /* 0x2a25ff7eff067424 */ /* 0x001fe200078e00ff */
[----:B------:R-:W-:Y:S01]  /*be60*/  ISETP.LE.AND P0, PT, RZ, c[0x0][0x194], PT ;  /* 0x00006500ff007a0c */ /* 0x000fe20003f03270 */
[----:B------:R-:W-:Y:S02]  /*be70*/  IMAD.MOV.U32 R7, RZ, RZ, 0x3ef53e1d ;  /* 0x3ef53e1dff077424 */ /* 0x000fe400078e00ff */
[----:B------:R-:W-:Y:S02]  /*be80*/  IMAD.MOV.U32 R8, RZ, RZ, c[0x0][0x190] ;  /* 0x00006400ff087624 */ /* 0x000fe400078e00ff */
[----:B------:R-:W-:Y:S02]  /*be90*/  IMAD.MOV.U32 R9, RZ, RZ, c[0x0][0x194] ;  /* 0x00006500ff097624 */ /* 0x000fe400078e00ff */
[----:B--2---:R-:W0:-:S04]  /*bea0*/  DFMA R6, R2, -R6, c[0x2][0xa0] ;  /* 0x008028000206762b */ /* 0x004e080000000806 */
        /* <DEDUP_REMOVED lines=35> */
.L_x_359:
[----:B------:R-:W-:-:S04]  /*c0e0*/  ISETP.LE.AND P0, PT, RZ, c[0x0][0x194], PT ;  /* 0x00006500ff007a0c */ /* 0x000fc80003f03270 */
[----:B------:R-:W-:Y:S02]  /*c0f0*/  FSEL R4, RZ, 3.37028055040000000000e+12, P0 ;  /* 0x54442d18ff047808 */ /* 0x000fe40000000000 */
[----:B------:R-:W-:Y:S02]  /*c100*/  FSEL R5, RZ, 2.1426990032196044922, P0 ;  /* 0x400921fbff057808 */ /* 0x000fe40000000000 */
.L_x_360:
[----:B------:R-:W-:Y:S01]  /*c110*/  IMAD.MOV.U32 R2, RZ, RZ, c[0x0][0x190] ;  /* 0x00006400ff027624 */ /* 0x000fe200078e00ff */
[----:B-1----:R-:W-:Y:S01]  /*c120*/  DADD R20, R20, 1 ;  /* 0x3ff0000014147429 */ /* 0x002fe20000000000 */
[----:B------:R-:W-:Y:S02]  /*c130*/  IMAD.MOV.U32 R3, RZ, RZ, c[0x0][0x194] ;  /* 0x00006500ff037624 */ /* 0x000fe400078e00ff */
[----:B0-----:R-:W-:-:S04]  /*c140*/  IMAD.MOV.U32 R7, RZ, RZ, c[0x0][0x19c] ;  /* 0x00006700ff077624 */ /* 0x001fc800078e00ff */
[----:B------:R-:W0:Y:S01]  /*c150*/  DADD R2, |R2|, |c[0x0][0x198]| ;  /* 0x4000660002027629 */ /* 0x000e220000000200 */
[----:B------:R-:W-:-:S05]  /*c160*/  LOP3.LUT R5, R5, 0x80000000, R7, 0xb8, !PT ;  /* 0x8000000005057812 */ /* 0x000fca00078eb807 */
[----:B0-----:R-:W0:-:S06]  /*c170*/  DSETP.GTU.AND P0, PT, |R2|, +INF , PT ;  /* 0x7ff000000200742a */ /* 0x001e0c0003f0c200 */
[----:B0-----:R-:W-:Y:S02]  /*c180*/  FSEL R4, R2, R4, P0 ;  /* 0x0000000402047208 */ /* 0x001fe40000000000 */
[----:B------:R-:W-:Y:S01]  /*c190*/  FSEL R5, R3, R5, P0 ;  /* 0x0000000503057208 */ /* 0x000fe20000000000 */
[----:B------:R-:W-:Y:S05]  /*c1a0*/  BRA `(.L_x_329) ;  /* 0x0000098000007947 */ /* 0x000fea0003800000 */
.L_x_317:
[----:B--2---:R-:W-:Y:S02]  /*c1b0*/  IMAD.MOV.U32 R18, RZ, RZ, c[0x0][0x198] ;  /* 0x00006600ff127624 */ /* 0x004fe400078e00ff */
[----:B------:R-:W-:-:S06]  /*c1c0*/  IMAD.MOV.U32 R19, RZ, RZ, c[0x0][0x19c] ;  /* 0x00006700ff137624 */ /* 0x000fcc00078e00ff */
[----:B------:R-:W1:-:S06]  /*c1d0*/  DSETP.GEU.AND P0, PT, |R18|, 1.4916681462400413487e-154, PT ;  /* 0x200000001200742a */ /* 0x000e4c0003f0e200 */
[----:B-1----:R-:W1:-:S14]  /*c1e0*/  DSETP.LT.AND P0, PT, |R2|, 1.4916681462400413487e-154, !P0 ;  /* 0x200000000200742a */ /* 0x002e5c0004701200 */
[----:B-1----:R-:W1:-:S04]  /*c1f0*/  @P0 DMUL R8, R18, 4 ;  /* 0x4010000012080828 */ /* 0x002e480000000000 */
[----:B------:R-:W-:-:S04]  /*c200*/  @P0 DMUL R6, R2, 4 ;  /* 0x4010000002060828 */ /* 0x000fc80000000000 */
[----:B-1----:R-:W1:-:S04]  /*c210*/  @P0 DMUL R8, R8, R8 ;  /* 0x0000000808080228 */ /* 0x002e480000000000 */
[----:B0-----:R-:W0:-:S04]  /*c220*/  @!P0 DMUL R4, R18, c[0x0][0x198] ;  /* 0x0000660012048a28 */ /* 0x001e080000000000 */
[----:B-1----:R-:W1:-:S04]  /*c230*/  @P0 DFMA R8, R6, R6, R8 ;  /* 0x000000060608022b */ /* 0x002e480000000008 */
[----:B0-----:R-:W-:-:S04]  /*c240*/  @!P0 DFMA R2, R2, c[0x0][0x190], R4 ;  /* 0x0000640002028a2b */ /* 0x001fc80000000004 */
[----:B-1----:R-:W0:-:S10]  /*c250*/  @P0 DMUL R2, R8, 0.0625 ;  /* 0x3fb0000008020828 */ /* 0x002e140000000000 */
        /* <DEDUP_REMOVED lines=18> */
.L_x_361:
        /* <DEDUP_REMOVED lines=25> */
[----:B-1----:R-:W1:-:S04]  /*c510*/  DADD R22, R16, R16 ;  /* 0x0000000010167229 */ /* 0x002e480000000010 */
[----:B0-----:R-:W0:-:S04]  /*c520*/  DFMA R20, R8, R20, c[0x2][0x20] ;  /* 0x008008000814762b */ /* 0x001e080000000014 */
[----:B-1----:R-:W1:-:S04]  /*c530*/  DFMA R22, R2, -R6, R22 ;  /* 0x800000060216722b */ /* 0x002e480000000016 */
[----:B0-----:R-:W0:-:S04]  /*c540*/  DFMA R20, R8, R20, c[0x2][0x28] ;  /* 0x00800a000814762b */ /* 0x001e080000000014 */
[----:B-1----:R-:W-:-:S04]  /*c550*/  DMUL R22, R4, R22 ;  /* 0x0000001604167228 */ /* 0x002fc80000000000 */
[----:B0-----:R-:W0:-:S06]  /*c560*/  DFMA R20, R8, R20, c[0x2][0x30] ;  /* 0x00800c000814762b */ /* 0x001e0c0000000014 */
[----:B0-----:R-:W0:-:S06]  /*c570*/  DFMA R20, R8, R20, c[0x2][0x38] ;  /* 0x00800e000814762b */ /* 0x001e0c0000000014 */
[----:B0-----:R-:W0:-:S04]  /*c580*/  DFMA R16, R8, R20, c[0x2][0x40] ;  /* 0x008010000810762b */ /* 0x001e080000000014 */
[----:B------:R-:W1:-:S04]  /*c590*/  DFMA R20, R10, c[0x2][0x58], R6 ;  /* 0x008016000a147a2b */ /* 0x000e480000000006 */
[----:B0-----:R-:W0:-:S04]  /*c5a0*/  DFMA R16, R8, R16, c[0x2][0x48] ;  /* 0x008012000810762b */ /* 0x001e080000000010 */
[----:B-1----:R-:W1:-:S04]  /*c5b0*/  DFMA R2, -R10, c[0x2][0x58], R20 ;  /* 0x008016000a027a2b */ /* 0x002e480000000114 */
[----:B0-----:R-:W0:-:S04]  /*c5c0*/  DMUL R16, R8, R16 ;  /* 0x0000001008107228 */ /* 0x001e080000000000 */
[----:B-1----:R-:W-:-:S04]  /*c5d0*/  DADD R2, -R6, R2 ;  /* 0x0000000006027229 */ /* 0x002fc80000000102 */
[----:B0-----:R-:W0:-:S06]  /*c5e0*/  DFMA R16, R6, R16, R22 ;  /* 0x000000100610722b */ /* 0x001e0c0000000016 */
[----:B0-----:R-:W0:-:S06]  /*c5f0*/  DADD R2, R16, -R2 ;  /* 0x0000000010027229 */ /* 0x001e0c0000000802 */
[----:B0-----:R-:W0:-:S06]  /*c600*/  DFMA R2, R10, c[0x2][0x60], R2 ;  /* 0x008018000a027a2b */ /* 0x001e0c0000000002 */
[----:B0-----:R0:W1:-:S04]  /*c610*/  DADD R20, R20, R2 ;  /* 0x0000000014147229 */ /* 0x0010480000000002 */
.L_x_362:
[----:B0-----:R-:W-:Y:S01]  /*c620*/  DADD R2, -RZ, |c[0x0][0x198]| ;  /* 0x40006600ff027629 */ /* 0x001fe20000000100 */
[----:B------:R-:W-:-:S03]  /*c630*/  IMAD.MOV.U32 R6, RZ, RZ, 0x1 ;  /* 0x00000001ff067424 */ /* 0x000fc600078e00ff */
[----:B------:R-:W-:-:S04]  /*c640*/  DADD R4, -RZ, |c[0x0][0x190]| ;  /* 0x40006400ff047629 */ /* 0x000fc80000000100 */
[----:B------:R-:W0:-:S06]  /*c650*/  DSETP.GT.AND P1, PT, |R18|, |c[0x0][0x190]|, PT ;  /* 0x400064001200762a */ /* 0x000e0c0003f24200 */
[----:B0-----:R-:W-:Y:S02]  /*c660*/  FSEL R9, R3, R5, P1 ;  /* 0x0000000503097208 */ /* 0x001fe40000800000 */
[----:B------:R-:W-:Y:S02]  /*c670*/  FSEL R8, R2, R4, P1 ;  /* 0x0000000402087208 */ /* 0x000fe40000800000 */
[----:B------:R-:W0:Y:S01]  /*c680*/  MUFU.RCP64H R7, R9 ;  /* 0x0000000900077308 */ /* 0x000e220000001800 */
[----:B------:R-:W-:Y:S02]  /*c690*/  FSEL R4, R4, R2, P1 ;  /* 0x0000000204047208 */ /* 0x000fe40000800000 */
[----:B------:R-:W-:-:S04]  /*c6a0*/  FSEL R5, R5, R3, P1 ;  /* 0x0000000305057208 */ /* 0x000fc80000800000 */
[----:B------:R-:W-:Y:S01]  /*c6b0*/  FSETP.GEU.AND P2, PT, |R5|, 6.5827683646048100446e-37, PT ;  /* 0x036000000500780b */ /* 0x000fe20003f4e200 */
        /* <DEDUP_REMOVED lines=17> */
.L_x_363:
[----:B------:R-:W0:Y:S01]  /*c7d0*/  DMUL R4, R2, R2 ;  /* 0x0000000202047228 */ /* 0x000e220000000000 */
[----:B------:R-:W-:Y:S01]  /*c7e0*/  IMAD.MOV.U32 R6, RZ, RZ, 0x2a25ff7e ;  /* 0x2a25ff7eff067424 */ /* 0x000fe200078e00ff */
[----:B------:R-:W-:Y:S01]  /*c7f0*/  ISETP.LE.AND P0, PT, RZ, c[0x0][0x194], PT ;  /* 0x00006500ff007a0c */ /* 0x000fe20003f03270 */
[----:B------:R-:W-:Y:S01]  /*c800*/  IMAD.MOV.U32 R7, RZ, RZ, 0x3ef53e1d ;  /* 0x3ef53e1dff077424 */ /* 0x000fe200078e00ff */
[----:B------:R-:W-:-:S05]  /*c810*/  DSETP.NEU.AND P2, PT, R8, RZ, PT ;  /* 0x000000ff0800722a */ /* 0x000fca0003f4d000 */
[----:B0-----:R-:W0:-:S06]  /*c820*/  DFMA R6, R4, -R6, c[0x2][0xa0] ;  /* 0x008028000406762b */ /* 0x001e0c0000000806 */
        /* <DEDUP_REMOVED lines=23> */
[----:B------:R-:W2:-:S05]  /*c9a0*/  DADD R4, R4, c[0x2][0x130] ;  /* 0x00804c0004047629 */ /* 0x000e8a0000000000 */
[----:B0-----:R-:W-:Y:S02]  /*c9b0*/  FSEL R9, R2, R6, !P0 ;  /* 0x0000000602097208 */ /* 0x001fe40004000000 */
[----:B------:R-:W-:-:S03]  /*c9c0*/  FSEL R3, R3, R7, !P0 ;  /* 0x0000000703037208 */ /* 0x000fc60004000000 */
[----:B--2---:R-:W-:Y:S02]  /*c9d0*/  FSEL R4, R4, R9, P1 ;  /* 0x0000000904047208 */ /* 0x004fe40000800000 */
[----:B------:R-:W-:Y:S01]  /*c9e0*/  FSEL R5, R5, R3, P1 ;  /* 0x0000000305057208 */ /* 0x000fe20000800000 */
[----:B------:R-:W-:Y:S05]  /*c9f0*/  @!P2 BRA `(.L_x_364) ;  /* 0x000000900000a947 */ /* 0x000fea0003800000 */
[----:B------:R-:W-:Y:S02]  /*ca00*/  IMAD.MOV.U32 R2, RZ, RZ, c[0x0][0x198] ;  /* 0x00006600ff027624 */ /* 0x000fe400078e00ff */
[----:B------:R-:W-:-:S06]  /*ca10*/  IMAD.MOV.U32 R3, RZ, RZ, c[0x0][0x19c] ;  /* 0x00006700ff037624 */ /* 0x000fcc00078e00ff */
[----:B------:R-:W0:-:S14]  /*ca20*/  DSETP.NEU.AND P1, PT, |R2|, |c[0x0][0x190]|, PT ;  /* 0x400064000200762a */ /* 0x000e1c0003f2d200 */
[----:B0-----:R-:W-:Y:S05]  /*ca30*/  @P1 BRA `(.L_x_365) ;  /* 0x0000007000001947 */ /* 0x001fea0003800000 */
[----:B------:R-:W-:Y:S02]  /*ca40*/  IMAD.MOV.U32 R4, RZ, RZ, 0x7f3321d2 ;  /* 0x7f3321d2ff047424 */ /* 0x000fe400078e00ff */
[----:B------:R-:W-:-:S03]  /*ca50*/  IMAD.MOV.U32 R0, RZ, RZ, 0x4002d97c ;  /* 0x4002d97cff007424 */ /* 0x000fc600078e00ff */
[----:B------:R-:W-:Y:S02]  /*ca60*/  FSEL R4, R4, 3.37028055040000000000e+12, !P0 ;  /* 0x54442d1804047808 */ /* 0x000fe40004000000 */
[----:B------:R-:W-:Y:S01]  /*ca70*/  FSEL R5, R0, 1.8213495016098022461, !P0 ;  /* 0x3fe921fb00057808 */ /* 0x000fe20004000000 */
[----:B------:R-:W-:Y:S05]  /*ca80*/  BRA `(.L_x_365) ;  /* 0x0000002000007947 */ /* 0x000fea0003800000 */
.L_x_364:
[----:B------:R-:W-:Y:S02]  /*ca90*/  FSEL R4, RZ, 3.37028055040000000000e+12, P0 ;  /* 0x54442d18ff047808 */ /* 0x000fe40000000000 */
[----:B------:R-:W-:Y:S02]  /*caa0*/  FSEL R5, RZ, 2.1426990032196044922, P0 ;  /* 0x400921fbff057808 */ /* 0x000fe40000000000 */
.L_x_365:
[----:B------:R-:W-:Y:S02]  /*cab0*/  IMAD.MOV.U32 R2, RZ, RZ, c[0x0][0x198] ;  /* 0x00006600ff027624 */ /* 0x000fe400078e00ff */
[----:B------:R-:W-:Y:S02]  /*cac0*/  IMAD.MOV.U32 R3, RZ, RZ, c[0x0][0x19c] ;  /* 0x00006700ff037624 */ /* 0x000fe400078e00ff */
[----:B------:R-:W-:-:S04]  /*cad0*/  IMAD.MOV.U32 R7, RZ, RZ, c[0x0][0x19c] ;  /* 0x00006700ff077624 */ /* 0x000fc800078e00ff */
[----:B------:R-:W0:Y:S01]  /*cae0*/  DADD R2, |R2|, |c[0x0][0x190]| ;  /* 0x4000640002027629 */ /* 0x000e220000000200 */
[----:B------:R-:W-:-:S05]  /*caf0*/  LOP3.LUT R5, R5, 0x80000000, R7, 0xb8, !PT ;  /* 0x8000000005057812 */ /* 0x000fca00078eb807 */
[----:B0-----:R-:W0:-:S06]  /*cb00*/  DSETP.GTU.AND P0, PT, |R2|, +INF , PT ;  /* 0x7ff000000200742a */ /* 0x001e0c0003f0c200 */
[----:B0-----:R-:W-:Y:S02]  /*cb10*/  FSEL R4, R2, R4, P0 ;  /* 0x0000000402047208 */ /* 0x001fe40000000000 */
[----:B------:R-:W-:-:S06]  /*cb20*/  FSEL R5, R3, R5, P0 ;  /* 0x0000000503057208 */ /* 0x000fcc0000000000 */
.L_x_329:
[----:B------:R-:W0:-:S04]  /*cb30*/  DMUL R2, R14, R4 ;  /* 0x000000040e027228 */ /* 0x000e080000000000 */
[----:B---3--:R-:W2:-:S04]  /*cb40*/  DMUL R4, R12, R4 ;  /* 0x000000040c047228 */ /* 0x008e880000000000 */
[----:B01----:R-:W0:-:S04]  /*cb50*/  DFMA R2, R12, R20, R2 ;  /* 0x000000140c02722b */ /* 0x003e080000000002 */
[----:B--2---:R1:W2:-:S06]  /*cb60*/  DFMA R14, R14, R20, -R4 ;  /* 0x000000140e0e722b */ /* 0x00428c0000000804 */
        /* <DEDUP_REMOVED lines=40> */
[----:B------:R-:W-:Y:S02]  /*cdf0*/  @!P0 LEA.HI R0, R4, R4, RZ, 0x1 ;  /* 0x0000000404008211 */ /* 0x000fe400078f08ff */
[----:B------:R-:W-:Y:S02]  /*ce00*/  FSEL R21, R9, RZ, P1 ;  /* 0x000000ff09157208 */ /* 0x000fe40000800000 */
[----:B------:R-:W-:-:S05]  /*ce10*/  @!P0 SHF.R.S32.HI R5, RZ, 0x1, R0 ;  /* 0x00000001ff058819 */ /* 0x000fca0000011400 */
[----:B------:R-:W-:Y:S02]  /*ce20*/  @!P0 IMAD.IADD R4, R4, 0x1, -R5 ;  /* 0x0000000104048824 */ /* 0x000fe400078e0a05 */
[----:B------:R-:W-:-:S03]  /*ce30*/  @!P0 IMAD R5, R5, 0x100000, R7 ;  /* 0x0010000005058824 */ /* 0x000fc600078e0207 */
[----:B------:R-:W-:Y:S01]  /*ce40*/  @!P0 LEA R7, R4, 0x3ff00000, 0x14 ;  /* 0x3ff0000004078811 */ /* 0x000fe200078ea0ff */
[----:B------:R-:W-:Y:S02]  /*ce50*/  @!P0 IMAD.MOV.U32 R4, RZ, RZ, R6 ;  /* 0x000000ffff048224 */ /* 0x000fe400078e0006 */
[----:B------:R-:W-:-:S06]  /*ce60*/  @!P0 IMAD.MOV.U32 R6, RZ, RZ, RZ ;  /* 0x000000ffff068224 */ /* 0x000fcc00078e00ff */
[----:B------:R0:W1:-:S06]  /*ce70*/  @!P0 DMUL R20, R4, R6 ;  /* 0x0000000604148228 */ /* 0x00004c0000000000 */
.L_x_371:
[----:B------:R-:W-:Y:S05]  /*ce80*/  BSYNC B1 ;  /* 0x0000000000017941 */ /* 0x000fea0003800000 */
.L_x_370:
        /* <DEDUP_REMOVED lines=18> */
.L_x_373:
[----:B------:R2:W3:Y:S01]  /*cfb0*/  DMUL R16, RZ, R2 ;  /* 0x00000002ff107228 */ /* 0x0004e20000000000 */
[----:B0-----:R-:W-:-:S05]  /*cfc0*/  IMAD.MOV.U32 R4, RZ, RZ, RZ ;  /* 0x000000ffff047224 */ /* 0x001fca00078e00ff */
.L_x_374:
[----:B------:R-:W-:Y:S05]  /*cfd0*/  BSYNC B2 ;  /* 0x0000000000027941 */ /* 0x000fea0003800000 */
.L_x_372:
        /* <DEDUP_REMOVED lines=40> */
.L_x_376:
[----:B------:R2:W3:Y:S01]  /*d260*/  DMUL R10, RZ, R2 ;  /* 0x00000002ff0a7228 */ /* 0x0004e20000000000 */
[----:B------:R-:W-:-:S05]  /*d270*/  IMAD.MOV.U32 R0, RZ, RZ, RZ ;  /* 0x000000ffff007224 */ /* 0x000fca00078e00ff */
.L_x_377:
[----:B------:R-:W-:Y:S05]  /*d280*/  BSYNC B2 ;  /* 0x0000000000027941 */ /* 0x000fea0003800000 */
.L_x_375:
        /* <DEDUP_REMOVED lines=25> */
.L_x_369:
        /* <DEDUP_REMOVED lines=39> */
.L_x_379:
[----:B------:R-:W-:Y:S05]  /*d690*/  BSYNC B1 ;  /* 0x0000000000017941 */ /* 0x000fea0003800000 */
.L_x_378:
        /* <DEDUP_REMOVED lines=18> */
.L_x_381:
[----:B------:R2:W3:Y:S01]  /*d7c0*/  DMUL R16, RZ, R2 ;  /* 0x00000002ff107228 */ /* 0x0004e20000000000 */
[----:B0-----:R-:W-:-:S05]  /*d7d0*/  IMAD.MOV.U32 R4, RZ, RZ, RZ ;  /* 0x000000ffff047224 */ /* 0x001fca00078e00ff */
.L_x_382:
[----:B------:R-:W-:Y:S05]  /*d7e0*/  BSYNC B2 ;  /* 0x0000000000027941 */ /* 0x000fea0003800000 */
.L_x_380:
        /* <DEDUP_REMOVED lines=40> */
.L_x_384:
[----:B------:R2:W3:Y:S01]  /*da70*/  DMUL R10, RZ, R2 ;  /* 0x00000002ff0a7228 */ /* 0x0004e20000000000 */
[----:B------:R-:W-:-:S05]  /*da80*/  IMAD.MOV.U32 R0, RZ, RZ, RZ ;  /* 0x000000ffff007224 */ /* 0x000fca00078e00ff */
.L_x_385:
[----:B------:R-:W-:Y:S05]  /*da90*/  BSYNC B2 ;  /* 0x0000000000027941 */ /* 0x000fea0003800000 */
.L_x_383:
        /* <DEDUP_REMOVED lines=39> */
.L_x_368:
        /* <DEDUP_REMOVED lines=11> */
.L_x_386:
[----:B------:R-:W0:-:S10]  /*ddc0*/  DADD R8, R2, -R2 ;  /* 0x0000000002087229 */ /* 0x000e140000000802 */
[----:B0-----:R-:W-:Y:S02]  /*ddd0*/  IMAD.MOV.U32 R10, RZ, RZ, R8 ;  /* 0x000000ffff0a7224 */ /* 0x001fe400078e0008 */
[----:B------:R-:W-:Y:S01]  /*dde0*/  IMAD.MOV.U32 R11, RZ, RZ, R9 ;  /* 0x000000ffff0b7224 */ /* 0x000fe200078e0009 */
[----:B------:R-:W-:Y:S05]  /*ddf0*/  BRA `(.L_x_299) ;  /* 0x0000081000007947 */ /* 0x000fea0003800000 */
.L_x_367:
        /* <DEDUP_REMOVED lines=19> */
.L_x_388:
[----:B------:R0:W1:Y:S01]  /*df30*/  DMUL R16, RZ, R2 ;  /* 0x00000002ff107228 */ /* 0x0000620000000000 */
[----:B------:R-:W-:-:S05]  /*df40*/  IMAD.MOV.U32 R4, RZ, RZ, RZ ;  /* 0x000000ffff047224 */ /* 0x000fca00078e00ff */
.L_x_389:
[----:B------:R-:W-:Y:S05]  /*df50*/  BSYNC B2 ;  /* 0x0000000000027941 */ /* 0x000fea0003800000 */
.L_x_387:
        /* <DEDUP_REMOVED lines=40> */
.L_x_391:
[----:B------:R1:W2:Y:S01]  /*e1e0*/  DMUL R10, RZ, R2 ;  /* 0x00000002ff0a7228 */ /* 0x0002a20000000000 */
[----:B------:R-:W-:-:S05]  /*e1f0*/  IMAD.MOV.U32 R0, RZ, RZ, RZ ;  /* 0x000000ffff007224 */ /* 0x000fca00078e00ff */
.L_x_392:
[----:B------:R-:W-:Y:S05]  /*e200*/  BSYNC B2 ;  /* 0x0000000000027941 */ /* 0x000fea0003800000 */
.L_x_390:
        /* <DEDUP_REMOVED lines=24> */
.L_x_366:
        /* <DEDUP_REMOVED lines=37> */
.L_x_394:
[----:B------:R-:W-:Y:S05]  /*e5e0*/  BSYNC B1 ;  /* 0x0000000000017941 */ /* 0x000fea0003800000 */
.L_x_393:
[----:B------:R-:W-:Y:S02]  /*e5f0*/  IMAD.MOV.U32 R10, RZ, RZ, R2 ;  /* 0x000000ffff0a7224 */ /* 0x000fe400078e0002 */
[----:B------:R-:W-:Y:S02]  /*e600*/  IMAD.MOV.U32 R11, RZ, RZ, R3 ;  /* 0x000000ffff0b7224 */ /* 0x000fe400078e0003 */
.L_x_299:
[----:B012---:R-:W-:Y:S05]  /*e610*/  BSYNC B0 ;  /* 0x0000000000007941 */ /* 0x007fea0003800000 */
.L_x_236:
[----:B------:R-:W0:Y:S01]  /*e620*/  S2R R0, SR_CTAID.X ;  /* 0x0000000000007919 */ /* 0x000e220000002500 */
[----:B------:R-:W-:-:S03]  /*e630*/  IMAD.MOV.U32 R2, RZ, RZ, 0x10 ;  /* 0x00000010ff027424 */ /* 0x000fc600078e00ff */
[----:B------:R-:W0:Y:S02]  /*e640*/  S2R R3, SR_TID.X ;  /* 0x0000000000037919 */ /* 0x000e240000002100 */
[----:B0-----:R-:W-:-:S04]  /*e650*/  IMAD R3, R0, 0x40, R3 ;  /* 0x0000004000037824 */ /* 0x001fc800078e0203 */
[----:B------:R-:W-:-:S05]  /*e660*/  IMAD.WIDE.U32 R2, R3, R2, c[0x0][0x1d0] ;  /* 0x0000740003027625 */ /* 0x000fca00078e0002 */
[----:B---3--:R-:W-:Y:S01]  /*e670*/  STG.E.128 [R2.64], R8 ;  /* 0x0000000802007986 */ /* 0x008fe2000c101d06 */
[----:B------:R-:W-:Y:S05]  /*e680*/  EXIT ;  /* 0x000000000000794d */ /* 0x000fea0003800000 */
        .weak           $__internal_2_$__cuda_sm20_div_rn_f64_full
        .type           $__internal_2_$__cuda_sm20_div_rn_f64_full,@function
        .size           $__internal_2_$__cuda_sm20_div_rn_f64_full,($_ZN50_GLOBAL__N__f31458b2_17_RangeFactories_cu_38772b0829elementwise_kernel_with_indexIlZZZN2at6native17logspace_cuda_outERKN3c106ScalarES6_ldRNS1_6TensorEENKUlvE0_clEvENKUlvE1_clEvEUllE_EEvT_T0_PN15function_traitsISD_E11result_typeE$__internal_trig_reduction_slowpathd - $__internal_2_$__cuda_sm20_div_rn_f64_full)
$__internal_2_$__cuda_sm20_div_rn_f64_full:
[C---:B------:R-:W-:Y:S01]  /*e690*/  FSETP.GEU.AND P0, PT, |R19|.reuse, 1.469367938527859385e-39, PT ;  /* 0x001000001300780b */ /* 0x040fe20003f0e200 */
[----:B------:R-:W-:Y:S01]  /*e6a0*/  IMAD.MOV.U32 R25, RZ, RZ, R3 ;  /* 0x000000ffff197224 */ /* 0x000fe200078e0003 */
[C---:B------:R-:W-:Y:S01]  /*e6b0*/  LOP3.LUT R16, R19.reuse, 0x800fffff, RZ, 0xc0, !PT ;  /* 0x800fffff13107812 */ /* 0x040fe200078ec0ff */
[----:B------:R-:W-:Y:S01]  /*e6c0*/  IMAD.MOV.U32 R24, RZ, RZ, R2 ;  /* 0x000000ffff187224 */ /* 0x000fe200078e0002 */
[----:B------:R-:W-:Y:S01]  /*e6d0*/  LOP3.LUT R5, R19, 0x7ff00000, RZ, 0xc0, !PT ;  /* 0x7ff0000013057812 */ /* 0x000fe200078ec0ff */
[----:B------:R-:W-:Y:S01]  /*e6e0*/  IMAD.MOV.U32 R26, RZ, RZ, 0x1 ;  /* 0x00000001ff1a7424 */ /* 0x000fe200078e00ff */
[C---:B------:R-:W-:Y:S01]  /*e6f0*/  FSETP.GEU.AND P2, PT, |R25|.reuse, 1.469367938527859385e-39, PT ;  /* 0x001000001900780b */ /* 0x040fe20003f4e200 */
[----:B------:R-:W-:Y:S01]  /*e700*/  IMAD.MOV.U32 R22, RZ, RZ, R24 ;  /* 0x000000ffff167224 */ /* 0x000fe200078e0018 */
[----:B------:R-:W-:Y:S01]  /*e710*/  LOP3.LUT R17, R16, 0x3ff00000, RZ, 0xfc, !PT ;  /* 0x3ff0000010117812 */ /* 0x000fe200078efcff */
[----:B------:R-:W-:Y:S01]  /*e720*/  IMAD.MOV.U32 R16, RZ, RZ, R18 ;  /* 0x000000ffff107224 */ /* 0x000fe200078e0012 */
[----:B------:R-:W-:Y:S01]  /*e730*/  LOP3.LUT R2, R25, 0x7ff00000, RZ, 0xc0, !PT ;  /* 0x7ff0000019027812 */ /* 0x000fe200078ec0ff */
[----:B------:R-:W-:Y:S02]  /*e740*/  BSSY B1, `(.L_x_395) ;  /* 0x0000054000017945 */ /* 0x000fe40003800000 */
[----:B------:R-:W0:Y:S01]  /*e750*/  @!P0 DMUL R16, R18, 8.98846567431157953865e+307 ;  /* 0x7fe0000012108828 */ /* 0x000e220000000000 */
[----:B------:R-:W-:-:S05]  /*e760*/  ISETP.GE.U32.AND P4, PT, R2, R5, PT ;  /* 0x000000050200720c */ /* 0x000fca0003f86070 */
[----:B0-----:R-:W0:Y:S01]  /*e770*/  MUFU.RCP64H R27, R17 ;  /* 0x00000011001b7308 */ /* 0x001e220000001800 */
[----:B------:R-:W-:-:S03]  /*e780*/  @!P2 LOP3.LUT R3, R19, 0x7ff00000, RZ, 0xc0, !PT ;  /* 0x7ff000001303a812 */ /* 0x000fc600078ec0ff */
[----:B------:R-:W-:Y:S02]  /*e790*/  @!P0 LOP3.LUT R5, R17, 0x7ff00000, RZ, 0xc0, !PT ;  /* 0x7ff0000011058812 */ /* 0x000fe400078ec0ff */
[----:B------:R-:W-:Y:S01]  /*e7a0*/  @!P2 ISETP.GE.U32.AND P3, PT, R2, R3, PT ;  /* 0x000000030200a20c */ /* 0x000fe20003f66070 */
[----:B------:R-:W-:-:S05]  /*e7b0*/  IMAD.MOV.U32 R3, RZ, RZ, 0x1ca00000 ;  /* 0x1ca00000ff037424 */ /* 0x000fca00078e00ff */
[C---:B------:R-:W-:Y:S02]  /*e7c0*/  @!P2 SEL R4, R3.reuse, 0x63400000, !P3 ;  /* 0x634000000304a807 */ /* 0x040fe40005800000 */
[----:B------:R-:W-:Y:S01]  /*e7d0*/  SEL R6, R3, 0x63400000, !P4 ;  /* 0x6340000003067807 */ /* 0x000fe20006000000 */
[----:B0-----:R-:W0:Y:S01]  /*e7e0*/  DFMA R28, R26, -R16, 1 ;  /* 0x3ff000001a1c742b */ /* 0x001e220000000810 */
[--C-:B------:R-:W-:Y:S02]  /*e7f0*/  @!P2 LOP3.LUT R4, R4, 0x80000000, R25.reuse, 0xf8, !PT ;  /* 0x800000000404a812 */ /* 0x100fe400078ef819 */
[----:B------:R-:W-:Y:S01]  /*e800*/  LOP3.LUT R23, R6, 0x800fffff, R25, 0xf8, !PT ;  /* 0x800fffff06177812 */ /* 0x000fe200078ef819 */
[----:B------:R-:W-:Y:S01]  /*e810*/  @!P2 IMAD.MOV.U32 R6, RZ, RZ, RZ ;  /* 0x000000ffff06a224 */ /* 0x000fe200078e00ff */
[----:B------:R-:W-:Y:S01]  /*e820*/  @!P2 LOP3.LUT R7, R4, 0x100000, RZ, 0xfc, !PT ;  /* 0x001000000407a812 */ /* 0x000fe200078efcff */
[----:B0-----:R-:W0:Y:S01]  /*e830*/  DFMA R28, R28, R28, R28 ;  /* 0x0000001c1c1c722b */ /* 0x001e22000000001c */
[----:B------:R-:W-:-:S04]  /*e840*/  IMAD.MOV.U32 R4, RZ, RZ, R2 ;  /* 0x000000ffff047224 */ /* 0x000fc800078e0002 */
[----:B------:R-:W-:-:S04]  /*e850*/  @!P2 DFMA R22, R22, 2, -R6 ;  /* 0x400000001616a82b */ /* 0x000fc80000000806 */
[----:B0-----:R-:W0:-:S06]  /*e860*/  DFMA R26, R26, R28, R26 ;  /* 0x0000001c1a1a722b */ /* 0x001e0c000000001a */
[----:B0-----:R-:W0:Y:S01]  /*e870*/  DFMA R6, R26, -R16, 1 ;  /* 0x3ff000001a06742b */ /* 0x001e220000000810 */
[----:B------:R-:W-:-:S05]  /*e880*/  @!P2 LOP3.LUT R4, R23, 0x7ff00000, RZ, 0xc0, !PT ;  /* 0x7ff000001704a812 */ /* 0x000fca00078ec0ff */
[----:B0-----:R0:W1:Y:S02]  /*e890*/  DFMA R26, R26, R6, R26 ;  /* 0x000000061a1a722b */ /* 0x001064000000001a */
[----:B0-----:R-:W-:Y:S02]  /*e8a0*/  IADD3 R6, R4, -0x1, RZ ;  /* 0xffffffff04067810 */ /* 0x001fe40007ffe0ff */
[----:B------:R-:W-:Y:S02]  /*e8b0*/  IADD3 R7, R5, -0x1, RZ ;  /* 0xffffffff05077810 */ /* 0x000fe40007ffe0ff */
[----:B------:R-:W-:Y:S01]  /*e8c0*/  ISETP.GT.U32.AND P0, PT, R6, 0x7feffffe, PT ;  /* 0x7feffffe0600780c */ /* 0x000fe20003f04070 */
[----:B-1----:R-:W0:-:S03]  /*e8d0*/  DMUL R28, R26, R22 ;  /* 0x000000161a1c7228 */ /* 0x002e060000000000 */
[----:B------:R-:W-:-:S03]  /*e8e0*/  ISETP.GT.U32.OR P0, PT, R7, 0x7feffffe, P0 ;  /* 0x7feffffe0700780c */ /* 0x000fc60000704470 */
[----:B0-----:R-:W0:-:S06]  /*e8f0*/  DFMA R30, R28, -R16, R22 ;  /* 0x800000101c1e722b */ /* 0x001e0c0000000016 */
[----:B0-----:R0:W1:-:S04]  /*e900*/  DFMA R6, R26, R30, R28 ;  /* 0x0000001e1a06722b */ /* 0x001048000000001c */
[----:B------:R-:W-:Y:S05]  /*e910*/  @P0 BRA `(.L_x_396) ;  /* 0x000001e000000947 */ /* 0x000fea0003800000 */
[----:B01----:R-:W-:-:S04]  /*e920*/  LOP3.LUT R5, R19, 0x7ff00000, RZ, 0xc0, !PT ;  /* 0x7ff0000013057812 */ /* 0x003fc800078ec0ff */
[C---:B------:R-:W-:Y:S01]  /*e930*/  ISETP.GE.U32.AND P0, PT, R2.reuse, R5, PT ;  /* 0x000000050200720c */ /* 0x040fe20003f06070 */
[----:B------:R-:W-:-:S03]  /*e940*/  IMAD.IADD R4, R2, 0x1, -R5 ;  /* 0x0000000102047824 */ /* 0x000fc600078e0a05 */
[----:B------:R-:W-:Y:S02]  /*e950*/  SEL R3, R3, 0x63400000, !P0 ;  /* 0x6340000003037807 */ /* 0x000fe40004000000 */
[----:B------:R-:W-:-:S04]  /*e960*/  IMNMX R4, R4, -0x46a00000, !PT ;  /* 0xb960000004047817 */ /* 0x000fc80007800200 */
[----:B------:R-:W-:-:S05]  /*e970*/  IMNMX R4, R4, 0x46a00000, PT ;  /* 0x46a0000004047817 */ /* 0x000fca0003800200 */
[----:B------:R-:W-:Y:S02]  /*e980*/  IMAD.IADD R3, R4, 0x1, -R3 ;  /* 0x0000000104037824 */ /* 0x000fe400078e0a03 */
[----:B------:R-:W-:-:S03]  /*e990*/  IMAD.MOV.U32 R4, RZ, RZ, RZ ;  /* 0x000000ffff047224 */ /* 0x000fc600078e00ff */
[----:B------:R-:W-:-:S06]  /*e9a0*/  IADD3 R5, R3, 0x7fe00000, RZ ;  /* 0x7fe0000003057810 */ /* 0x000fcc0007ffe0ff */
[----:B------:R-:W0:-:S10]  /*e9b0*/  DMUL R26, R6, R4 ;  /* 0x00000004061a7228 */ /* 0x000e140000000000 */
[----:B0-----:R-:W-:-:S13]  /*e9c0*/  FSETP.GTU.AND P0, PT, |R27|, 1.469367938527859385e-39, PT ;  /* 0x001000001b00780b */ /* 0x001fda0003f0c200 */
[----:B------:R-:W-:Y:S05]  /*e9d0*/  @P0 BRA `(.L_x_397) ;  /* 0x000002a000000947 */ /* 0x000fea0003800000 */
[----:B------:R-:W0:-:S06]  /*e9e0*/  DFMA R16, R6, -R16, R22 ;  /* 0x800000100610722b */ /* 0x000e0c0000000016 */
[----:B0-----:R-:W-:-:S04]  /*e9f0*/  IMAD.MOV.U32 R16, RZ, RZ, RZ ;  /* 0x000000ffff107224 */ /* 0x001fc800078e00ff */
[C---:B------:R-:W-:Y:S02]  /*ea00*/  FSETP.NEU.AND P0, PT, R17.reuse, RZ, PT ;  /* 0x000000ff1100720b */ /* 0x040fe40003f0d000 */
[----:B------:R-:W-:-:S04]  /*ea10*/  LOP3.LUT R18, R17, 0x80000000, R19, 0x48, !PT ;  /* 0x8000000011127812 */ /* 0x000fc800078e4813 */
[----:B------:R-:W-:-:S07]  /*ea20*/  LOP3.LUT R17, R18, R5, RZ, 0xfc, !PT ;  /* 0x0000000512117212 */ /* 0x000fce00078efcff */
[----:B------:R-:W-:Y:S05]  /*ea30*/  @!P0 BRA `(.L_x_397) ;  /* 0x0000024000008947 */ /* 0x000fea0003800000 */
[----:B------:R-:W-:Y:S01]  /*ea40*/  IMAD.MOV R5, RZ, RZ, -R3 ;  /* 0x000000ffff057224 */ /* 0x000fe200078e0a03 */
[----:B------:R-:W-:Y:S01]  /*ea50*/  IADD3 R3, -R3, -0x43300000, RZ ;  /* 0xbcd0000003037810 */ /* 0x000fe20007ffe1ff */
[----:B------:R-:W-:-:S06]  /*ea60*/  IMAD.MOV.U32 R4, RZ, RZ, RZ ;  /* 0x000000ffff047224 */ /* 0x000fcc00078e00ff */
[----:B------:R-:W0:-:S04]  /*ea70*/  DFMA R4, R26, -R4, R6 ;  /* 0x800000041a04722b */ /* 0x000e080000000006 */
[----:B------:R-:W1:-:S06]  /*ea80*/  DMUL.RP R6, R6, R16 ;  /* 0x0000001006067228 */ /* 0x000e4c0000008000 */
[----:B0-----:R-:W-:-:S04]  /*ea90*/  FSETP.NEU.AND P0, PT, |R5|, R3, PT ;  /* 0x000000030500720b */ /* 0x001fc80003f0d200 */
[----:B-1----:R-:W-:Y:S02]  /*eaa0*/  LOP3.LUT R18, R7, R18, RZ, 0x3c, !PT ;  /* 0x0000001207127212 */ /* 0x002fe400078e3cff */
[----:B------:R-:W-:Y:S02]  /*eab0*/  FSEL R2, R6, R26, !P0 ;  /* 0x0000001a06027208 */ /* 0x000fe40004000000 */
[----:B------:R-:W-:-:S03]  /*eac0*/  FSEL R3, R18, R27, !P0 ;  /* 0x0000001b12037208 */ /* 0x000fc60004000000 */
[----:B------:R-:W-:Y:S02]  /*ead0*/  IMAD.MOV.U32 R26, RZ, RZ, R2 ;  /* 0x000000ffff1a7224 */ /* 0x000fe400078e0002 */
[----:B------:R-:W-:Y:S01]  /*eae0*/  IMAD.MOV.U32 R27, RZ, RZ, R3 ;  /* 0x000000ffff1b7224 */ /* 0x000fe200078e0003 */
[----:B------:R-:W-:Y:S05]  /*eaf0*/  BRA `(.L_x_397) ;  /* 0x0000018000007947 */ /* 0x000fea0003800000 */
.L_x_396:
[----:B01----:R-:W0:-:S14]  /*eb00*/  DSETP.NAN.AND P0, PT, R24, R24, PT ;  /* 0x000000181800722a */ /* 0x003e1c0003f08000 */
[----:B0-----:R-:W-:Y:S05]  /*eb10*/  @P0 BRA `(.L_x_398) ;  /* 0x0000013000000947 */ /* 0x001fea0003800000 */
[----:B------:R-:W0:-:S14]  /*eb20*/  DSETP.NAN.AND P0, PT, R18, R18, PT ;  /* 0x000000121200722a */ /* 0x000e1c0003f08000 */
[----:B0-----:R-:W-:Y:S05]  /*eb30*/  @P0 BRA `(.L_x_399) ;  /* 0x000000d000000947 */ /* 0x001fea0003800000 */
[----:B------:R-:W-:Y:S01]  /*eb40*/  ISETP.NE.AND P0, PT, R4, R5, PT ;  /* 0x000000050400720c */ /* 0x000fe20003f05270 */
[----:B------:R-:W-:Y:S02]  /*eb50*/  IMAD.MOV.U32 R26, RZ, RZ, 0x0 ;  /* 0x00000000ff1a7424 */ /* 0x000fe400078e00ff */
[----:B------:R-:W-:-:S10]  /*eb60*/  IMAD.MOV.U32 R27, RZ, RZ, -0x80000 ;  /* 0xfff80000ff1b7424 */ /* 0x000fd400078e00ff */
[----:B------:R-:W-:Y:S05]  /*eb70*/  @!P0 BRA `(.L_x_397) ;  /* 0x0000010000008947 */ /* 0x000fea0003800000 */
[----:B------:R-:W-:Y:S02]  /*eb80*/  ISETP.NE.AND P0, PT, R4, 0x7ff00000, PT ;  /* 0x7ff000000400780c */ /* 0x000fe40003f05270 */
[----:B------:R-:W-:Y:S02]  /*eb90*/  LOP3.LUT R19, R25, 0x80000000, R19, 0x48, !PT ;  /* 0x8000000019137812 */ /* 0x000fe400078e4813 */
[----:B------:R-:W-:-:S13]  /*eba0*/  ISETP.EQ.OR P0, PT, R5, RZ, !P0 ;  /* 0x000000ff0500720c */ /* 0x000fda0004702670 */
[----:B------:R-:W-:Y:S01]  /*ebb0*/  @P0 LOP3.LUT R2, R19, 0x7ff00000, RZ, 0xfc, !PT ;  /* 0x7ff0000013020812 */ /* 0x000fe200078efcff */
[----:B------:R-:W-:Y:S02]  /*ebc0*/  @!P0 IMAD.MOV.U32 R26, RZ, RZ, RZ ;  /* 0x000000ffff1a8224 */ /* 0x000fe400078e00ff */
[----:B------:R-:W-:Y:S02]  /*ebd0*/  @!P0 IMAD.MOV.U32 R27, RZ, RZ, R19 ;  /* 0x000000ffff1b8224 */ /* 0x000fe400078e0013 */
[----:B------:R-:W-:Y:S02]  /*ebe0*/  @P0 IMAD.MOV.U32 R26, RZ, RZ, RZ ;  /* 0x000000ffff1a0224 */ /* 0x000fe400078e00ff */
[----:B------:R-:W-:Y:S01]  /*ebf0*/  @P0 IMAD.MOV.U32 R27, RZ, RZ, R2 ;  /* 0x000000ffff1b0224 */ /* 0x000fe200078e0002 */
[----:B------:R-:W-:Y:S05]  /*ec00*/  BRA `(.L_x_397) ;  /* 0x0000007000007947 */ /* 0x000fea0003800000 */
.L_x_399:
[----:B------:R-:W-:Y:S01]  /*ec10*/  LOP3.LUT R3, R19, 0x80000, RZ, 0xfc, !PT ;  /* 0x0008000013037812 */ /* 0x000fe200078efcff */
[----:B------:R-:W-:-:S04]  /*ec20*/  IMAD.MOV.U32 R26, RZ, RZ, R18 ;  /* 0x000000ffff1a7224 */ /* 0x000fc800078e0012 */
[----:B------:R-:W-:Y:S01]  /*ec30*/  IMAD.MOV.U32 R27, RZ, RZ, R3 ;  /* 0x000000ffff1b7224 */ /* 0x000fe200078e0003 */
[----:B------:R-:W-:Y:S05]  /*ec40*/  BRA `(.L_x_397) ;  /* 0x0000003000007947 */ /* 0x000fea0003800000 */
.L_x_398:
[----:B------:R-:W-:Y:S01]  /*ec50*/  LOP3.LUT R3, R25, 0x80000, RZ, 0xfc, !PT ;  /* 0x0008000019037812 */ /* 0x000fe200078efcff */
[----:B------:R-:W-:-:S04]  /*ec60*/  IMAD.MOV.U32 R26, RZ, RZ, R24 ;  /* 0x000000ffff1a7224 */ /* 0x000fc800078e0018 */
[----:B------:R-:W-:Y:S02]  /*ec70*/  IMAD.MOV.U32 R27, RZ, RZ, R3 ;  /* 0x000000ffff1b7224 */ /* 0x000fe400078e0003 */
.L_x_397:
[----:B------:R-:W-:Y:S05]  /*ec80*/  BSYNC B1 ;  /* 0x0000000000017941 */ /* 0x000fea0003800000 */
.L_x_395:
[----:B------:R-:W-:Y:S02]  /*ec90*/  IMAD.MOV.U32 R4, RZ, RZ, R0 ;  /* 0x000000ffff047224 */ /* 0x000fe400078e0000 */
[----:B------:R-:W-:Y:S02]  /*eca0*/  IMAD.MOV.U32 R5, RZ, RZ, 0x0 ;  /* 0x00000000ff057424 */ /* 0x000fe400078e00ff */
[----:B------:R-:W-:Y:S02]  /*ecb0*/  IMAD.MOV.U32 R2, RZ, RZ, R26 ;  /* 0x000000ffff027224 */ /* 0x000fe400078e001a */
[----:B------:R-:W-:Y:S01]  /*ecc0*/  IMAD.MOV.U32 R3, RZ, RZ, R27 ;  /* 0x000000ffff037224 */ /* 0x000fe200078e001b */
[----:B------:R-:W-:Y:S06]  /*ecd0*/  RET.REL.NODEC R4 `(_ZN50_GLOBAL__N__f31458b2_17_RangeFactories_cu_38772b0829elementwise_kernel_with_indexIlZZZN2at6native17logspace_cuda_outERKN3c106ScalarES6_ldRNS1_6TensorEENKUlvE0_clEvENKUlvE1_clEvEUllE_EEvT_T0_PN15function_traitsISD_E11result_typeE) ;  /* 0xffff132004007950 */ /* 0x000fec0003c3ffff */
        .type           $_ZN50_GLOBAL__N__f31458b2_17_RangeFactories_cu_38772b0829elementwise_kernel_with_indexIlZZZN2at6native17logspace_cuda_outERKN3c106ScalarES6_ldRNS1_6TensorEENKUlvE0_clEvENKUlvE1_clEvEUllE_EEvT_T0_PN15function_traitsISD_E11result_typeE$__internal_trig_reduction_slowpathd,@function
        .size           $_ZN50_GLOBAL__N__f31458b2_17_RangeFactories_cu_38772b0829elementwise_kernel_with_indexIlZZZN2at6native17logspace_cuda_outERKN3c106ScalarES6_ldRNS1_6TensorEENKUlvE0_clEvENKUlvE1_clEvEUllE_EEvT_T0_PN15function_traitsISD_E11result_typeE$__internal_trig_reduction_slowpathd,(.L_x_776 - $_ZN50_GLOBAL__N__f31458b2_17_RangeFactories_cu_38772b0829elementwise_kernel_with_indexIlZZZN2at6native17logspace_cuda_outERKN3c106ScalarES6_ldRNS1_6TensorEENKUlvE0_clEvENKUlvE1_clEvEUllE_EEvT_T0_PN15function_traitsISD_E11result_typeE$__internal_trig_reduction_slowpathd)
$_ZN50_GLOBAL__N__f31458b2_17_RangeFactories_cu_38772b0829elementwise_kernel_with_indexIlZZZN2at6native17logspace_cuda_outERKN3c106ScalarES6_ldRNS1_6TensorEENKUlvE0_clEvENKUlvE1_clEvEUllE_EEvT_T0_PN15function_traitsISD_E11result_typeE$__internal_trig_reduction_slowpathd:
[--C-:B------:R-:W-:Y:S01]  /*ece0*/  SHF.R.U32.HI R10, RZ, 0x14, R5.reuse ;  /* 0x00000014ff0a7819 */ /* 0x100fe20000011605 */
[----:B------:R-:W-:Y:S02]  /*ecf0*/  IMAD.MOV.U32 R15, RZ, RZ, R5 ;  /* 0x000000ffff0f7224 */ /* 0x000fe400078e0005 */
[----:B------:R-:W-:Y:S01]  /*ed00*/  IMAD.MOV.U32 R11, RZ, RZ, RZ ;  /* 0x000000ffff0b7224 */ /* 0x000fe200078e00ff */
[----:B------:R-:W-:-:S04]  /*ed10*/  LOP3.LUT R0, R10, 0x7ff, RZ, 0xc0, !PT ;  /* 0x000007ff0a007812 */ /* 0x000fc800078ec0ff */
[----:B------:R-:W-:-:S13]  /*ed20*/  ISETP.NE.AND P0, PT, R0, 0x7ff, PT ;  /* 0x000007ff0000780c */ /* 0x000fda0003f05270 */
[----:B------:R-:W-:Y:S05]  /*ed30*/  @!P0 BRA `(.L_x_400) ;  /* 0x000008a000008947 */ /* 0x000fea0003800000 */
[----:B------:R-:W-:Y:S01]  /*ed40*/  IADD3 R0, R0, -0x400, RZ ;  /* 0xfffffc0000007810 */ /* 0x000fe20007ffe0ff */
[----:B------:R-:W-:Y:S01]  /*ed50*/  BSSY B1, `(.L_x_401) ;  /* 0x000002e000017945 */ /* 0x000fe20003800000 */
[----:B------:R-:W-:Y:S01]  /*ed60*/  IADD3 R10, R10, -0x400, RZ ;  /* 0xfffffc000a0a7810 */ /* 0x000fe20007ffe0ff */
[----:B------:R-:W-:Y:S01]  /*ed70*/  CS2R R18, SRZ ;  /* 0x0000000000127805 */ /* 0x000fe2000001ff00 */
[----:B------:R-:W-:-:S04]  /*ed80*/  SHF.R.U32.HI R0, RZ, 0x6, R0 ;  /* 0x00000006ff007819 */ /* 0x000fc80000011600 */
[C---:B------:R-:W-:Y:S02]  /*ed90*/  IADD3 R7, -R0.reuse, 0x10, RZ ;  /* 0x0000001000077810 */ /* 0x040fe40007ffe1ff */
[----:B------:R-:W-:Y:S02]  /*eda0*/  IADD3 R6, -R0, 0x13, RZ ;  /* 0x0000001300067810 */ /* 0x000fe40007ffe1ff */
[----:B------:R-:W-:-:S04]  /*edb0*/  ISETP.GT.AND P0, PT, R7, 0xe, PT ;  /* 0x0000000e0700780c */ /* 0x000fc80003f04270 */
[----:B------:R-:W-:-:S04]  /*edc0*/  SEL R6, R6, 0x12, !P0 ;  /* 0x0000001206067807 */ /* 0x000fc80004000000 */
[----:B------:R-:W-:Y:S02]  /*edd0*/  ISETP.GT.AND P1, PT, R7, R6, PT ;  /* 0x000000060700720c */ /* 0x000fe40003f24270 */
[----:B------:R-:W-:Y:S02]  /*ede0*/  LOP3.LUT P0, R7, R10, 0x3f, RZ, 0xc0, !PT ;  /* 0x0000003f0a077812 */ /* 0x000fe4000780c0ff */
[----:B------:R-:W-:-:S05]  /*edf0*/  IADD3 R10, -R0, 0xf, RZ ;  /* 0x0000000f000a7810 */ /* 0x000fca0007ffe1ff */
[----:B------:R-:W-:-:S04]  /*ee00*/  IMAD.MOV.U32 R11, RZ, RZ, R10 ;  /* 0x000000ffff0b7224 */ /* 0x000fc800078e000a */
[----:B------:R-:W-:Y:S05]  /*ee10*/  @P1 BRA `(.L_x_402) ;  /* 0x0000021000001947 */ /* 0x000fea0003800000 */
[----:B------:R-:W-:Y:S01]  /*ee20*/  IMAD.MOV.U32 R13, RZ, RZ, 0x8 ;  /* 0x00000008ff0d7424 */ /* 0x000fe200078e00ff */
[C---:B------:R-:W-:Y:S01]  /*ee30*/  SHF.L.U64.HI R15, R14.reuse, 0xb, R15 ;  /* 0x0000000b0e0f7819 */ /* 0x040fe2000001020f */
[----:B------:R-:W-:Y:S01]  /*ee40*/  IMAD.SHL.U32 R14, R14, 0x800, RZ ;  /* 0x000008000e0e7824 */ /* 0x000fe200078e00ff */
[----:B------:R-:W-:Y:S01]  /*ee50*/  CS2R R18, SRZ ;  /* 0x0000000000127805 */ /* 0x000fe2000001ff00 */
[----:B------:R-:W-:Y:S01]  /*ee60*/  IMAD.WIDE R12, R10, R13, c[0x4][0xe8] ;  /* 0x01003a000a0c7625 */ /* 0x000fe200078e020d */
[----:B------:R-:W-:-:S03]  /*ee70*/  LOP3.LUT R15, R15, 0x80000000, RZ, 0xfc, !PT ;  /* 0x800000000f0f7812 */ /* 0x000fc600078efcff */
[----:B------:R-:W-:Y:S02]  /*ee80*/  IMAD.MOV.U32 R0, RZ, RZ, R1 ;  /* 0x000000ffff007224 */ /* 0x000fe400078e0001 */
[----:B------:R-:W-:Y:S02]  /*ee90*/  IMAD.MOV.U32 R11, RZ, RZ, R10 ;  /* 0x000000ffff0b7224 */ /* 0x000fe400078e000a */
.L_x_403:
[----:B------:R-:W-:Y:S02]  /*eea0*/  ULDC.64 UR4, c[0x0][0x118] ;  /* 0x0000460000047ab9 */ /* 0x000fe40000000a00 */
[----:B------:R-:W2:Y:S01]  /*eeb0*/  LDG.E.64.CONSTANT R16, [R12.64] ;  /* 0x000000040c107981 */ /* 0x000ea2000c1e9b00 */
[----:B------:R-:W-:Y:S01]  /*eec0*/  IADD3 R11, R11, 0x1, RZ ;  /* 0x000000010b0b7810 */ /* 0x000fe20007ffe0ff */
[----:B--2---:R-:W-:-:S04]  /*eed0*/  IMAD.WIDE.U32 R18, P1, R16, R14, R18 ;  /* 0x0000000e10127225 */ /* 0x004fc80007820012 */
[CC--:B------:R-:W-:Y:S02]  /*eee0*/  IMAD R23, R16.reuse, R15.reuse, RZ ;  /* 0x0000000f10177224 */ /* 0x0c0fe400078e02ff */
[----:B------:R-:W-:Y:S02]  /*eef0*/  IMAD R22, R17, R14, RZ ;  /* 0x0000000e11167224 */ /* 0x000fe400078e02ff */
[----:B------:R-:W-:Y:S01]  /*ef00*/  IMAD.HI.U32 R16, R16, R15, RZ ;  /* 0x0000000f10107227 */ /* 0x000fe200078e00ff */
[----:B------:R-:W-:-:S03]  /*ef10*/  IADD3 R19, P3, R23, R19, RZ ;  /* 0x0000001317137210 */ /* 0x000fc60007f7e0ff */
[----:B------:R-:W-:Y:S01]  /*ef20*/  IMAD.X R23, RZ, RZ, R16, P1 ;  /* 0x000000ffff177224 */ /* 0x000fe200008e0610 */
[----:B------:R-:W-:Y:S01]  /*ef30*/  IADD3 R19, P4, R22, R19, RZ ;  /* 0x0000001316137210 */ /* 0x000fe20007f9e0ff */
[----:B------:R-:W-:-:S04]  /*ef40*/  IMAD.HI.U32 R22, R17, R14, RZ ;  /* 0x0000000e11167227 */ /* 0x000fc800078e00ff */
[----:B------:R-:W-:Y:S01]  /*ef50*/  IMAD.HI.U32 R16, R17, R15, RZ ;  /* 0x0000000f11107227 */ /* 0x000fe200078e00ff */
[----:B------:R-:W-:Y:S01]  /*ef60*/  IADD3.X R22, P1, R22, R23, RZ, P3, !PT ;  /* 0x0000001716167210 */ /* 0x000fe20001f3e4ff */
[----:B------:R0:W-:Y:S01]  /*ef70*/  STL.64 [R0], R18 ;  /* 0x0000001200007387 */ /* 0x0001e20000100a00 */
[----:B------:R-:W-:Y:S01]  /*ef80*/  ISETP.GE.AND P3, PT, R11, R6, PT ;  /* 0x000000060b00720c */ /* 0x000fe20003f66270 */
[----:B------:R-:W-:Y:S02]  /*ef90*/  IMAD R17, R17, R15, RZ ;  /* 0x0000000f11117224 */ /* 0x000fe400078e02ff */
[----:B------:R-:W-:Y:S01]  /*efa0*/  IMAD.X R16, RZ, RZ, R16, P1 ;  /* 0x000000ffff107224 */ /* 0x000fe200008e0610 */
[----:B------:R-:W-:Y:S02]  /*efb0*/  IADD3 R12, P1, R12, 0x8, RZ ;  /* 0x000000080c0c7810 */ /* 0x000fe40007f3e0ff */
[----:B------:R-:W-:-:S03]  /*efc0*/  IADD3.X R17, P4, R17, R22, RZ, P4, !PT ;  /* 0x0000001611117210 */ /* 0x000fc6000279e4ff */
[----:B------:R-:W-:Y:S02]  /*efd0*/  IMAD.X R13, RZ, RZ, R13, P1 ;  /* 0x000000ffff0d7224 */ /* 0x000fe400008e060d */
[----:B------:R-:W-:Y:S01]  /*efe0*/  IMAD.X R16, RZ, RZ, R16, P4 ;  /* 0x000000ffff107224 */ /* 0x000fe200020e0610 */
[----:B0-----:R-:W-:Y:S01]  /*eff0*/  IADD3 R0, R0, 0x8, RZ ;  /* 0x0000000800007810 */ /* 0x001fe20007ffe0ff */
[----:B------:R-:W-:Y:S02]  /*f000*/  IMAD.MOV.U32 R18, RZ, RZ, R17 ;  /* 0x000000ffff127224 */ /* 0x000fe400078e0011 */
[----:B------:R-:W-:Y:S01]  /*f010*/  IMAD.MOV.U32 R19, RZ, RZ, R16 ;  /* 0x000000ffff137224 */ /* 0x000fe200078e0010 */
[----:B------:R-:W-:Y:S05]  /*f020*/  @!P3 BRA `(.L_x_403) ;  /* 0xfffffe700000b947 */ /* 0x000fea000383ffff */
.L_x_402:
[----:B------:R-:W-:Y:S05]  /*f030*/  BSYNC B1 ;  /* 0x0000000000017941 */ /* 0x000fea0003800000 */
.L_x_401:
[----:B------:R-:W-:-:S04]  /*f040*/  IMAD.IADD R10, R11, 0x1, -R10 ;  /* 0x000000010b0a7824 */ /* 0x000fc800078e0a0a */
[----:B------:R-:W-:-:S05]  /*f050*/  IMAD R25, R10, 0x8, R1 ;  /* 0x000000080a197824 */ /* 0x000fca00078e0201 */
[----:B------:R0:W-:Y:S04]  /*f060*/  STL.64 [R25], R18 ;  /* 0x0000001219007387 */ /* 0x0001e80000100a00 */
[----:B------:R-:W2:Y:S04]  /*f070*/  LDL.64 R12, [R1+0x10] ;  /* 0x00001000010c7983 */ /* 0x000ea80000100a00 */
[----:B------:R-:W3:Y:S04]  /*f080*/  @P0 LDL.64 R14, [R1+0x8] ;  /* 0x00000800010e0983 */ /* 0x000ee80000100a00 */
[----:B------:R-:W4:Y:S01]  /*f090*/  LDL.64 R10, [R1+0x18] ;  /* 0x00001800010a7983 */ /* 0x000f220000100a00 */
[----:B------:R-:W-:Y:S01]  /*f0a0*/  @P0 IADD3 R17, -R7, 0x40, RZ ;  /* 0x0000004007110810 */ /* 0x000fe20007ffe1ff */
[----:B------:R-:W-:Y:S01]  /*f0b0*/  UMOV UR4, URZ ;  /* 0x0000003f00047c82 */ /* 0x000fe20008000000 */
[----:B--2---:R-:W-:-:S02]  /*f0c0*/  @P0 SHF.L.U32 R23, R12, R7, RZ ;  /* 0x000000070c170219 */ /* 0x004fc400000006ff */
[-C--:B------:R-:W-:Y:S02]  /*f0d0*/  @P0 SHF.R.U64 R6, R12, R17.reuse, R13 ;  /* 0x000000110c060219 */ /* 0x080fe4000000120d */
[-CC-:B---3--:R-:W-:Y:S02]  /*f0e0*/  @P0 SHF.R.U64 R0, R14, R17.reuse, R15.reuse ;  /* 0x000000110e000219 */ /* 0x188fe4000000120f */
[----:B------:R-:W-:Y:S02]  /*f0f0*/  @P0 SHF.R.U32.HI R14, RZ, R17, R15 ;  /* 0x00000011ff0e0219 */ /* 0x000fe4000001160f */
[--C-:B------:R-:W-:Y:S02]  /*f100*/  @P0 SHF.L.U64.HI R15, R12, R7, R13.reuse ;  /* 0x000000070c0f0219 */ /* 0x100fe4000001020d */
[----:B------:R-:W-:Y:S02]  /*f110*/  @P0 LOP3.LUT R12, R0, R23, RZ, 0xfc, !PT ;  /* 0x00000017000c0212 */ /* 0x000fe400078efcff */
[----:B------:R-:W-:-:S02]  /*f120*/  @P0 SHF.R.U32.HI R0, RZ, R17, R13 ;  /* 0x00000011ff000219 */ /* 0x000fc4000001160d */
[CC--:B----4-:R-:W-:Y:S02]  /*f130*/  @P0 SHF.L.U32 R17, R10.reuse, R7.reuse, RZ ;  /* 0x000000070a110219 */ /* 0x0d0fe400000006ff */
[----:B------:R-:W-:Y:S02]  /*f140*/  @P0 SHF.L.U64.HI R7, R10, R7, R11 ;  /* 0x000000070a070219 */ /* 0x000fe4000001020b */
[----:B------:R-:W-:Y:S02]  /*f150*/  @P0 LOP3.LUT R13, R14, R15, RZ, 0xfc, !PT ;  /* 0x0000000f0e0d0212 */ /* 0x000fe400078efcff */
[----:B------:R-:W-:Y:S02]  /*f160*/  @P0 LOP3.LUT R10, R17, R6, RZ, 0xfc, !PT ;  /* 0x00000006110a0212 */ /* 0x000fe400078efcff */
[C-C-:B------:R-:W-:Y:S01]  /*f170*/  SHF.L.U64.HI R6, R12.reuse, 0x2, R13.reuse ;  /* 0x000000020c067819 */ /* 0x140fe2000001020d */
[----:B------:R-:W-:Y:S01]  /*f180*/  IMAD.SHL.U32 R12, R12, 0x4, RZ ;  /* 0x000000040c0c7824 */ /* 0x000fe200078e00ff */
[----:B------:R-:W-:Y:S01]  /*f190*/  SHF.R.U32.HI R14, RZ, 0x1e, R13 ;  /* 0x0000001eff0e7819 */ /* 0x000fe2000001160d */
[----:B------:R-:W-:Y:S01]  /*f1a0*/  IMAD.SHL.U32 R17, R10, 0x4, RZ ;  /* 0x000000040a117824 */ /* 0x000fe200078e00ff */
[----:B------:R-:W-:-:S02]  /*f1b0*/  @P0 LOP3.LUT R11, R7, R0, RZ, 0xfc, !PT ;  /* 0x00000000070b0212 */ /* 0x000fc400078efcff */
[----:B------:R-:W-:Y:S02]  /*f1c0*/  IADD3 RZ, P0, RZ, -R12, RZ ;  /* 0x8000000cffff7210 */ /* 0x000fe40007f1e0ff */
[----:B------:R-:W-:Y:S02]  /*f1d0*/  LOP3.LUT R7, RZ, R6, RZ, 0x33, !PT ;  /* 0x00000006ff077212 */ /* 0x000fe400078e33ff */
[----:B------:R-:W-:Y:S02]  /*f1e0*/  LOP3.LUT R17, R14, R17, RZ, 0xfc, !PT ;  /* 0x000000110e117212 */ /* 0x000fe400078efcff */
[----:B------:R-:W-:Y:S02]  /*f1f0*/  SHF.L.U64.HI R14, R10, 0x2, R11 ;  /* 0x000000020a0e7819 */ /* 0x000fe4000001020b */
[----:B------:R-:W-:Y:S02]  /*f200*/  IADD3.X R7, P0, RZ, R7, RZ, P0, !PT ;  /* 0x00000007ff077210 */ /* 0x000fe4000071e4ff */
[----:B------:R-:W-:-:S02]  /*f210*/  LOP3.LUT R10, RZ, R17, RZ, 0x33, !PT ;  /* 0x00000011ff0a7212 */ /* 0x000fc400078e33ff */
[----:B------:R-:W-:Y:S02]  /*f220*/  LOP3.LUT R13, RZ, R14, RZ, 0x33, !PT ;  /* 0x0000000eff0d7212 */ /* 0x000fe400078e33ff */
[----:B------:R-:W-:Y:S02]  /*f230*/  IADD3.X R10, P1, RZ, R10, RZ, P0, !PT ;  /* 0x0000000aff0a7210 */ /* 0x000fe4000073e4ff */
[----:B------:R-:W-:-:S03]  /*f240*/  SHF.R.U32.HI R0, RZ, 0x1d, R11 ;  /* 0x0000001dff007819 */ /* 0x000fc6000001160b */
[----:B------:R-:W-:Y:S01]  /*f250*/  IMAD.X R13, RZ, RZ, R13, P1 ;  /* 0x000000ffff0d7224 */ /* 0x000fe200008e060d */
[C---:B------:R-:W-:Y:S02]  /*f260*/  LOP3.LUT P0, RZ, R0.reuse, 0x1, RZ, 0xc0, !PT ;  /* 0x0000000100ff7812 */ /* 0x040fe4000780c0ff */
[----:B------:R-:W-:Y:S02]  /*f270*/  LOP3.LUT R0, R0, 0x1, RZ, 0xc0, !PT ;  /* 0x0000000100007812 */ /* 0x000fe400078ec0ff */
[----:B------:R-:W-:Y:S02]  /*f280*/  SEL R15, R14, R13, !P0 ;  /* 0x0000000d0e0f7207 */ /* 0x000fe40004000000 */
[----:B------:R-:W-:Y:S02]  /*f290*/  SEL R17, R17, R10, !P0 ;  /* 0x0000000a11117207 */ /* 0x000fe40004000000 */
[----:B------:R-:W-:Y:S02]  /*f2a0*/  ISETP.NE.U32.AND P1, PT, R15, RZ, PT ;  /* 0x000000ff0f00720c */ /* 0x000fe40003f25070 */
[----:B------:R-:W-:-:S02]  /*f2b0*/  SEL R6, R6, R7, !P0 ;  /* 0x0000000706067207 */ /* 0x000fc40004000000 */
[----:B------:R-:W-:Y:S01]  /*f2c0*/  SEL R13, R17, R15, !P1 ;  /* 0x0000000f110d7207 */ /* 0x000fe20004800000 */
[----:B------:R-:W-:Y:S01]  /*f2d0*/  @P0 IMAD.MOV R12, RZ, RZ, -R12 ;  /* 0x000000ffff0c0224 */ /* 0x000fe200078e0a0c */
[----:B------:R-:W-:-:S04]  /*f2e0*/  LEA.HI R11, R11, R0, RZ, 0x2 ;  /* 0x000000000b0b7211 */ /* 0x000fc800078f10ff */
[----:B------:R-:W1:Y:S02]  /*f2f0*/  FLO.U32 R13, R13 ;  /* 0x0000000d000d7300 */ /* 0x000e6400000e0000 */
[C---:B-1----:R-:W-:Y:S02]  /*f300*/  IADD3 R14, -R13.reuse, 0x1f, RZ ;  /* 0x0000001f0d0e7810 */ /* 0x042fe40007ffe1ff */
[----:B------:R-:W-:-:S03]  /*f310*/  IADD3 R10, -R13, 0x3f, RZ ;  /* 0x0000003f0d0a7810 */ /* 0x000fc60007ffe1ff */
[----:B------:R-:W-:-:S05]  /*f320*/  @P1 IMAD.MOV R10, RZ, RZ, R14 ;  /* 0x000000ffff0a1224 */ /* 0x000fca00078e020e */
[C---:B------:R-:W-:Y:S02]  /*f330*/  ISETP.NE.U32.AND P1, PT, R10.reuse, RZ, PT ;  /* 0x000000ff0a00720c */ /* 0x040fe40003f25070 */
[----:B------:R-:W-:Y:S02]  /*f340*/  IADD3 R7, -R10, 0x40, RZ ;  /* 0x000000400a077810 */ /* 0x000fe40007ffe1ff */
[----:B------:R-:W-:Y:S02]  /*f350*/  ISETP.NE.AND.EX P1, PT, RZ, RZ, PT, P1 ;  /* 0x000000ffff00720c */ /* 0x000fe40003f25310 */
[CC--:B0-----:R-:W-:Y:S02]  /*f360*/  SHF.L.U32 R19, R17.reuse, R10.reuse, RZ ;  /* 0x0000000a11137219 */ /* 0x0c1fe400000006ff */
[----:B------:R-:W-:Y:S02]  /*f370*/  SHF.R.U64 R12, R12, R7, R6 ;  /* 0x000000070c0c7219 */ /* 0x000fe40000001206 */
[----:B------:R-:W-:-:S02]  /*f380*/  SHF.L.U64.HI R23, R17, R10, R15 ;  /* 0x0000000a11177219 */ /* 0x000fc4000001020f */
[----:B------:R-:W-:Y:S01]  /*f390*/  SHF.R.U32.HI R6, RZ, R7, R6 ;  /* 0x00000007ff067219 */ /* 0x000fe20000011606 */
[----:B------:R-:W-:-:S04]  /*f3a0*/  IMAD.MOV.U32 R7, RZ, RZ, RZ ;  /* 0x000000ffff077224 */ /* 0x000fc800078e00ff */
[----:B------:R-:W-:Y:S02]  /*f3b0*/  @P1 LOP3.LUT R17, R12, R19, RZ, 0xfc, !PT ;  /* 0x000000130c111212 */ /* 0x000fe400078efcff */
[----:B------:R-:W-:-:S03]  /*f3c0*/  @P1 LOP3.LUT R15, R6, R23, RZ, 0xfc, !PT ;  /* 0x00000017060f1212 */ /* 0x000fc600078efcff */
[----:B------:R-:W-:-:S04]  /*f3d0*/  IMAD.WIDE.U32 R12, R17, 0x2168c235, RZ ;  /* 0x2168c235110c7825 */ /* 0x000fc800078e00ff */
[----:B------:R-:W-:Y:S01]  /*f3e0*/  IMAD.MOV.U32 R6, RZ, RZ, R13 ;  /* 0x000000ffff067224 */ /* 0x000fe200078e000d */
[----:B------:R-:W-:Y:S01]  /*f3f0*/  IADD3 RZ, P1, R12, R12, RZ ;  /* 0x0000000c0cff7210 */ /* 0x000fe20007f3e0ff */
[----:B------:R-:W-:-:S04]  /*f400*/  IMAD.HI.U32 R13, R15, -0x36f0255e, RZ ;  /* 0xc90fdaa20f0d7827 */ /* 0x000fc800078e00ff */
[----:B------:R-:W-:-:S06]  /*f410*/  IMAD.WIDE.U32 R6, R17, -0x36f0255e, R6 ;  /* 0xc90fdaa211067825 */ /* 0x000fcc00078e0006 */
[----:B------:R-:W-:-:S04]  /*f420*/  IMAD.WIDE.U32 R6, P3, R15, 0x2168c235, R6 ;  /* 0x2168c2350f067825 */ /* 0x000fc80007860006 */
[----:B------:R-:W-:Y:S01]  /*f430*/  IMAD R15, R15, -0x36f0255e, RZ ;  /* 0xc90fdaa20f0f7824 */ /* 0x000fe200078e02ff */
[----:B------:R-:W-:Y:S01]  /*f440*/  IADD3.X RZ, P1, R6, R6, RZ, P1, !PT ;  /* 0x0000000606ff7210 */ /* 0x000fe20000f3e4ff */
[----:B------:R-:W-:-:S03]  /*f450*/  IMAD.X R12, RZ, RZ, R13, P3 ;  /* 0x000000ffff0c7224 */ /* 0x000fc600018e060d */
[----:B------:R-:W-:-:S04]  /*f460*/  IADD3 R7, P3, R15, R7, RZ ;  /* 0x000000070f077210 */ /* 0x000fc80007f7e0ff */
[C---:B------:R-:W-:Y:S01]  /*f470*/  IADD3.X R6, P1, R7.reuse, R7, RZ, P1, !PT ;  /* 0x0000000707067210 */ /* 0x040fe20000f3e4ff */
[----:B------:R-:W-:Y:S01]  /*f480*/  IMAD.X R12, RZ, RZ, R12, P3 ;  /* 0x000000ffff0c7224 */ /* 0x000fe200018e060c */
[----:B------:R-:W-:-:S03]  /*f490*/  ISETP.GT.U32.AND P3, PT, R7, RZ, PT ;  /* 0x000000ff0700720c */ /* 0x000fc60003f64070 */
[C---:B------:R-:W-:Y:S01]  /*f4a0*/  IMAD.X R13, R12.reuse, 0x1, R12, P1 ;  /* 0x000000010c0d7824 */ /* 0x040fe200008e060c */
[----:B------:R-:W-:-:S04]  /*f4b0*/  ISETP.GT.AND.EX P3, PT, R12, RZ, PT, P3 ;  /* 0x000000ff0c00720c */ /* 0x000fc80003f64330 */
[----:B------:R-:W-:Y:S02]  /*f4c0*/  SEL R6, R6, R7, P3 ;  /* 0x0000000706067207 */ /* 0x000fe40001800000 */
[----:B------:R-:W-:Y:S02]  /*f4d0*/  SEL R7, R13, R12, P3 ;  /* 0x0000000c0d077207 */ /* 0x000fe40001800000 */
[----:B------:R-:W-:Y:S02]  /*f4e0*/  IADD3 R14, P1, R6, 0x1, RZ ;  /* 0x00000001060e7810 */ /* 0x000fe40007f3e0ff */
[----:B------:R-:W-:-:S03]  /*f4f0*/  SEL R13, RZ, 0x1, !P3 ;  /* 0x00000001ff0d7807 */ /* 0x000fc60005800000 */
[----:B------:R-:W-:Y:S02]  /*f500*/  IMAD.X R7, RZ, RZ, R7, P1 ;  /* 0x000000ffff077224 */ /* 0x000fe400008e0607 */
[----:B------:R-:W-:-:S03]  /*f510*/  IMAD.IADD R6, R13, 0x1, R10 ;  /* 0x000000010d067824 */ /* 0x000fc600078e020a */
[----:B------:R-:W-:Y:S01]  /*f520*/  SHF.R.U64 R14, R14, 0xa, R7 ;  /* 0x0000000a0e0e7819 */ /* 0x000fe20000001207 */
[----:B------:R-:W-:-:S03]  /*f530*/  IMAD.SHL.U32 R6, R6, 0x100000, RZ ;  /* 0x0010000006067824 */ /* 0x000fc600078e00ff */
[----:B------:R-:W-:-:S04]  /*f540*/  IADD3 R14, P1, R14, 0x1, RZ ;  /* 0x000000010e0e7810 */ /* 0x000fc80007f3e0ff */
[----:B------:R-:W-:Y:S02]  /*f550*/  LEA.HI.X R7, R7, RZ, RZ, 0x16, P1 ;  /* 0x000000ff07077211 */ /* 0x000fe400008fb4ff */
[----:B------:R-:W-:Y:S02]  /*f560*/  LOP3.LUT P1, R15, R5, 0x80000000, RZ, 0xc0, !PT ;  /* 0x80000000050f7812 */ /* 0x000fe4000782c0ff */
[--C-:B------:R-:W-:Y:S02]  /*f570*/  SHF.R.U64 R14, R14, 0x1, R7.reuse ;  /* 0x000000010e0e7819 */ /* 0x100fe40000001207 */
[----:B------:R-:W-:Y:S02]  /*f580*/  SHF.R.U32.HI R5, RZ, 0x1, R7 ;  /* 0x00000001ff057819 */ /* 0x000fe40000011607 */
[----:B------:R-:W-:Y:S02]  /*f590*/  IADD3 R14, P3, P4, R14, -UR4, RZ ;  /* 0x800000040e0e7c10 */ /* 0x000fe4000fc7e0ff */
[----:B------:R-:W-:-:S02]  /*f5a0*/  @P0 LOP3.LUT R15, R15, 0x80000000, RZ, 0x3c, !PT ;  /* 0x800000000f0f0812 */ /* 0x000fc400078e3cff */
[----:B------:R-:W-:-:S03]  /*f5b0*/  IADD3.X R0, R5, 0x3fe00000, ~R6, P3, P4 ;  /* 0x3fe0000005007810 */ /* 0x000fc60001fe8c06 */
[----:B------:R-:W-:Y:S01]  /*f5c0*/  @P1 IMAD.MOV R11, RZ, RZ, -R11 ;  /* 0x000000ffff0b1224 */ /* 0x000fe200078e0a0b */
[----:B------:R-:W-:Y:S02]  /*f5d0*/  LOP3.LUT R15, R0, R15, RZ, 0xfc, !PT ;  /* 0x0000000f000f7212 */ /* 0x000fe400078efcff */
.L_x_400:
[----:B------:R-:W-:Y:S02]  /*f5e0*/  IMAD.MOV.U32 R5, RZ, RZ, 0x0 ;  /* 0x00000000ff057424 */ /* 0x000fe400078e00ff */
[----:B------:R-:W-:Y:S02]  /*f5f0*/  IMAD.MOV.U32 R0, RZ, RZ, R11 ;  /* 0x000000ffff007224 */ /* 0x000fe400078e000b */
[----:B------:R-:W-:Y:S05]  /*f600*/  RET.REL.NODEC R4 `(_ZN50_GLOBAL__N__f31458b2_17_RangeFactories_cu_38772b0829elementwise_kernel_with_indexIlZZZN2at6native17logspace_cuda_outERKN3c106ScalarES6_ldRNS1_6TensorEENKUlvE0_clEvENKUlvE1_clEvEUllE_EEvT_T0_PN15function_traitsISD_E11result_typeE) ;  /* 0xffff09f004007950 */ /* 0x000fea0003c3ffff */
.L_x_404:
        /* <DEDUP_REMOVED lines=15> */
.L_x_776:


//--------------------- .text._ZN50_GLOBAL__N__f31458b2_17_RangeFactories_cu_38772b0829elementwise_kernel_with_indexIiZZZN2at6native17logspace_cuda_outERKN3c106ScalarES6_ldRNS1_6TensorEENKUlvE0_clEvENKUlvE1_clEvEUllE_EEvT_T0_PN15function_traitsISD_E11result_typeE --------------------------
	.section	.text._ZN50_GLOBAL__N__f31458b2_17_RangeFactories_cu_38772b0829elementwise_kernel_with_indexIiZZZN2at6native17logspace_cuda_outERKN3c106ScalarES6_ldRNS1_6TensorEENKUlvE0_clEvENKUlvE1_clEvEUllE_EEvT_T0_PN15function_traitsISD_E11result_typeE,"ax",@progbits
	.sectioninfo	@"SHI_REGISTERS=42"
	.align	128
.text._ZN50_GLOBAL__N__f31458b2_17_RangeFactories_cu_38772b0829elementwise_kernel_with_indexIiZZZN2at6native17logspace_cuda_outERKN3c106ScalarES6_ldRNS1_6TensorEENKUlvE0_clEvENKUlvE1_clEvEUllE_EEvT_T0_PN15function_traitsISD_E11result_typeE:
        .type           _ZN50_GLOBAL__N__f31458b2_17_RangeFactories_cu_38772b0829elementwise_kernel_with_indexIiZZZN2at6native17logspace_cuda_outERKN3c106ScalarES6_ldRNS1_6TensorEENKUlvE0_clEvENKUlvE1_clEvEUllE_EEvT_T0_PN15function_traitsISD_E11result_typeE,@function
        .size           _ZN50_GLOBAL__N__f31458b2_17_RangeFactories_cu_38772b0829elementwise_kernel_with_indexIiZZZN2at6native17logspace_cuda_outERKN3c106ScalarES6_ldRNS1_6TensorEENKUlvE0_clEvENKUlvE1_clEvEUllE_EEvT_T0_PN15function_traitsISD_E11result_typeE,(.L_x_779 - _ZN50_GLOBAL__N__f31458b2_17_RangeFactories_cu_38772b0829elementwise_kernel_with_indexIiZZZN2at6native17logspace_cuda_outERKN3c106ScalarES6_ldRNS1_6TensorEENKUlvE0_clEvENKUlvE1_clEvEUllE_EEvT_T0_PN15function_traitsISD_E11result_typeE)
        .other          _ZN50_GLOBAL__N__f31458b2_17_RangeFactories_cu_38772b0829elementwise_kernel_with_indexIiZZZN2at6native17logspace_cuda_outERKN3c106ScalarES6_ldRNS1_6TensorEENKUlvE0_clEvENKUlvE1_clEvEUllE_EEvT_T0_PN15function_traitsISD_E11result_typeE,@"STO_CUDA_ENTRY STV_DEFAULT"
_ZN50_GLOBAL__N__f31458b2_17_RangeFactories_cu_38772b0829elementwise_kernel_with_indexIiZZZN2at6native17logspace_cuda_outERKN3c106ScalarES6_ldRNS1_6TensorEENKUlvE0_clEvENKUlvE1_clEvEUllE_EEvT_T0_PN15function_traitsISD_E11result_typeE:
[----:B------:R-:W-:-:S04]  /*0000*/  IMAD.MOV.U32 R1, RZ, RZ, c[0x0][0x28] ;  /* 0x00000a00ff017624 */ /* 0x000fc800078e00ff */
[----:B------:R-:W0:Y:S01]  /*0010*/  S2R R0, SR_CTAID.X ;  /* 0x0000000000007919 */ /* 0x000e220000002500 */
[----:B------:R-:W-:-:S03]  /*0020*/  IADD3 R1, R1, -0x28, RZ ;  /* 0xffffffd801017810 */ /* 0x000fc60007ffe0ff */
[----:B------:R-:W0:Y:S02]  /*0030*/  S2R R3, SR_TID.X ;  /* 0x0000000000037919 */ /* 0x000e240000002100 */
[----:B0-----:R-:W-:-:S05]  /*0040*/  IMAD R0, R0, 0x40, R3 ;  /* 0x0000004000007824 */ /* 0x001fca00078e0203 */
        /* <DEDUP_REMOVED lines=9> */
[----:B------:R-:W-:Y:S01]  /*00e0*/  IMAD.MOV.U32 R3, RZ, RZ, c[0x0][0x194] ;  /* 0x00006500ff037624 */ /* 0x000fe200078e00ff */
[----:B------:R-:W-:Y:S02]  /*00f0*/  LOP3.LUT R2, RZ, R2, RZ, 0x33, !PT ;  /* 0x00000002ff027212 */ /* 0x000fe400078e33ff */
[----:B------:R-:W-:-:S04]  /*0100*/  IADD3 R14, P0, R0, c[0x0][0x1a0], RZ ;  /* 0x00006800000e7a10 */ /* 0x000fc80007f1e0ff */
[----:B------:R-:W-:Y:S01]  /*0110*/  IADD3.X R15, R2, c[0x0][0x1a4], RZ, P0, !PT ;  /* 0x00006900020f7a10 */ /* 0x000fe200007fe4ff */
        /* <DEDUP_REMOVED lines=48> */
.L_x_413:
        /* <DEDUP_REMOVED lines=43> */
.L_x_412:
        /* <DEDUP_REMOVED lines=18> */
[----:B0-----:R-:W-:Y:S05]  /*07f0*/  CALL.REL.NOINC `($__internal_3_$__cuda_sm20_div_rn_f64_full) ;  /* 0x0000de9000007944 */ /* 0x001fea0003c00000 */
.L_x_415:
        /* <DEDUP_REMOVED lines=15> */
.L_x_414:
        /* <DEDUP_REMOVED lines=19> */
[----:B0-2---:R-:W-:Y:S05]  /*0a20*/  CALL.REL.NOINC `($__internal_3_$__cuda_sm20_div_rn_f64_full) ;  /* 0x0000dc6000007944 */ /* 0x005fea0003c00000 */
.L_x_416:
        /* <DEDUP_REMOVED lines=44> */
.L_x_417:
[----:B------:R-:W-:-:S04]  /*0cf0*/  ISETP.LE.AND P0, PT, RZ, c[0x0][0x194], PT ;  /* 0x00006500ff007a0c */ /* 0x000fc80003f03270 */
[----:B------:R-:W-:Y:S02]  /*0d00*/  FSEL R4, RZ, 3.37028055040000000000e+12, P0 ;  /* 0x54442d18ff047808 */ /* 0x000fe40000000000 */
[----:B------:R-:W-:Y:S02]  /*0d10*/  FSEL R5, RZ, 2.1426990032196044922, P0 ;  /* 0x400921fbff057808 */ /* 0x000fe40000000000 */
.L_x_418:
        /* <DEDUP_REMOVED lines=10> */
.L_x_411:
        /* <DEDUP_REMOVED lines=22> */
.L_x_421:
        /* <DEDUP_REMOVED lines=42> */
.L_x_422:
        /* <DEDUP_REMOVED lines=20> */
.L_x_423:
        /* <DEDUP_REMOVED lines=44> */
.L_x_424:
[----:B------:R-:W-:-:S04]  /*15c0*/  ISETP.LE.AND P0, PT, RZ, c[0x0][0x194], PT ;  /* 0x00006500ff007a0c */ /* 0x000fc80003f03270 */
[----:B------:R-:W-:Y:S02]  /*15d0*/  FSEL R4, RZ, 3.37028055040000000000e+12, P0 ;  /* 0x54442d18ff047808 */ /* 0x000fe40000000000 */
[----:B------:R-:W-:Y:S02]  /*15e0*/  FSEL R5, RZ, 2.1426990032196044922, P0 ;  /* 0x400921fbff057808 */ /* 0x000fe40000000000 */
.L_x_425:
        /* <DEDUP_REMOVED lines=10> */
.L_x_420:
        /* <DEDUP_REMOVED lines=28> */
.L_x_426:
        /* <DEDUP_REMOVED lines=118> */
.L_x_428:
        /* <DEDUP_REMOVED lines=43> */
.L_x_427:
        /* <DEDUP_REMOVED lines=18> */
[----:B------:R-:W-:Y:S05]  /*2380*/  CALL.REL.NOINC `($__internal_3_$__cuda_sm20_div_rn_f64_full) ;  /* 0x0000c30000007944 */ /* 0x000fea0003c00000 */
.L_x_430:
        /* <DEDUP_REMOVED lines=15> */
.L_x_429:
        /* <DEDUP_REMOVED lines=19> */
[----:B-1----:R-:W-:Y:S05]  /*25b0*/  CALL.REL.NOINC `($__internal_3_$__cuda_sm20_div_rn_f64_full) ;  /* 0x0000c0d000007944 */ /* 0x002fea0003c00000 */
.L_x_431:
        /* <DEDUP_REMOVED lines=45> */
.L_x_432:
[----:B------:R-:W-:-:S04]  /*2890*/  ISETP.LE.AND P0, PT, RZ, c[0x0][0x194], PT ;  /* 0x00006500ff007a0c */ /* 0x000fc80003f03270 */
[----:B------:R-:W-:Y:S02]  /*28a0*/  FSEL R4, RZ, 3.37028055040000000000e+12, P0 ;  /* 0x54442d18ff047808 */ /* 0x000fe40000000000 */
[----:B------:R-:W-:Y:S02]  /*28b0*/  FSEL R5, RZ, 2.1426990032196044922, P0 ;  /* 0x400921fbff057808 */ /* 0x000fe40000000000 */
.L_x_433:
        /* <DEDUP_REMOVED lines=10> */
.L_x_410:
        /* <DEDUP_REMOVED lines=56> */
.L_x_434:
        /* <DEDUP_REMOVED lines=42> */
.L_x_435:
        /* <DEDUP_REMOVED lines=20> */
.L_x_436:
        /* <DEDUP_REMOVED lines=44> */
.L_x_437:
[----:B------:R-:W-:-:S04]  /*3380*/  ISETP.LE.AND P0, PT, RZ, c[0x0][0x194], PT ;  /* 0x00006500ff007a0c */ /* 0x000fc80003f03270 */
[----:B------:R-:W-:Y:S02]  /*3390*/  FSEL R4, RZ, 3.37028055040000000000e+12, P0 ;  /* 0x54442d18ff047808 */ /* 0x000fe40000000000 */
[----:B------:R-:W-:Y:S02]  /*33a0*/  FSEL R5, RZ, 2.1426990032196044922, P0 ;  /* 0x400921fbff057808 */ /* 0x000fe40000000000 */
.L_x_438:
        /* <DEDUP_REMOVED lines=9> */
.L_x_409:
        /* <DEDUP_REMOVED lines=25> */
.L_x_441:
        /* <DEDUP_REMOVED lines=43> */
.L_x_440:
        /* <DEDUP_REMOVED lines=19> */
.L_x_443:
        /* <DEDUP_REMOVED lines=15> */
.L_x_442:
        /* <DEDUP_REMOVED lines=47> */
.L_x_439:
        /* <DEDUP_REMOVED lines=47> */
.L_x_408:
        /* <DEDUP_REMOVED lines=22> */
[----:B0-----:R-:W-:Y:S05]  /*41e0*/  CALL.REL.NOINC `($__internal_3_$__cuda_sm20_div_rn_f64_full) ;  /* 0x0000a4a000007944 */ /* 0x001fea0003c00000 */
.L_x_444:
        /* <DEDUP_REMOVED lines=23> */
[----:B0-----:R-:W-:Y:S05]  /*4360*/  CALL.REL.NOINC `($__internal_3_$__cuda_sm20_div_rn_f64_full) ;  /* 0x0000a32000007944 */ /* 0x001fea0003c00000 */
[----:B------:R-:W-:Y:S02]  /*4370*/  IMAD.MOV.U32 R4, RZ, RZ, R2 ;  /* 0x000000ffff047224 */ /* 0x000fe400078e0002 */
[----:B------:R-:W-:-:S06]  /*4380*/  IMAD.MOV.U32 R5, RZ, RZ, R3 ;  /* 0x000000ffff057224 */ /* 0x000fcc00078e0003 */
.L_x_445:
        /* <DEDUP_REMOVED lines=112> */
.L_x_447:
[----:B------:R-:W-:Y:S05]  /*4a90*/  BSYNC B1 ;  /* 0x0000000000017941 */ /* 0x000fea0003800000 */
.L_x_446:
[----:B------:R-:W-:Y:S05]  /*4aa0*/  @P4 BRA P5, `(.L_x_448) ;  /* 0x0000008000004947 */ /* 0x000fea0002800000 */
[----:B------:R-:W-:Y:S01]  /*4ab0*/  IMAD.MOV.U32 R2, RZ, RZ, R10 ;  /* 0x000000ffff027224 */ /* 0x000fe200078e000a */
[----:B------:R-:W-:Y:S01]  /*4ac0*/  MOV R0, 0x4b10 ;  /* 0x00004b1000007802 */ /* 0x000fe20000000f00 */
[----:B------:R-:W-:Y:S02]  /*4ad0*/  IMAD.MOV.U32 R3, RZ, RZ, R11 ;  /* 0x000000ffff037224 */ /* 0x000fe400078e000b */
[----:B------:R-:W-:Y:S02]  /*4ae0*/  IMAD.MOV.U32 R18, RZ, RZ, R12 ;  /* 0x000000ffff127224 */ /* 0x000fe400078e000c */
[----:B------:R-:W-:Y:S02]  /*4af0*/  IMAD.MOV.U32 R19, RZ, RZ, R13 ;  /* 0x000000ffff137224 */ /* 0x000fe400078e000d */
[----:B012---:R-:W-:Y:S05]  /*4b00*/  CALL.REL.NOINC `($__internal_3_$__cuda_sm20_div_rn_f64_full) ;  /* 0x00009b8000007944 */ /* 0x007fea0003c00000 */
[----:B------:R-:W-:Y:S02]  /*4b10*/  IMAD.MOV.U32 R4, RZ, RZ, R2 ;  /* 0x000000ffff047224 */ /* 0x000fe400078e0002 */
[----:B------:R-:W-:Y:S02]  /*4b20*/  IMAD.MOV.U32 R5, RZ, RZ, R3 ;  /* 0x000000ffff057224 */ /* 0x000fe400078e0003 */
.L_x_448:
        /* <DEDUP_REMOVED lines=44> */
.L_x_449:
[----:B------:R-:W-:-:S04]  /*4df0*/  ISETP.LE.AND P0, PT, RZ, c[0x0][0x194], PT ;  /* 0x00006500ff007a0c */ /* 0x000fc80003f03270 */
[----:B------:R-:W-:Y:S02]  /*4e00*/  FSEL R4, RZ, 3.37028055040000000000e+12, P0 ;  /* 0x54442d18ff047808 */ /* 0x000fe40000000000 */
[----:B------:R-:W-:Y:S02]  /*4e10*/  FSEL R5, RZ, 2.1426990032196044922, P0 ;  /* 0x400921fbff057808 */ /* 0x000fe40000000000 */
.L_x_450:
        /* <DEDUP_REMOVED lines=10> */
.L_x_407:
        /* <DEDUP_REMOVED lines=29> */
.L_x_451:
        /* <DEDUP_REMOVED lines=42> */
.L_x_452:
        /* <DEDUP_REMOVED lines=27> */
.L_x_453:
        /* <DEDUP_REMOVED lines=44> */
.L_x_454:
[----:B------:R-:W-:Y:S02]  /*57a0*/  FSEL R4, RZ, 3.37028055040000000000e+12, P2 ;  /* 0x54442d18ff047808 */ /* 0x000fe40001000000 */
[----:B------:R-:W-:Y:S02]  /*57b0*/  FSEL R5, RZ, 2.1426990032196044922, P2 ;  /* 0x400921fbff057808 */ /* 0x000fe40001000000 */
.L_x_455:
        /* <DEDUP_REMOVED lines=8> */
.L_x_419:
        /* <DEDUP_REMOVED lines=59> */
.L_x_461:
[----:B------:R-:W-:Y:S05]  /*5bf0*/  BSYNC B1 ;  /* 0x0000000000017941 */ /* 0x000fea0003800000 */
.L_x_460:
        /* <DEDUP_REMOVED lines=13> */
[----:B012---:R-:W-:Y:S05]  /*5cd0*/  CALL.REL.NOINC `($_ZN50_GLOBAL__N__f31458b2_17_RangeFactories_cu_38772b0829elementwise_kernel_with_indexIiZZZN2at6native17logspace_cuda_outERKN3c106ScalarES6_ldRNS1_6TensorEENKUlvE0_clEvENKUlvE1_clEvEUllE_EEvT_T0_PN15function_traitsISD_E11result_typeE$__internal_trig_reduction_slowpathd) ;  /* 0x0000900000007944 */ /* 0x007fea0003c00000 */
[----:B------:R-:W-:Y:S02]  /*5ce0*/  IMAD.MOV.U32 R4, RZ, RZ, R0 ;  /* 0x000000ffff047224 */ /* 0x000fe400078e0000 */
[----:B------:R-:W-:Y:S02]  /*5cf0*/  IMAD.MOV.U32 R16, RZ, RZ, R14 ;  /* 0x000000ffff107224 */ /* 0x000fe400078e000e */
[----:B------:R-:W-:Y:S01]  /*5d00*/  IMAD.MOV.U32 R17, RZ, RZ, R15 ;  /* 0x000000ffff117224 */ /* 0x000fe200078e000f */
[----:B------:R-:W-:Y:S05]  /*5d10*/  BRA `(.L_x_464) ;  /* 0x0000002000007947 */ /* 0x000fea0003800000 */
.L_x_463:
[----:B------:R2:W3:Y:S01]  /*5d20*/  DMUL R16, RZ, R2 ;  /* 0x00000002ff107228 */ /* 0x0004e20000000000 */
[----:B0-----:R-:W-:-:S05]  /*5d30*/  IMAD.MOV.U32 R4, RZ, RZ, RZ ;  /* 0x000000ffff047224 */ /* 0x001fca00078e00ff */
.L_x_464:
[----:B------:R-:W-:Y:S05]  /*5d40*/  BSYNC B2 ;  /* 0x0000000000027941 */ /* 0x000fea0003800000 */
.L_x_462:
        /* <DEDUP_REMOVED lines=36> */
[----:B0123--:R-:W-:Y:S05]  /*5f90*/  CALL.REL.NOINC `($_ZN50_GLOBAL__N__f31458b2_17_RangeFactories_cu_38772b0829elementwise_kernel_with_indexIiZZZN2at6native17logspace_cuda_outERKN3c106ScalarES6_ldRNS1_6TensorEENKUlvE0_clEvENKUlvE1_clEvEUllE_EEvT_T0_PN15function_traitsISD_E11result_typeE$__internal_trig_reduction_slowpathd) ;  /* 0x00008d4000007944 */ /* 0x00ffea0003c00000 */
[----:B------:R-:W-:Y:S02]  /*5fa0*/  IMAD.MOV.U32 R10, RZ, RZ, R14 ;  /* 0x000000ffff0a7224 */ /* 0x000fe400078e000e */
[----:B------:R-:W-:Y:S01]  /*5fb0*/  IMAD.MOV.U32 R11, RZ, RZ, R15 ;  /* 0x000000ffff0b7224 */ /* 0x000fe200078e000f */
[----:B------:R-:W-:Y:S05]  /*5fc0*/  BRA `(.L_x_467) ;  /* 0x0000002000007947 */ /* 0x000fea0003800000 */
.L_x_466:
[----:B------:R2:W3:Y:S01]  /*5fd0*/  DMUL R10, RZ, R2 ;  /* 0x00000002ff0a7228 */ /* 0x0004e20000000000 */
[----:B------:R-:W-:-:S05]  /*5fe0*/  IMAD.MOV.U32 R0, RZ, RZ, RZ ;  /* 0x000000ffff007224 */ /* 0x000fca00078e00ff */
.L_x_467:
[----:B------:R-:W-:Y:S05]  /*5ff0*/  BSYNC B2 ;  /* 0x0000000000027941 */ /* 0x000fea0003800000 */
.L_x_465:
        /* <DEDUP_REMOVED lines=25> */
.L_x_459:
        /* <DEDUP_REMOVED lines=39> */
.L_x_470:
[----:B------:R-:W-:Y:S05]  /*6400*/  BSYNC B1 ;  /* 0x0000000000017941 */ /* 0x000fea0003800000 */
.L_x_469:
        /* <DEDUP_REMOVED lines=18> */
.L_x_472:
[----:B------:R2:W3:Y:S01]  /*6530*/  DMUL R20, RZ, R2 ;  /* 0x00000002ff147228 */ /* 0x0004e20000000000 */
[----:B0-----:R-:W-:-:S05]  /*6540*/  IMAD.MOV.U32 R4, RZ, RZ, RZ ;  /* 0x000000ffff047224 */ /* 0x001fca00078e00ff */
.L_x_473:
[----:B------:R-:W-:Y:S05]  /*6550*/  BSYNC B2 ;  /* 0x0000000000027941 */ /* 0x000fea0003800000 */
.L_x_471:
        /* <DEDUP_REMOVED lines=40> */
.L_x_475:
[----:B------:R2:W3:Y:S01]  /*67e0*/  DMUL R10, RZ, R2 ;  /* 0x00000002ff0a7228 */ /* 0x0004e20000000000 */
[----:B------:R-:W-:-:S05]  /*67f0*/  IMAD.MOV.U32 R0, RZ, RZ, RZ ;  /* 0x000000ffff007224 */ /* 0x000fca00078e00ff */
.L_x_476:
[----:B------:R-:W-:Y:S05]  /*6800*/  BSYNC B2 ;  /* 0x0000000000027941 */ /* 0x000fea0003800000 */
.L_x_474:
        /* <DEDUP_REMOVED lines=39> */
.L_x_458:
        /* <DEDUP_REMOVED lines=11> */
.L_x_477:
[----:B------:R-:W0:-:S10]  /*6b30*/  DADD R8, R2, -R2 ;  /* 0x0000000002087229 */ /* 0x000e140000000802 */
[----:B0-----:R-:W-:Y:S02]  /*6b40*/  IMAD.MOV.U32 R10, RZ, RZ, R8 ;  /* 0x000000ffff0a7224 */ /* 0x001fe400078e0008 */
[----:B------:R-:W-:Y:S01]  /*6b50*/  IMAD.MOV.U32 R11, RZ, RZ, R9 ;  /* 0x000000ffff0b7224 */ /* 0x000fe200078e0009 */
[----:B------:R-:W-:Y:S05]  /*6b60*/  BRA `(.L_x_468) ;  /* 0x00007aa000007947 */ /* 0x000fea0003800000 */
.L_x_457:
        /* <DEDUP_REMOVED lines=14> */
[----:B01----:R-:W-:Y:S05]  /*6c50*/  CALL.REL.NOINC `($_ZN50_GLOBAL__N__f31458b2_17_RangeFactories_cu_38772b0829elementwise_kernel_with_indexIiZZZN2at6native17logspace_cuda_outERKN3c106ScalarES6_ldRNS1_6TensorEENKUlvE0_clEvENKUlvE1_clEvEUllE_EEvT_T0_PN15function_traitsISD_E11result_typeE$__internal_trig_reduction_slowpathd) ;  /* 0x0000808000007944 */ /* 0x003fea0003c00000 */
[----:B------:R-:W-:Y:S02]  /*6c60*/  IMAD.MOV.U32 R4, RZ, RZ, R0 ;  /* 0x000000ffff047224 */ /* 0x000fe400078e0000 */
[----:B------:R-:W-:Y:S02]  /*6c70*/  IMAD.MOV.U32 R16, RZ, RZ, R14 ;  /* 0x000000ffff107224 */ /* 0x000fe400078e000e */
[----:B------:R-:W-:Y:S01]  /*6c80*/  IMAD.MOV.U32 R17, RZ, RZ, R15 ;  /* 0x000000ffff117224 */ /* 0x000fe200078e000f */
[----:B------:R-:W-:Y:S05]  /*6c90*/  BRA `(.L_x_480) ;  /* 0x0000002000007947 */ /* 0x000fea0003800000 */
.L_x_479:
[----:B------:R0:W1:Y:S01]  /*6ca0*/  DMUL R16, RZ, R2 ;  /* 0x00000002ff107228 */ /* 0x0000620000000000 */
[----:B------:R-:W-:-:S05]  /*6cb0*/  IMAD.MOV.U32 R4, RZ, RZ, RZ ;  /* 0x000000ffff047224 */ /* 0x000fca00078e00ff */
.L_x_480:
[----:B------:R-:W-:Y:S05]  /*6cc0*/  BSYNC B2 ;  /* 0x0000000000027941 */ /* 0x000fea0003800000 */
.L_x_478:
        /* <DEDUP_REMOVED lines=36> */
[----:B012---:R-:W-:Y:S05]  /*6f10*/  CALL.REL.NOINC `($_ZN50_GLOBAL__N__f31458b2_17_RangeFactories_cu_38772b0829elementwise_kernel_with_indexIiZZZN2at6native17logspace_cuda_outERKN3c106ScalarES6_ldRNS1_6TensorEENKUlvE0_clEvENKUlvE1_clEvEUllE_EEvT_T0_PN15function_traitsISD_E11result_typeE$__internal_trig_reduction_slowpathd) ;  /* 0x00007dc000007944 */ /* 0x007fea0003c00000 */
[----:B------:R-:W-:Y:S02]  /*6f20*/  IMAD.MOV.U32 R10, RZ, RZ, R14 ;  /* 0x000000ffff0a7224 */ /* 0x000fe400078e000e */
[----:B------:R-:W-:Y:S01]  /*6f30*/  IMAD.MOV.U32 R11, RZ, RZ, R15 ;  /* 0x000000ffff0b7224 */ /* 0x000fe200078e000f */
[----:B------:R-:W-:Y:S05]  /*6f40*/  BRA `(.L_x_483) ;  /* 0x0000002000007947 */ /* 0x000fea0003800000 */
.L_x_482:
[----:B------:R1:W2:Y:S01]  /*6f50*/  DMUL R10, RZ, R2 ;  /* 0x00000002ff0a7228 */ /* 0x0002a20000000000 */
[----:B------:R-:W-:-:S05]  /*6f60*/  IMAD.MOV.U32 R0, RZ, RZ, RZ ;  /* 0x000000ffff007224 */ /* 0x000fca00078e00ff */
.L_x_483:
[----:B------:R-:W-:Y:S05]  /*6f70*/  BSYNC B2 ;  /* 0x0000000000027941 */ /* 0x000fea0003800000 */
.L_x_481:
        /* <DEDUP_REMOVED lines=24> */
.L_x_456:
        /* <DEDUP_REMOVED lines=37> */
.L_x_485:
[----:B------:R-:W-:Y:S05]  /*7350*/  BSYNC B1 ;  /* 0x0000000000017941 */ /* 0x000fea0003800000 */
.L_x_484:
[----:B------:R-:W-:Y:S02]  /*7360*/  IMAD.MOV.U32 R10, RZ, RZ, R2 ;  /* 0x000000ffff0a7224 */ /* 0x000fe400078e0002 */
[----:B------:R-:W-:Y:S01]  /*7370*/  IMAD.MOV.U32 R11, RZ, RZ, R3 ;  /* 0x000000ffff0b7224 */ /* 0x000fe200078e0003 */
[----:B------:R-:W-:Y:S05]  /*7380*/  BRA `(.L_x_468) ;  /* 0x0000728000007947 */ /* 0x000fea0003800000 */
.L_x_406:
[----:B------:R-:W-:Y:S01]  /*7390*/  IMAD.MOV.U32 R2, RZ, RZ, c[0x0][0x190] ;  /* 0x00006400ff027624 */ /* 0x000fe200078e00ff */
[----:B------:R-:W0:Y:S01]  /*73a0*/  I2F.F64 R12, R0 ;  /* 0x00000000000c7312 */ /* 0x000e220000201c00 */
        /* <DEDUP_REMOVED lines=53> */
.L_x_492:
        /* <DEDUP_REMOVED lines=43> */
.L_x_491:
        /* <DEDUP_REMOVED lines=18> */
[----:B---3--:R-:W-:Y:S05]  /*7ad0*/  CALL.REL.NOINC `($__internal_3_$__cuda_sm20_div_rn_f64_full) ;  /* 0x00006bb000007944 */ /* 0x008fea0003c00000 */
.L_x_494:
        /* <DEDUP_REMOVED lines=15> */
.L_x_493:
        /* <DEDUP_REMOVED lines=19> */
[----:B-1-3--:R-:W-:Y:S05]  /*7d00*/  CALL.REL.NOINC `($__internal_3_$__cuda_sm20_div_rn_f64_full) ;  /* 0x0000698000007944 */ /* 0x00afea0003c00000 */
.L_x_495:
        /* <DEDUP_REMOVED lines=44> */
.L_x_496:
[----:B------:R-:W-:-:S04]  /*7fd0*/  ISETP.LE.AND P0, PT, RZ, c[0x0][0x194], PT ;  /* 0x00006500ff007a0c */ /* 0x000fc80003f03270 */
[----:B------:R-:W-:Y:S02]  /*7fe0*/  FSEL R4, RZ, 3.37028055040000000000e+12, P0 ;  /* 0x54442d18ff047808 */ /* 0x000fe40000000000 */
[----:B------:R-:W-:Y:S02]  /*7ff0*/  FSEL R5, RZ, 2.1426990032196044922, P0 ;  /* 0x400921fbff057808 */ /* 0x000fe40000000000 */
.L_x_497:
        /* <DEDUP_REMOVED lines=10> */
.L_x_490:
        /* <DEDUP_REMOVED lines=22> */
.L_x_500:
        /* <DEDUP_REMOVED lines=42> */
.L_x_501:
        /* <DEDUP_REMOVED lines=20> */
.L_x_502:
        /* <DEDUP_REMOVED lines=44> */
.L_x_503:
[----:B------:R-:W-:-:S04]  /*88a0*/  ISETP.LE.AND P0, PT, RZ, c[0x0][0x194], PT ;  /* 0x00006500ff007a0c */ /* 0x000fc80003f03270 */
[----:B------:R-:W-:Y:S02]  /*88b0*/  FSEL R4, RZ, 3.37028055040000000000e+12, P0 ;  /* 0x54442d18ff047808 */ /* 0x000fe40000000000 */
[----:B------:R-:W-:Y:S02]  /*88c0*/  FSEL R5, RZ, 2.1426990032196044922, P0 ;  /* 0x400921fbff057808 */ /* 0x000fe40000000000 */
.L_x_504:
        /* <DEDUP_REMOVED lines=10> */
.L_x_499:
        /* <DEDUP_REMOVED lines=28> */
.L_x_505:
        /* <DEDUP_REMOVED lines=119> */
.L_x_507:
        /* <DEDUP_REMOVED lines=43> */
.L_x_506:
        /* <DEDUP_REMOVED lines=19> */
.L_x_509:
        /* <DEDUP_REMOVED lines=15> */
.L_x_508:
        /* <DEDUP_REMOVED lines=20> */
.L_x_510:
        /* <DEDUP_REMOVED lines=45> */
.L_x_511:
[----:B------:R-:W-:-:S04]  /*9b80*/  ISETP.LE.AND P0, PT, RZ, c[0x0][0x194], PT ;  /* 0x00006500ff007a0c */ /* 0x000fc80003f03270 */
[----:B------:R-:W-:Y:S02]  /*9b90*/  FSEL R4, RZ, 3.37028055040000000000e+12, P0 ;  /* 0x54442d18ff047808 */ /* 0x000fe40000000000 */
[----:B------:R-:W-:Y:S02]  /*9ba0*/  FSEL R5, RZ, 2.1426990032196044922, P0 ;  /* 0x400921fbff057808 */ /* 0x000fe40000000000 */
.L_x_512:
        /* <DEDUP_REMOVED lines=10> */
.L_x_489:
        /* <DEDUP_REMOVED lines=56> */
.L_x_513:
        /* <DEDUP_REMOVED lines=42> */
.L_x_514:
        /* <DEDUP_REMOVED lines=20> */
.L_x_515:
        /* <DEDUP_REMOVED lines=44> */
.L_x_516:
[----:B------:R-:W-:-:S04]  /*a670*/  ISETP.LE.AND P0, PT, RZ, c[0x0][0x194], PT ;  /* 0x00006500ff007a0c */ /* 0x000fc80003f03270 */
[----:B------:R-:W-:Y:S02]  /*a680*/  FSEL R4, RZ, 3.37028055040000000000e+12, P0 ;  /* 0x54442d18ff047808 */ /* 0x000fe40000000000 */
[----:B------:R-:W-:Y:S02]  /*a690*/  FSEL R5, RZ, 2.1426990032196044922, P0 ;  /* 0x400921fbff057808 */ /* 0x000fe40000000000 */
.L_x_517:
        /* <DEDUP_REMOVED lines=9> */
.L_x_488:
        /* <DEDUP_REMOVED lines=25> */
.L_x_520:
        /* <DEDUP_REMOVED lines=43> */
.L_x_519:
        /* <DEDUP_REMOVED lines=19> */
.L_x_522:
        /* <DEDUP_REMOVED lines=15> */
.L_x_521:
        /* <DEDUP_REMOVED lines=47> */
.L_x_518:
        /* <DEDUP_REMOVED lines=47> */
.L_x_487:
        /* <DEDUP_REMOVED lines=22> */
[----:B---3--:R-:W-:Y:S05]  /*b4d0*/  CALL.REL.NOINC `($__internal_3_$__cuda_sm20_div_rn_f64_full) ;  /* 0x000031b000007944 */ /* 0x008fea0003c00000 */
.L_x_523:
        /* <DEDUP_REMOVED lines=24> */
[----:B------:R-:W-:Y:S02]  /*b660*/  IMAD.MOV.U32 R4, RZ, RZ, R2 ;  /* 0x000000ffff047224 */ /* 0x000fe400078e0002 */
[----:B------:R-:W-:-:S06]  /*b670*/  IMAD.MOV.U32 R5, RZ, RZ, R3 ;  /* 0x000000ffff057224 */ /* 0x000fcc00078e0003 */
.L_x_524:
        /* <DEDUP_REMOVED lines=112> */
.L_x_526:
[----:B------:R-:W-:Y:S05]  /*bd80*/  BSYNC B1 ;  /* 0x0000000000017941 */ /* 0x000fea0003800000 */
.L_x_525:
[----:B------:R-:W-:Y:S05]  /*bd90*/  @P4 BRA P5, `(.L_x_527) ;  /* 0x0000008000004947 */ /* 0x000fea0002800000 */
[----:B------:R-:W-:Y:S01]  /*bda0*/  IMAD.MOV.U32 R2, RZ, RZ, R10 ;  /* 0x000000ffff027224 */ /* 0x000fe200078e000a */
[----:B------:R-:W-:Y:S01]  /*bdb0*/  MOV R0, 0xbe00 ;  /* 0x0000be0000007802 */ /* 0x000fe20000000f00 */
[----:B------:R-:W-:Y:S02]  /*bdc0*/  IMAD.MOV.U32 R3, RZ, RZ, R11 ;  /* 0x000000ffff037224 */ /* 0x000fe400078e000b */
[----:B------:R-:W-:Y:S02]  /*bdd0*/  IMAD.MOV.U32 R18, RZ, RZ, R8 ;  /* 0x000000ffff127224 */ /* 0x000fe400078e0008 */
[----:B------:R-:W-:Y:S02]  /*bde0*/  IMAD.MOV.U32 R19, RZ, RZ, R9 ;  /* 0x000000ffff137224 */ /* 0x000fe400078e0009 */
[----:B01-3--:R-:W-:Y:S05]  /*bdf0*/  CALL.REL.NOINC `($__internal_3_$__cuda_sm20_div_rn_f64_full) ;  /* 0x0000289000007944 */ /* 0x00bfea0003c00000 */
[----:B------:R-:W-:Y:S02]  /*be00*/  IMAD.MOV.U32 R4, RZ, RZ, R2 ;  /* 0x000000ffff047224 */ /* 0x000fe400078e0002 */
[----:B------:R-:W-:Y:S02]  /*be10*/  IMAD.MOV.U32 R5, RZ, RZ, R3 ;  /* 0x000000ffff057224 */ /* 0x000fe400078e0003 */
.L_x_527:
        /* <DEDUP_REMOVED lines=44> */
.L_x_528:
[----:B------:R-:W-:-:S04]  /*c0e0*/  ISETP.LE.AND P0, PT, RZ, c[0x0][0x194], PT ;  /* 0x00006500ff007a0c */ /* 0x000fc80003f03270 */
[----:B------:R-:W-:Y:S02]  /*c0f0*/  FSEL R4, RZ, 3.37028055040000000000e+12, P0 ;  /* 0x54442d18ff047808 */ /* 0x000fe40000000000 */
[----:B------:R-:W-:Y:S02]  /*c100*/  FSEL R5, RZ, 2.1426990032196044922, P0 ;  /* 0x400921fbff057808 */ /* 0x000fe40000000000 */
.L_x_529:
        /* <DEDUP_REMOVED lines=10> */
.L_x_486:
        /* <DEDUP_REMOVED lines=29> */
.L_x_530:
        /* <DEDUP_REMOVED lines=42> */
.L_x_531:
        /* <DEDUP_REMOVED lines=27> */
.L_x_532:
        /* <DEDUP_REMOVED lines=44> */
.L_x_533:
[----:B------:R-:W-:Y:S02]  /*ca90*/  FSEL R4, RZ, 3.37028055040000000000e+12, P0 ;  /* 0x54442d18ff047808 */ /* 0x000fe40000000000 */
[----:B------:R-:W-:Y:S02]  /*caa0*/  FSEL R5, RZ, 2.1426990032196044922, P0 ;  /* 0x400921fbff057808 */ /* 0x000fe40000000000 */
.L_x_534:
        /* <DEDUP_REMOVED lines=8> */
.L_x_498:
        /* <DEDUP_REMOVED lines=53> */
.L_x_540:
[----:B------:R-:W-:Y:S05]  /*ce80*/  BSYNC B1 ;  /* 0x0000000000017941 */ /* 0x000fea0003800000 */
.L_x_539:
        /* <DEDUP_REMOVED lines=18> */
.L_x_542:
[----:B------:R2:W3:Y:S01]  /*cfb0*/  DMUL R16, RZ, R2 ;  /* 0x00000002ff107228 */ /* 0x0004e20000000000 */
[----:B0-----:R-:W-:-:S05]  /*cfc0*/  IMAD.MOV.U32 R4, RZ, RZ, RZ ;  /* 0x000000ffff047224 */ /* 0x001fca00078e00ff */
.L_x_543:
[----:B------:R-:W-:Y:S05]  /*cfd0*/  BSYNC B2 ;  /* 0x0000000000027941 */ /* 0x000fea0003800000 */
.L_x_541:
        /* <DEDUP_REMOVED lines=40> */
.L_x_545:
[----:B------:R2:W3:Y:S01]  /*d260*/  DMUL R10, RZ, R2 ;  /* 0x00000002ff0a7228 */ /* 0x0004e20000000000 */
[----:B------:R-:W-:-:S05]  /*d270*/  IMAD.MOV.U32 R0, RZ, RZ, RZ ;  /* 0x000000ffff007224 */ /* 0x000fca00078e00ff */
.L_x_546:
[----:B------:R-:W-:Y:S05]  /*d280*/  BSYNC B2 ;  /* 0x0000000000027941 */ /* 0x000fea0003800000 */
.L_x_544:
        /* <DEDUP_REMOVED lines=25> */
.L_x_538:
        /* <DEDUP_REMOVED lines=39> */
.L_x_548:
[----:B------:R-:W-:Y:S05]  /*d690*/  BSYNC B1 ;  /* 0x0000000000017941 */ /* 0x000fea0003800000 */
.L_x_547:
        /* <DEDUP_REMOVED lines=18> */
.L_x_550:
[----:B------:R2:W3:Y:S01]  /*d7c0*/  DMUL R16, RZ, R2 ;  /* 0x00000002ff107228 */ /* 0x0004e20000000000 */
[----:B0-----:R-:W-:-:S05]  /*d7d0*/  IMAD.MOV.U32 R4, RZ, RZ, RZ ;  /* 0x000000ffff047224 */ /* 0x001fca00078e00ff */
.L_x_551:
[----:B------:R-:W-:Y:S05]  /*d7e0*/  BSYNC B2 ;  /* 0x0000000000027941 */ /* 0x000fea0003800000 */
.L_x_549:
        /* <DEDUP_REMOVED lines=40> */
.L_x_553:
[----:B------:R2:W3:Y:S01]  /*da70*/  DMUL R10, RZ, R2 ;  /* 0x00000002ff0a7228 */ /* 0x0004e20000000000 */
[----:B------:R-:W-:-:S05]  /*da80*/  IMAD.MOV.U32 R0, RZ, RZ, RZ ;  /* 0x000000ffff007224 */ /* 0x000fca00078e00ff */
.L_x_554:
[----:B------:R-:W-:Y:S05]  /*da90*/  BSYNC B2 ;  /* 0x0000000000027941 */ /* 0x000fea0003800000 */
.L_x_552:
        /* <DEDUP_REMOVED lines=39> */
.L_x_537:
        /* <DEDUP_REMOVED lines=11> */
.L_x_555:
[----:B------:R-:W0:-:S10]  /*ddc0*/  DADD R8, R2, -R2 ;  /* 0x0000000002087229 */ /* 0x000e140000000802 */
[----:B0-----:R-:W-:Y:S02]  /*ddd0*/  IMAD.MOV.U32 R10, RZ, RZ, R8 ;  /* 0x000000ffff0a7224 */ /* 0x001fe400078e0008 */
[----:B------:R-:W-:Y:S01]  /*dde0*/  IMAD.MOV.U32 R11, RZ, RZ, R9 ;  /* 0x000000ffff0b7224 */ /* 0x000fe200078e0009 */
[----:B------:R-:W-:Y:S05]  /*ddf0*/  BRA `(.L_x_468) ;  /* 0x0000081000007947 */ /* 0x000fea0003800000 */
.L_x_536:
        /* <DEDUP_REMOVED lines=19> */
.L_x_557:
[----:B------:R0:W1:Y:S01]  /*df30*/  DMUL R16, RZ, R2 ;  /* 0x00000002ff107228 */ /* 0x0000620000000000 */
[----:B------:R-:W-:-:S05]  /*df40*/  IMAD.MOV.U32 R4, RZ, RZ, RZ ;  /* 0x000000ffff047224 */ /* 0x000fca00078e00ff */
.L_x_558:
[----:B------:R-:W-:Y:S05]  /*df50*/  BSYNC B2 ;  /* 0x0000000000027941 */ /* 0x000fea0003800000 */
.L_x_556:
        /* <DEDUP_REMOVED lines=40> */
.L_x_560:
[----:B------:R1:W2:Y:S01]  /*e1e0*/  DMUL R10, RZ, R2 ;  /* 0x00000002ff0a7228 */ /* 0x0002a20000000000 */
[----:B------:R-:W-:-:S05]  /*e1f0*/  IMAD.MOV.U32 R0, RZ, RZ, RZ ;  /* 0x000000ffff007224 */ /* 0x000fca00078e00ff */
.L_x_561:
[----:B------:R-:W-:Y:S05]  /*e200*/  BSYNC B2 ;  /* 0x0000000000027941 */ /* 0x000fea0003800000 */
.L_x_559:
        /* <DEDUP_REMOVED lines=24> */
.L_x_535:
        /* <DEDUP_REMOVED lines=37> */
.L_x_563:
[----:B------:R-:W-:Y:S05]  /*e5e0*/  BSYNC B1 ;  /* 0x0000000000017941 */ /* 0x000fea0003800000 */
.L_x_562:
[----:B------:R-:W-:Y:S02]  /*e5f0*/  IMAD.MOV.U32 R10, RZ, RZ, R2 ;  /* 0x000000ffff0a7224 */ /* 0x000fe400078e0002 */
[----:B------:R-:W-:Y:S02]  /*e600*/  IMAD.MOV.U32 R11, RZ, RZ, R3 ;  /* 0x000000ffff0b7224 */ /* 0x000fe400078e0003 */
.L_x_468:
[----:B012---:R-:W-:Y:S05]  /*e610*/  BSYNC B0 ;  /* 0x0000000000007941 */ /* 0x007fea0003800000 */
.L_x_405:
[----:B------:R-:W0:Y:S01]  /*e620*/  S2R R0, SR_CTAID.X ;  /* 0x0000000000007919 */ /* 0x000e220000002500 */
[----:B------:R-:W-:-:S03]  /*e630*/  IMAD.MOV.U32 R2, RZ, RZ, 0x10 ;  /* 0x00000010ff027424 */ /* 0x000fc600078e00ff */
[----:B------:R-:W0:Y:S02]  /*e640*/  S2R R3, SR_TID.X ;  /* 0x0000000000037919 */ /* 0x000e240000002100 */
[----:B0-----:R-:W-:-:S04]  /*e650*/  IMAD R3, R0, 0x40, R3 ;  /* 0x0000004000037824 */ /* 0x001fc800078e0203 */
[----:B------:R-:W-:-:S05]  /*e660*/  IMAD.WIDE R2, R3, R2, c[0x0][0x1d0] ;  /* 0x0000740003027625 */ /* 0x000fca00078e0202 */
[----:B---3--:R-:W-:Y:S01]  /*e670*/  STG.E.128 [R2.64], R8 ;  /* 0x0000000802007986 */ /* 0x008fe2000c101d06 */
[----:B------:R-:W-:Y:S05]  /*e680*/  EXIT ;  /* 0x000000000000794d */ /* 0x000fea0003800000 */
        .weak           $__internal_3_$__cuda_sm20_div_rn_f64_full
        .type           $__internal_3_$__cuda_sm20_div_rn_f64_full,@function
        .size           $__internal_3_$__cuda_sm20_div_rn_f64_full,($_ZN50_GLOBAL__N__f31458b2_17_RangeFactories_cu_38772b0829elementwise_kernel_with_indexIiZZZN2at6native17logspace_cuda_outERKN3c106ScalarES6_ldRNS1_6TensorEENKUlvE0_clEvENKUlvE1_clEvEUllE_EEvT_T0_PN15function_traitsISD_E11result_typeE$__internal_trig_reduction_slowpathd - $__internal_3_$__cuda_sm20_div_rn_f64_full)
$__internal_3_$__cuda_sm20_div_rn_f64_full:
        /* <DEDUP_REMOVED lines=71> */
.L_x_565:
        /* <DEDUP_REMOVED lines=17> */
.L_x_568:
[----:B------:R-:W-:Y:S01]  /*ec10*/  LOP3.LUT R3, R19, 0x80000, RZ, 0xfc, !PT ;  /* 0x0008000013037812 */ /* 0x000fe200078efcff */
[----:B------:R-:W-:-:S04]  /*ec20*/  IMAD.MOV.U32 R26, RZ, RZ, R18 ;  /* 0x000000ffff1a7224 */ /* 0x000fc800078e0012 */
[----:B------:R-:W-:Y:S01]  /*ec30*/  IMAD.MOV.U32 R27, RZ, RZ, R3 ;  /* 0x000000ffff1b7224 */ /* 0x000fe200078e0003 */
[----:B------:R-:W-:Y:S05]  /*ec40*/  BRA `(.L_x_566) ;  /* 0x0000003000007947 */ /* 0x000fea0003800000 */
.L_x_567:
[----:B------:R-:W-:Y:S01]  /*ec50*/  LOP3.LUT R3, R25, 0x80000, RZ, 0xfc, !PT ;  /* 0x0008000019037812 */ /* 0x000fe200078efcff */
[----:B------:R-:W-:-:S04]  /*ec60*/  IMAD.MOV.U32 R26, RZ, RZ, R24 ;  /* 0x000000ffff1a7224 */ /* 0x000fc800078e0018 */
[----:B------:R-:W-:Y:S02]  /*ec70*/  IMAD.MOV.U32 R27, RZ, RZ, R3 ;  /* 0x000000ffff1b7224 */ /* 0x000fe400078e0003 */
.L_x_566:
[----:B------:R-:W-:Y:S05]  /*ec80*/  BSYNC B1 ;  /* 0x0000000000017941 */ /* 0x000fea0003800000 */
.L_x_564:
[----:B------:R-:W-:Y:S02]  /*ec90*/  IMAD.MOV.U32 R4, RZ, RZ, R0 ;  /* 0x000000ffff047224 */ /* 0x000fe400078e0000 */
[----:B------:R-:W-:Y:S02]  /*eca0*/  IMAD.MOV.U32 R5, RZ, RZ, 0x0 ;  /* 0x00000000ff057424 */ /* 0x000fe400078e00ff */
[----:B------:R-:W-:Y:S02]  /*ecb0*/  IMAD.MOV.U32 R2, RZ, RZ, R26 ;  /* 0x000000ffff027224 */ /* 0x000fe400078e001a */
[----:B------:R-:W-:Y:S01]  /*ecc0*/  IMAD.MOV.U32 R3, RZ, RZ, R27 ;  /* 0x000000ffff037224 */ /* 0x000fe200078e001b */
[----:B------:R-:W-:Y:S06]  /*ecd0*/  RET.REL.NODEC R4 `(_ZN50_GLOBAL__N__f31458b2_17_RangeFactories_cu_38772b0829elementwise_kernel_with_indexIiZZZN2at6native17logspace_cuda_outERKN3c106ScalarES6_ldRNS1_6TensorEENKUlvE0_clEvENKUlvE1_clEvEUllE_EEvT_T0_PN15function_traitsISD_E11result_typeE) ;  /* 0xffff132004007950 */ /* 0x000fec0003c3ffff */
        .type           $_ZN50_GLOBAL__N__f31458b2_17_RangeFactories_cu_38772b0829elementwise_kernel_with_indexIiZZZN2at6native17logspace_cuda_outERKN3c106ScalarES6_ldRNS1_6TensorEENKUlvE0_clEvENKUlvE1_clEvEUllE_EEvT_T0_PN15function_traitsISD_E11result_typeE$__internal_trig_reduction_slowpathd,@function
        .size           $_ZN50_GLOBAL__N__f31458b2_17_RangeFactories_cu_38772b0829elementwise_kernel_with_indexIiZZZN2at6native17logspace_cuda_outERKN3c106ScalarES6_ldRNS1_6TensorEENKUlvE0_clEvENKUlvE1_clEvEUllE_EEvT_T0_PN15function_traitsISD_E11result_typeE$__internal_trig_reduction_slowpathd,(.L_x_779 - $_ZN50_GLOBAL__N__f31458b2_17_RangeFactories_cu_38772b0829elementwise_kernel_with_indexIiZZZN2at6native17logspace_cuda_outERKN3c106ScalarES6_ldRNS1_6TensorEENKUlvE0_clEvENKUlvE1_clEvEUllE_EEvT_T0_PN15function_traitsISD_E11result_typeE$__internal_trig_reduction_slowpathd)
$_ZN50_GLOBAL__N__f31458b2_17_RangeFactories_cu_38772b0829elementwise_kernel_with_indexIiZZZN2at6native17logspace_cuda_outERKN3c106ScalarES6_ldRNS1_6TensorEENKUlvE0_clEvENKUlvE1_clEvEUllE_EEvT_T0_PN15function_traitsISD_E11result_typeE$__internal_trig_reduction_slowpathd:
        /* <DEDUP_REMOVED lines=28> */
.L_x_572:
        /* <DEDUP_REMOVED lines=25> */
.L_x_571:
[----:B------:R-:W-:Y:S05]  /*f030*/  BSYNC B1 ;  /* 0x0000000000017941 */ /* 0x000fea0003800000 */
.L_x_570:
        /* <DEDUP_REMOVED lines=90> */
.L_x_569:
[----:B------:R-:W-:Y:S02]  /*f5e0*/  IMAD.MOV.U32 R5, RZ, RZ, 0x0 ;  /* 0x00000000ff057424 */ /* 0x000fe400078e00ff */
[----:B------:R-:W-:Y:S02]  /*f5f0*/  IMAD.MOV.U32 R0, RZ, RZ, R11 ;  /* 0x000000ffff007224 */ /* 0x000fe400078e000b */
[----:B------:R-:W-:Y:S05]  /*f600*/  RET.REL.NODEC R4 `(_ZN50_GLOBAL__N__f31458b2_17_RangeFactories_cu_38772b0829elementwise_kernel_with_indexIiZZZN2at6native17logspace_cuda_outERKN3c106ScalarES6_ldRNS1_6TensorEENKUlvE0_clEvENKUlvE1_clEvEUllE_EEvT_T0_PN15function_traitsISD_E11result_typeE) ;  /* 0xffff09f004007950 */ /* 0x000fea0003c3ffff */
.L_x_573:
        /* <DEDUP_REMOVED lines=15> */
.L_x_779:


//--------------------- .text._ZN50_GLOBAL__N__f31458b2_17_RangeFactories_cu_38772b0829elementwise_kernel_with_indexIlZZZN2at6native17logspace_cuda_outERKN3c106ScalarES6_ldRNS1_6TensorEENKUlvE0_clEvENKUlvE0_clEvEUllE_EEvT_T0_PN15function_traitsISD_E11result_typeE --------------------------
	.section	.text._ZN50_GLOBAL__N__f31458b2_17_RangeFactories_cu_38772b0829elementwise_kernel_with_indexIlZZZN2at6native17logspace_cuda_outERKN3c106ScalarES6_ldRNS1_6TensorEENKUlvE0_clEvENKUlvE0_clEvEUllE_EEvT_T0_PN15function_traitsISD_E11result_typeE,"ax",@progbits
	.sectioninfo	@"SHI_REGISTERS=10"
	.align	128
.text._ZN50_GLOBAL__N__f31458b2_17_RangeFactories_cu_38772b0829elementwise_kernel_with_indexIlZZZN2at6native17logspace_cuda_outERKN3c106ScalarES6_ldRNS1_6TensorEENKUlvE0_clEvENKUlvE0_clEvEUllE_EEvT_T0_PN15function_traitsISD_E11result_typeE:
        .type           _ZN50_GLOBAL__N__f31458b2_17_RangeFactories_cu_38772b0829elementwise_kernel_with_indexIlZZZN2at6native17logspace_cuda_outERKN3c106ScalarES6_ldRNS1_6TensorEENKUlvE0_clEvENKUlvE0_clEvEUllE_EEvT_T0_PN15function_traitsISD_E11result_typeE,@function
        .size           _ZN50_GLOBAL__N__f31458b2_17_RangeFactories_cu_38772b0829elementwise_kernel_with_indexIlZZZN2at6native17logspace_cuda_outERKN3c106ScalarES6_ldRNS1_6TensorEENKUlvE0_clEvENKUlvE0_clEvEUllE_EEvT_T0_PN15function_traitsISD_E11result_typeE,(.L_x_782 - _ZN50_GLOBAL__N__f31458b2_17_RangeFactories_cu_38772b0829elementwise_kernel_with_indexIlZZZN2at6native17logspace_cuda_outERKN3c106ScalarES6_ldRNS1_6TensorEENKUlvE0_clEvENKUlvE0_clEvEUllE_EEvT_T0_PN15function_traitsISD_E11result_typeE)
        .other          _ZN50_GLOBAL__N__f31458b2_17_RangeFactories_cu_38772b0829elementwise_kernel_with_indexIlZZZN2at6native17logspace_cuda_outERKN3c106ScalarES6_ldRNS1_6TensorEENKUlvE0_clEvENKUlvE0_clEvEUllE_EEvT_T0_PN15function_traitsISD_E11result_typeE,@"STO_CUDA_ENTRY STV_DEFAULT"
_ZN50_GLOBAL__N__f31458b2_17_RangeFactories_cu_38772b0829elementwise_kernel_with_indexIlZZZN2at6native17logspace_cuda_outERKN3c106ScalarES6_ldRNS1_6TensorEENKUlvE0_clEvENKUlvE0_clEvEUllE_EEvT_T0_PN15function_traitsISD_E11result_typeE:
[----:B------:R-:W-:Y:S02]  /*0000*/  IMAD.MOV.U32 R1, RZ, RZ, c[0x0][0x28] ;  /* 0x00000a00ff017624 */ /* 0x000fe400078e00ff */
[----:B------:R-:W0:Y:S04]  /*0010*/  S2R R0, SR_CTAID.X ;  /* 0x0000000000007919 */ /* 0x000e280000002500 */
[----:B------:R-:W0:Y:S02]  /*0020*/  S2R R3, SR_TID.X ;  /* 0x0000000000037919 */ /* 0x000e240000002100 */
[----:B0-----:R-:W-:-:S05]  /*0030*/  IMAD R0, R0, 0x40, R3 ;  /* 0x0000004000007824 */ /* 0x001fca00078e0203 */
[----:B------:R-:W-:-:S04]  /*0040*/  ISETP.GE.U32.AND P0, PT, R0, c[0x0][0x160], PT ;  /* 0x0000580000007a0c */ /* 0x000fc80003f06070 */
[----:B------:R-:W-:-:S13]  /*0050*/  ISETP.GE.AND.EX P0, PT, RZ, c[0x0][0x164], PT, P0 ;  /* 0x00005900ff007a0c */ /* 0x000fda0003f06300 */
[----:B------:R-:W-:Y:S05]  /*0060*/  @P0 EXIT ;  /* 0x000000000000094d */ /* 0x000fea0003800000 */
[----:B------:R-:W-:Y:S01]  /*0070*/  LOP3.LUT R2, RZ, R0, RZ, 0x33, !PT ;  /* 0x00000000ff027212 */ /* 0x000fe200078e33ff */
[----:B------:R-:W-:Y:S01]  /*0080*/  IMAD.MOV.U32 R3, RZ, RZ, c[0x0][0x17c] ;  /* 0x00005f00ff037624 */ /* 0x000fe200078e00ff */
[----:B------:R-:W0:Y:S01]  /*0090*/  I2F.U32 R4, R0 ;  /* 0x0000000000047306 */ /* 0x000e220000201000 */
[----:B------:R-:W-:Y:S01]  /*00a0*/  IMAD.MOV.U32 R7, RZ, RZ, c[0x0][0x180] ;  /* 0x00006000ff077624 */ /* 0x000fe200078e00ff */
[----:B------:R-:W-:Y:S01]  /*00b0*/  IADD3 R2, P0, R2, c[0x0][0x178], RZ ;  /* 0x00005e0002027a10 */ /* 0x000fe20007f1e0ff */
[----:B------:R-:W-:-:S03]  /*00c0*/  ULDC.64 UR4, c[0x0][0x118] ;  /* 0x0000460000047ab9 */ /* 0x000fc60000000a00 */
[----:B------:R-:W-:Y:S02]  /*00d0*/  IADD3.X R3, R3, -0x1, RZ, P0, !PT ;  /* 0xffffffff03037810 */ /* 0x000fe400007fe4ff */
[----:B------:R-:W-:Y:S01]  /*00e0*/  ISETP.GE.U32.AND P0, PT, R0, c[0x0][0x188], PT ;  /* 0x0000620000007a0c */ /* 0x000fe20003f06070 */
[----:B------:R-:W1:Y:S03]  /*00f0*/  MUFU.LG2 R5, c[0x0][0x170] ;  /* 0x00005c0000057b08 */ /* 0x000e660000000c00 */
[----:B------:R-:W-:Y:S01]  /*0100*/  ISETP.GE.AND.EX P0, PT, RZ, c[0x0][0x18c], PT, P0 ;  /* 0x00006300ff007a0c */ /* 0x000fe20003f06300 */
[----:B0-----:R-:W-:-:S04]  /*0110*/  FFMA.FTZ R4, R4, R7, c[0x0][0x168] ;  /* 0x00005a0004047623 */ /* 0x001fc80000010007 */
[----:B------:R-:W0:Y:S08]  /*0120*/  I2F.S64 R2, R2 ;  /* 0x0000000200027312 */ /* 0x000e300000301400 */
[----:B0-----:R-:W-:-:S04]  /*0130*/  @P0 FFMA.FTZ R4, -R2, R7, c[0x0][0x16c] ;  /* 0x00005b0002040623 */ /* 0x001fc80000010107 */
[----:B-1----:R-:W-:Y:S01]  /*0140*/  FMUL.FTZ R6, R4, R5 ;  /* 0x0000000504067220 */ /* 0x002fe20000410000 */
[----:B------:R-:W-:-:S03]  /*0150*/  LEA R4, P0, R0, c[0x0][0x198], 0x2 ;  /* 0x0000660000047a11 */ /* 0x000fc600078010ff */
[----:B------:R-:W0:Y:S01]  /*0160*/  MUFU.EX2 R7, R6 ;  /* 0x0000000600077308 */ /* 0x000e220000000800 */
[----:B------:R-:W-:-:S05]  /*0170*/  LEA.HI.X R5, R0, c[0x0][0x19c], RZ, 0x2, P0 ;  /* 0x0000670000057a11 */ /* 0x000fca00000f14ff */
[----:B0-----:R-:W-:Y:S01]  /*0180*/  STG.E [R4.64], R7 ;  /* 0x0000000704007986 */ /* 0x001fe2000c101904 */
[----:B------:R-:W-:Y:S05]  /*0190*/  EXIT ;  /* 0x000000000000794d */ /* 0x000fea0003800000 */
.L_x_574:
        /* <DEDUP_REMOVED lines=14> */
.L_x_782:


//--------------------- .text._ZN50_GLOBAL__N__f31458b2_17_RangeFactories_cu_38772b0829elementwise_kernel_with_indexIiZZZN2at6native17logspace_cuda_outERKN3c106ScalarES6_ldRNS1_6TensorEENKUlvE0_clEvENKUlvE0_clEvEUllE_EEvT_T0_PN15function_traitsISD_E11result_typeE --------------------------
	.section	.text._ZN50_GLOBAL__N__f31458b2_17_RangeFactories_cu_38772b0829elementwise_kernel_with_indexIiZZZN2at6native17logspace_cuda_outERKN3c106ScalarES6_ldRNS1_6TensorEENKUlvE0_clEvENKUlvE0_clEvEUllE_EEvT_T0_PN15function_traitsISD_E11result_typeE,"ax",@progbits
	.sectioninfo	@"SHI_REGISTERS=10"
	.align	128
.text._ZN50_GLOBAL__N__f31458b2_17_RangeFactories_cu_38772b0829elementwise_kernel_with_indexIiZZZN2at6native17logspace_cuda_outERKN3c106ScalarES6_ldRNS1_6TensorEENKUlvE0_clEvENKUlvE0_clEvEUllE_EEvT_T0_PN15function_traitsISD_E11result_typeE:
        .type           _ZN50_GLOBAL__N__f31458b2_17_RangeFactories_cu_38772b0829elementwise_kernel_with_indexIiZZZN2at6native17logspace_cuda_outERKN3c106ScalarES6_ldRNS1_6TensorEENKUlvE0_clEvENKUlvE0_clEvEUllE_EEvT_T0_PN15function_traitsISD_E11result_typeE,@function
        .size           _ZN50_GLOBAL__N__f31458b2_17_RangeFactories_cu_38772b0829elementwise_kernel_with_indexIiZZZN2at6native17logspace_cuda_outERKN3c106ScalarES6_ldRNS1_6TensorEENKUlvE0_clEvENKUlvE0_clEvEUllE_EEvT_T0_PN15function_traitsISD_E11result_typeE,(.L_x_783 - _ZN50_GLOBAL__N__f31458b2_17_RangeFactories_cu_38772b0829elementwise_kernel_with_indexIiZZZN2at6native17logspace_cuda_outERKN3c106ScalarES6_ldRNS1_6TensorEENKUlvE0_clEvENKUlvE0_clEvEUllE_EEvT_T0_PN15function_traitsISD_E11result_typeE)
        .other          _ZN50_GLOBAL__N__f31458b2_17_RangeFactories_cu_38772b0829elementwise_kernel_with_indexIiZZZN2at6native17logspace_cuda_outERKN3c106ScalarES6_ldRNS1_6TensorEENKUlvE0_clEvENKUlvE0_clEvEUllE_EEvT_T0_PN15function_traitsISD_E11result_typeE,@"STO_CUDA_ENTRY STV_DEFAULT"
_ZN50_GLOBAL__N__f31458b2_17_RangeFactories_cu_38772b0829elementwise_kernel_with_indexIiZZZN2at6native17logspace_cuda_outERKN3c106ScalarES6_ldRNS1_6TensorEENKUlvE0_clEvENKUlvE0_clEvEUllE_EEvT_T0_PN15function_traitsISD_E11result_typeE:
[----:B------:R-:W-:Y:S02]  /*0000*/  IMAD.MOV.U32 R1, RZ, RZ, c[0x0][0x28] ;  /* 0x00000a00ff017624 */ /* 0x000fe400078e00ff */
[----:B------:R-:W0:Y:S04]  /*0010*/  S2R R2, SR_CTAID.X ;  /* 0x0000000000027919 */ /* 0x000e280000002500 */
[----:B------:R-:W0:Y:S02]  /*0020*/  S2R R3, SR_TID.X ;  /* 0x0000000000037919 */ /* 0x000e240000002100 */
[----:B0-----:R-:W-:-:S05]  /*0030*/  IMAD R2, R2, 0x40, R3 ;  /* 0x0000004002027824 */ /* 0x001fca00078e0203 */
[----:B------:R-:W-:-:S13]  /*0040*/  ISETP.GE.AND P0, PT, R2, c[0x0][0x160], PT ;  /* 0x0000580002007a0c */ /* 0x000fda0003f06270 */
[----:B------:R-:W-:Y:S05]  /*0050*/  @P0 EXIT ;  /* 0x000000000000094d */ /* 0x000fea0003800000 */
[----:B------:R-:W-:Y:S01]  /*0060*/  LOP3.LUT R4, RZ, R2, RZ, 0x33, !PT ;  /* 0x00000002ff047212 */ /* 0x000fe200078e33ff */
[----:B------:R-:W0:Y:S01]  /*0070*/  I2F R0, R2 ;  /* 0x0000000200007306 */ /* 0x000e220000201400 */
[----:B------:R-:W-:Y:S01]  /*0080*/  SHF.R.S32.HI R3, RZ, 0x1f, R2 ;  /* 0x0000001fff037819 */ /* 0x000fe20000011402 */
[----:B------:R-:W-:Y:S01]  /*0090*/  IMAD.MOV.U32 R7, RZ, RZ, c[0x0][0x180] ;  /* 0x00006000ff077624 */ /* 0x000fe200078e00ff */
[----:B------:R-:W-:Y:S01]  /*00a0*/  IADD3 R4, P0, R4, c[0x0][0x178], RZ ;  /* 0x00005e0004047a10 */ /* 0x000fe20007f1e0ff */
[----:B------:R-:W-:Y:S01]  /*00b0*/  ULDC.64 UR4, c[0x0][0x118] ;  /* 0x0000460000047ab9 */ /* 0x000fe20000000a00 */
[----:B------:R-:W-:-:S04]  /*00c0*/  LOP3.LUT R5, RZ, R3, RZ, 0x33, !PT ;  /* 0x00000003ff057212 */ /* 0x000fc800078e33ff */
[----:B------:R-:W-:Y:S02]  /*00d0*/  IADD3.X R5, R5, c[0x0][0x17c], RZ, P0, !PT ;  /* 0x00005f0005057a10 */ /* 0x000fe400007fe4ff */
[----:B------:R-:W-:Y:S02]  /*00e0*/  ISETP.GE.U32.AND P0, PT, R2, c[0x0][0x188], PT ;  /* 0x0000620002007a0c */ /* 0x000fe40003f06070 */
[----:B------:R-:W1:Y:S02]  /*00f0*/  I2F.S64 R4, R4 ;  /* 0x0000000400047312 */ /* 0x000e640000301400 */
[----:B------:R-:W-:Y:S01]  /*0100*/  ISETP.GE.AND.EX P0, PT, R3, c[0x0][0x18c], PT, P0 ;  /* 0x0000630003007a0c */ /* 0x000fe20003f06300 */
[----:B0-----:R-:W-:-:S05]  /*0110*/  FFMA.FTZ R0, R0, R7, c[0x0][0x168] ;  /* 0x00005a0000007623 */ /* 0x001fca0000010007 */
[----:B------:R-:W0:Y:S07]  /*0120*/  MUFU.LG2 R3, c[0x0][0x170] ;  /* 0x00005c0000037b08 */ /* 0x000e2e0000000c00 */
[----:B-1----:R-:W-:-:S04]  /*0130*/  @P0 FFMA.FTZ R0, -R4, R7, c[0x0][0x16c] ;  /* 0x00005b0004000623 */ /* 0x002fc80000010107 */
[----:B0-----:R-:W-:Y:S02]  /*0140*/  FMUL.FTZ R0, R0, R3 ;  /* 0x0000000300007220 */ /* 0x001fe40000410000 */
[----:B------:R-:W-:Y:S02]  /*0150*/  IMAD.MOV.U32 R3, RZ, RZ, 0x4 ;  /* 0x00000004ff037424 */ /* 0x000fe400078e00ff */
[----:B------:R-:W0:Y:S02]  /*0160*/  MUFU.EX2 R7, R0 ;  /* 0x0000000000077308 */ /* 0x000e240000000800 */
[----:B------:R-:W-:-:S05]  /*0170*/  IMAD.WIDE R2, R2, R3, c[0x0][0x198] ;  /* 0x0000660002027625 */ /* 0x000fca00078e0203 */
[----:B0-----:R-:W-:Y:S01]  /*0180*/  STG.E [R2.64], R7 ;  /* 0x0000000702007986 */ /* 0x001fe2000c101904 */
[----:B------:R-:W-:Y:S05]  /*0190*/  EXIT ;  /* 0x000000000000794d */ /* 0x000fea0003800000 */
.L_x_575:
        /* <DEDUP_REMOVED lines=14> */
.L_x_783:


//--------------------- .text._ZN50_GLOBAL__N__f31458b2_17_RangeFactories_cu_38772b0829elementwise_kernel_with_indexIlZZZN2at6native17logspace_cuda_outERKN3c106ScalarES6_ldRNS1_6TensorEENKUlvE0_clEvENKUlvE_clEvEUllE_EEvT_T0_PN15function_traitsISD_E11result_typeE --------------------------
	.section	.text._ZN50_GLOBAL__N__f31458b2_17_RangeFactories_cu_38772b0829elementwise_kernel_with_indexIlZZZN2at6native17logspace_cuda_outERKN3c106ScalarES6_ldRNS1_6TensorEENKUlvE0_clEvENKUlvE_clEvEUllE_EEvT_T0_PN15function_traitsISD_E11result_typeE,"ax",@progbits
	.sectioninfo	@"SHI_REGISTERS=32"
	.align	128
.text._ZN50_GLOBAL__N__f31458b2_17_RangeFactories_cu_38772b0829elementwise_kernel_with_indexIlZZZN2at6native17logspace_cuda_outERKN3c106ScalarES6_ldRNS1_6TensorEENKUlvE0_clEvENKUlvE_clEvEUllE_EEvT_T0_PN15function_traitsISD_E11result_typeE:
        .type           _ZN50_GLOBAL__N__f31458b2_17_RangeFactories_cu_38772b0829elementwise_kernel_with_indexIlZZZN2at6native17logspace_cuda_outERKN3c106ScalarES6_ldRNS1_6TensorEENKUlvE0_clEvENKUlvE_clEvEUllE_EEvT_T0_PN15function_traitsISD_E11result_typeE,@function
        .size           _ZN50_GLOBAL__N__f31458b2_17_RangeFactories_cu_38772b0829elementwise_kernel_with_indexIlZZZN2at6native17logspace_cuda_outERKN3c106ScalarES6_ldRNS1_6TensorEENKUlvE0_clEvENKUlvE_clEvEUllE_EEvT_T0_PN15function_traitsISD_E11result_typeE,(.L_x_784 - _ZN50_GLOBAL__N__f31458b2_17_RangeFactories_cu_38772b0829elementwise_kernel_with_indexIlZZZN2at6native17logspace_cuda_outERKN3c106ScalarES6_ldRNS1_6TensorEENKUlvE0_clEvENKUlvE_clEvEUllE_EEvT_T0_PN15function_traitsISD_E11result_typeE)
        .other          _ZN50_GLOBAL__N__f31458b2_17_RangeFactories_cu_38772b0829elementwise_kernel_with_indexIlZZZN2at6native17logspace_cuda_outERKN3c106ScalarES6_ldRNS1_6TensorEENKUlvE0_clEvENKUlvE_clEvEUllE_EEvT_T0_PN15function_traitsISD_E11result_typeE,@"STO_CUDA_ENTRY STV_DEFAULT"
_ZN50_GLOBAL__N__f31458b2_17_RangeFactories_cu_38772b0829elementwise_kernel_with_indexIlZZZN2at6native17logspace_cuda_outERKN3c106ScalarES6_ldRNS1_6TensorEENKUlvE0_clEvENKUlvE_clEvEUllE_EEvT_T0_PN15function_traitsISD_E11result_typeE:
        /* <DEDUP_REMOVED lines=13> */
[----:B------:R-:W-:Y:S01]  /*00d0*/  IMAD.MOV.U32 R0, RZ, RZ, c[0x0][0x184] ;  /* 0x00006100ff007624 */ /* 0x000fe200078e00ff */
[----:B------:R-:W-:Y:S01]  /*00e0*/  DADD R10, -RZ, |c[0x0][0x178]| ;  /* 0x40005e00ff0a7629 */ /* 0x000fe20000000100 */
[----:B------:R-:W-:Y:S01]  /*00f0*/  IMAD.MOV.U32 R4, RZ, RZ, c[0x0][0x188] ;  /* 0x00006200ff047624 */ /* 0x000fe200078e00ff */
[----:B------:R-:W-:Y:S01]  /*0100*/  IADD3 R8, P0, R8, c[0x0][0x180], RZ ;  /* 0x0000600008087a10 */ /* 0x000fe20007f1e0ff */
[----:B------:R-:W-:Y:S01]  /*0110*/  IMAD.MOV.U32 R5, RZ, RZ, c[0x0][0x18c] ;  /* 0x00006300ff057624 */ /* 0x000fe200078e00ff */
[----:B------:R-:W-:Y:S02]  /*0120*/  BSSY B1, `(.L_x_578) ;  /* 0x000000c000017945 */ /* 0x000fe40003800000 */
[----:B------:R-:W-:-:S04]  /*0130*/  IADD3.X R9, R0, -0x1, RZ, P0, !PT ;  /* 0xffffffff00097810 */ /* 0x000fc800007fe4ff */
[----:B------:R-:W0:Y:S02]  /*0140*/  I2F.F64.S64 R6, R8 ;  /* 0x0000000800067312 */ /* 0x000e240000301c00 */
[----:B0-----:R-:W0:-:S10]  /*0150*/  DFMA R6, -R6, R4, c[0x0][0x170] ;  /* 0x00005c000606762b */ /* 0x001e140000000104 */
[----:B0-----:R-:W-:Y:S01]  /*0160*/  LOP3.LUT R0, R7, 0x7ff00000, RZ, 0xc0, !PT ;  /* 0x7ff0000007007812 */ /* 0x001fe200078ec0ff */
[----:B------:R-:W-:Y:S02]  /*0170*/  IMAD.MOV.U32 R28, RZ, RZ, R6 ;  /* 0x000000ffff1c7224 */ /* 0x000fe400078e0006 */
[--C-:B------:R-:W-:Y:S01]  /*0180*/  IMAD.MOV.U32 R5, RZ, RZ, R7.reuse ;  /* 0x000000ffff057224 */ /* 0x100fe200078e0007 */
[----:B------:R-:W-:Y:S02]  /*0190*/  LEA.HI R13, R0, 0xfffffc0c, RZ, 0xc ;  /* 0xfffffc0c000d7811 */ /* 0x000fe400078f60ff */
[----:B------:R-:W-:Y:S02]  /*01a0*/  MOV R0, 0x1e0 ;  /* 0x000001e000007802 */ /* 0x000fe40000000f00 */
[CC--:B------:R-:W-:Y:S02]  /*01b0*/  SHF.L.U64.HI R3, R6.reuse, R13.reuse, R7 ;  /* 0x0000000d06037219 */ /* 0x0c0fe40000010207 */
[----:B------:R-:W-:-:S02]  /*01c0*/  SHF.L.U32 R4, R6, R13, RZ ;  /* 0x0000000d06047219 */ /* 0x000fc400000006ff */
[----:B------:R-:W-:Y:S05]  /*01d0*/  CALL.REL.NOINC `($_ZN50_GLOBAL__N__f31458b2_17_RangeFactories_cu_38772b0829elementwise_kernel_with_indexIlZZZN2at6native17logspace_cuda_outERKN3c106ScalarES6_ldRNS1_6TensorEENKUlvE0_clEvENKUlvE_clEvEUllE_EEvT_T0_PN15function_traitsISD_E11result_typeE$__internal_accurate_pow) ;  /* 0x00000a4000007944 */ /* 0x000fea0003c00000 */
[----:B------:R-:W-:Y:S05]  /*01e0*/  BSYNC B1 ;  /* 0x0000000000017941 */ /* 0x000fea0003800000 */
.L_x_578:
[----:B------:R-:W1:Y:S01]  /*01f0*/  DSETP.NEU.AND P0, PT, RZ, c[0x0][0x178], PT ;  /* 0x00005e00ff00762a */ /* 0x000e620003f0d000 */
[----:B------:R-:W-:Y:S01]  /*0200*/  BSSY B1, `(.L_x_579) ;  /* 0x000001d000017945 */ /* 0x000fe20003800000 */
[----:B------:R-:W-:-:S02]  /*0210*/  IMAD.MOV.U32 R8, RZ, RZ, R14 ;  /* 0x000000ffff087224 */ /* 0x000fc400078e000e */
[----:B------:R-:W-:-:S10]  /*0220*/  IMAD.MOV.U32 R9, RZ, RZ, R15 ;  /* 0x000000ffff097224 */ /* 0x000fd400078e000f */
[----:B-1----:R-:W-:Y:S05]  /*0230*/  @!P0 BRA `(.L_x_580) ;  /* 0x0000012000008947 */ /* 0x002fea0003800000 */
[----:B------:R-:W-:Y:S01]  /*0240*/  IMAD.MOV.U32 R0, RZ, RZ, c[0x0][0x17c] ;  /* 0x00005f00ff007624 */ /* 0x000fe200078e00ff */
[----:B------:R-:W-:Y:S01]  /*0250*/  ISETP.NE.U32.AND P0, PT, R4, RZ, PT ;  /* 0x000000ff0400720c */ /* 0x000fe20003f05070 */
[----:B------:R-:W1:-:S03]  /*0260*/  DADD R4, -RZ, -R8 ;  /* 0x00000000ff047229 */ /* 0x000e460000000908 */
[----:B------:R-:W-:Y:S02]  /*0270*/  ISETP.GT.AND P1, PT, R0, -0x1, PT ;  /* 0xffffffff0000780c */ /* 0x000fe40003f24270 */
[----:B------:R-:W-:-:S04]  /*0280*/  ISETP.NE.AND.EX P0, PT, R3, -0x80000000, PT, P0 ;  /* 0x800000000300780c */ /* 0x000fc80003f05300 */
[----:B------:R-:W-:Y:S02]  /*0290*/  ISETP.GT.AND P2, PT, RZ, c[0x0][0x17c], !P0 ;  /* 0x00005f00ff007a0c */ /* 0x000fe40004744270 */
[----:B------:R-:W-:Y:S02]  /*02a0*/  PLOP3.LUT P0, PT, P0, PT, PT, 0x8, 0x0 ;  /* 0x000000000000781c */ /* 0x000fe4000070e170 */
[----:B-1----:R-:W-:Y:S02]  /*02b0*/  FSEL R0, R4, R8, P2 ;  /* 0x0000000804007208 */ /* 0x002fe40001000000 */
[----:B------:R-:W-:Y:S01]  /*02c0*/  FSEL R3, R5, R9, P2 ;  /* 0x0000000905037208 */ /* 0x000fe20001000000 */
[----:B------:R-:W-:Y:S05]  /*02d0*/  @P1 BRA `(.L_x_581) ;  /* 0x000000f000001947 */ /* 0x000fea0003800000 */
[----:B------:R-:W1:Y:S01]  /*02e0*/  FRND.F64.TRUNC R4, R6 ;  /* 0x0000000600047313 */ /* 0x000e62000030d800 */
[----:B------:R-:W-:Y:S02]  /*02f0*/  IMAD.MOV.U32 R8, RZ, RZ, R0 ;  /* 0x000000ffff087224 */ /* 0x000fe400078e0000 */
[----:B------:R-:W-:Y:S01]  /*0300*/  IMAD.MOV.U32 R9, RZ, RZ, R3 ;  /* 0x000000ffff097224 */ /* 0x000fe200078e0003 */
[----:B-1----:R-:W1:-:S14]  /*0310*/  DSETP.NEU.AND P1, PT, R4, R6, PT ;  /* 0x000000060400722a */ /* 0x002e5c0003f2d000 */
[----:B-1----:R-:W-:Y:S05]  /*0320*/  @!P1 BRA `(.L_x_581) ;  /* 0x000000a000009947 */ /* 0x002fea0003800000 */
[----:B------:R-:W-:Y:S02]  /*0330*/  IMAD.MOV.U32 R8, RZ, RZ, 0x0 ;  /* 0x00000000ff087424 */ /* 0x000fe400078e00ff */
[----:B------:R-:W-:Y:S01]  /*0340*/  IMAD.MOV.U32 R9, RZ, RZ, -0x80000 ;  /* 0xfff80000ff097424 */ /* 0x000fe200078e00ff */
[----:B------:R-:W-:Y:S05]  /*0350*/  BRA `(.L_x_581) ;  /* 0x0000007000007947 */ /* 0x000fea0003800000 */
.L_x_580:
[----:B------:R-:W1:Y:S01]  /*0360*/  DSETP.NEU.AND P0, PT, |R6|, 0.5, PT ;  /* 0x3fe000000600742a */ /* 0x000e620003f0d200 */
[----:B------:R-:W-:Y:S01]  /*0370*/  ISETP.GE.AND P1, PT, R7, RZ, PT ;  /* 0x000000ff0700720c */ /* 0x000fe20003f26270 */
[----:B------:R-:W-:Y:S01]  /*0380*/  IMAD.MOV.U32 R8, RZ, RZ, RZ ;  /* 0x000000ffff087224 */ /* 0x000fe200078e00ff */
[----:B------:R-:W-:-:S04]  /*0390*/  ISETP.EQ.U32.AND P2, PT, R4, RZ, PT ;  /* 0x000000ff0400720c */ /* 0x000fc80003f42070 */
[----:B-1----:R-:W-:-:S04]  /*03a0*/  ISETP.EQ.AND.EX P0, PT, R3, -0x80000000, P0, P2 ;  /* 0x800000000300780c */ /* 0x002fc80000702320 */
[----:B------:R-:W-:-:S04]  /*03b0*/  SEL R9, RZ, c[0x0][0x17c], !P0 ;  /* 0x00005f00ff097a07 */ /* 0x000fc80004000000 */
[----:B------:R-:W-:Y:S02]  /*03c0*/  @!P1 LOP3.LUT R9, R9, 0x7ff00000, RZ, 0xfc, !PT ;  /* 0x7ff0000009099812 */ /* 0x000fe400078efcff */
.L_x_581:
[----:B------:R-:W-:Y:S05]  /*03d0*/  BSYNC B1 ;  /* 0x0000000000017941 */ /* 0x000fea0003800000 */
.L_x_579:
[----:B------:R-:W1:Y:S01]  /*03e0*/  DADD R4, R6, c[0x0][0x178] ;  /* 0x00005e0006047629 */ /* 0x000e620000000000 */
[----:B------:R-:W-:Y:S09]  /*03f0*/  BSSY B1, `(.L_x_582) ;  /* 0x0000022000017945 */ /* 0x000ff20003800000 */
[----:B-1----:R-:W-:-:S04]  /*0400*/  LOP3.LUT R4, R5, 0x7ff00000, RZ, 0xc0, !PT ;  /* 0x7ff0000005047812 */ /* 0x002fc800078ec0ff */
[----:B------:R-:W-:-:S13]  /*0410*/  ISETP.NE.AND P1, PT, R4, 0x7ff00000, PT ;  /* 0x7ff000000400780c */ /* 0x000fda0003f25270 */
[----:B------:R-:W-:Y:S05]  /*0420*/  @P1 BRA `(.L_x_583) ;  /* 0x000001e000001947 */ /* 0x000fea0003800000 */
[----:B------:R-:W1:Y:S01]  /*0430*/  DSETP.GTU.AND P1, PT, |R6|, +INF , PT ;  /* 0x7ff000000600742a */ /* 0x000e620003f2c200 */
[----:B------:R-:W-:Y:S02]  /*0440*/  IMAD.MOV.U32 R4, RZ, RZ, 0x0 ;  /* 0x00000000ff047424 */ /* 0x000fe400078e00ff */
[----:B------:R-:W-:-:S06]  /*0450*/  IMAD.MOV.U32 R5, RZ, RZ, 0x7ff00000 ;  /* 0x7ff00000ff057424 */ /* 0x000fcc00078e00ff */
[----:B-1----:R-:W1:-:S14]  /*0460*/  DSETP.LTU.OR P1, PT, R4, |c[0x0][0x178]|, P1 ;  /* 0x40005e000400762a */ /* 0x002e5c0000f29400 */
[----:B-1----:R-:W-:Y:S05]  /*0470*/  @P1 BRA `(.L_x_584) ;  /* 0x0000018000001947 */ /* 0x002fea0003800000 */
[----:B------:R-:W1:-:S14]  /*0480*/  DSETP.NEU.AND P1, PT, |R6|, +INF , PT ;  /* 0x7ff000000600742a */ /* 0x000e5c0003f2d200 */
[----:B-1----:R-:W-:Y:S05]  /*0490*/  @P1 BRA `(.L_x_585) ;  /* 0x000000a000001947 */ /* 0x002fea0003800000 */
[----:B------:R-:W-:Y:S01]  /*04a0*/  IMAD.MOV.U32 R4, RZ, RZ, c[0x0][0x178] ;  /* 0x00005e00ff047624 */ /* 0x000fe200078e00ff */
[----:B------:R-:W-:Y:S01]  /*04b0*/  ISETP.GE.AND P1, PT, R7, RZ, PT ;  /* 0x000000ff0700720c */ /* 0x000fe20003f26270 */
[----:B------:R-:W-:Y:S02]  /*04c0*/  IMAD.MOV.U32 R5, RZ, RZ, c[0x0][0x17c] ;  /* 0x00005f00ff057624 */ /* 0x000fe400078e00ff */
[----:B------:R-:W-:-:S04]  /*04d0*/  IMAD.MOV.U32 R8, RZ, RZ, RZ ;  /* 0x000000ffff087224 */ /* 0x000fc800078e00ff */
[----:B------:R-:W1:-:S06]  /*04e0*/  DSETP.GT.AND P0, PT, |R4|, 1, PT ;  /* 0x3ff000000400742a */ /* 0x000e4c0003f04200 */
[----:B-1----:R-:W-:Y:S01]  /*04f0*/  SEL R0, RZ, 0x7ff00000, !P0 ;  /* 0x7ff00000ff007807 */ /* 0x002fe20004000000 */
[----:B------:R-:W1:-:S03]  /*0500*/  DSETP.NEU.AND P0, PT, R4, -1, PT ;  /* 0xbff000000400742a */ /* 0x000e460003f0d000 */
[----:B------:R-:W-:-:S04]  /*0510*/  @!P1 LOP3.LUT R0, R0, 0x7ff00000, RZ, 0x3c, !PT ;  /* 0x7ff0000000009812 */ /* 0x000fc800078e3cff */
[----:B-1----:R-:W-:Y:S01]  /*0520*/  SEL R9, R0, 0x3ff00000, P0 ;  /* 0x3ff0000000097807 */ /* 0x002fe20000000000 */
[----:B------:R-:W-:Y:S05]  /*0530*/  BRA `(.L_x_583) ;  /* 0x000000d000007947 */ /* 0x000fea0003800000 */
.L_x_585:
[----:B------:R-:W-:Y:S02]  /*0540*/  IMAD.MOV.U32 R4, RZ, RZ, c[0x0][0x178] ;  /* 0x00005e00ff047624 */ /* 0x000fe400078e00ff */
[----:B------:R-:W-:-:S06]  /*0550*/  IMAD.MOV.U32 R5, RZ, RZ, c[0x0][0x17c] ;  /* 0x00005f00ff057624 */ /* 0x000fcc00078e00ff */
[----:B------:R-:W1:-:S14]  /*0560*/  DSETP.NEU.AND P1, PT, |R4|, +INF , PT ;  /* 0x7ff000000400742a */ /* 0x000e5c0003f2d200 */
[----:B-1----:R-:W-:Y:S05]  /*0570*/  @P1 BRA `(.L_x_583) ;  /* 0x0000009000001947 */ /* 0x002fea0003800000 */
[----:B------:R-:W-:Y:S01]  /*0580*/  ISETP.GT.AND P0, PT, RZ, c[0x0][0x17c], P0 ;  /* 0x00005f00ff007a0c */ /* 0x000fe20000704270 */
[----:B------:R-:W-:Y:S01]  /*0590*/  IMAD.MOV.U32 R8, RZ, RZ, RZ ;  /* 0x000000ffff087224 */ /* 0x000fe200078e00ff */
[C---:B------:R-:W-:Y:S02]  /*05a0*/  LOP3.LUT R0, R7.reuse, 0x7fffffff, RZ, 0xc0, !PT ;  /* 0x7fffffff07007812 */ /* 0x040fe400078ec0ff */
[----:B------:R-:W-:Y:S02]  /*05b0*/  ISETP.GT.AND P1, PT, R7, -0x1, PT ;  /* 0xffffffff0700780c */ /* 0x000fe40003f24270 */
[----:B------:R-:W-:Y:S02]  /*05c0*/  ISETP.NE.AND P0, PT, R0, 0x3fe00000, P0 ;  /* 0x3fe000000000780c */ /* 0x000fe40000705270 */
[----:B------:R-:W-:-:S11]  /*05d0*/  SEL R9, RZ, 0x7ff00000, !P1 ;  /* 0x7ff00000ff097807 */ /* 0x000fd60004800000 */
[----:B------:R-:W-:Y:S01]  /*05e0*/  @P0 IADD3 R9, R9, -0x80000000, RZ ;  /* 0x8000000009090810 */ /* 0x000fe20007ffe0ff */
[----:B------:R-:W-:Y:S05]  /*05f0*/  BRA `(.L_x_583) ;  /* 0x0000001000007947 */ /* 0x000fea0003800000 */
.L_x_584:
[----:B------:R1:W2:-:S06]  /*0600*/  DADD R8, R6, c[0x0][0x178] ;  /* 0x00005e0006087629 */ /* 0x00028c0000000000 */
.L_x_583:
[----:B------:R-:W-:Y:S05]  /*0610*/  BSYNC B1 ;  /* 0x0000000000017941 */ /* 0x000fea0003800000 */
.L_x_582:
[----:B------:R-:W3:Y:S01]  /*0620*/  DSETP.NEU.AND P0, PT, R6, RZ, PT ;  /* 0x000000ff0600722a */ /* 0x000ee20003f0d000 */
[----:B------:R-:W-:Y:S02]  /*0630*/  IMAD.MOV.U32 R4, RZ, RZ, c[0x0][0x178] ;  /* 0x00005e00ff047624 */ /* 0x000fe400078e00ff */
[----:B------:R-:W-:-:S06]  /*0640*/  IMAD.MOV.U32 R5, RZ, RZ, c[0x0][0x17c] ;  /* 0x00005f00ff057624 */ /* 0x000fcc00078e00ff */
[----:B---3--:R-:W3:-:S06]  /*0650*/  DSETP.EQ.OR P0, PT, R4, 1, !P0 ;  /* 0x3ff000000400742a */ /* 0x008ecc0004702400 */
[----:B--23--:R-:W-:Y:S02]  /*0660*/  FSEL R4, R8, RZ, !P0 ;  /* 0x000000ff08047208 */ /* 0x00cfe40004000000 */
[----:B------:R-:W-:Y:S01]  /*0670*/  FSEL R5, R9, 1.875, !P0 ;  /* 0x3ff0000009057808 */ /* 0x000fe20004000000 */
[----:B------:R-:W-:Y:S05]  /*0680*/  BRA `(.L_x_586) ;  /* 0x0000054000007947 */ /* 0x000fea0003800000 */
.L_x_577:
[----:B------:R-:W0:Y:S01]  /*0690*/  I2F.F64.U32 R6, R2 ;  /* 0x0000000200067312 */ /* 0x000e220000201800 */
[----:B------:R-:W-:Y:S01]  /*06a0*/  IMAD.MOV.U32 R4, RZ, RZ, c[0x0][0x188] ;  /* 0x00006200ff047624 */ /* 0x000fe200078e00ff */
[----:B------:R-:W-:Y:S01]  /*06b0*/  DADD R10, -RZ, |c[0x0][0x178]| ;  /* 0x40005e00ff0a7629 */ /* 0x000fe20000000100 */
[----:B------:R-:W-:Y:S01]  /*06c0*/  IMAD.MOV.U32 R5, RZ, RZ, c[0x0][0x18c] ;  /* 0x00006300ff057624 */ /* 0x000fe200078e00ff */
[----:B------:R-:W-:Y:S05]  /*06d0*/  BSSY B1, `(.L_x_587) ;  /* 0x000000a000017945 */ /* 0x000fea0003800000 */
[----:B0-----:R-:W0:-:S10]  /*06e0*/  DFMA R6, R6, R4, c[0x0][0x168] ;  /* 0x00005a000606762b */ /* 0x001e140000000004 */
        /* <DEDUP_REMOVED lines=9> */
.L_x_587:
        /* <DEDUP_REMOVED lines=23> */
.L_x_589:
[----:B------:R-:W1:Y:S01]  /*08f0*/  DSETP.NEU.AND P0, PT, |R6|, 0.5, PT ;  /* 0x3fe000000600742a */ /* 0x000e620003f0d200 */
[----:B------:R-:W-:Y:S01]  /*0900*/  ISETP.GE.AND P1, PT, R7, RZ, PT ;  /* 0x000000ff0700720c */ /* 0x000fe20003f26270 */
[----:B------:R-:W-:Y:S01]  /*0910*/  IMAD.MOV.U32 R8, RZ, RZ, RZ ;  /* 0x000000ffff087224 */ /* 0x000fe200078e00ff */
[----:B------:R-:W-:-:S04]  /*0920*/  ISETP.EQ.U32.AND P2, PT, R4, RZ, PT ;  /* 0x000000ff0400720c */ /* 0x000fc80003f42070 */
[----:B-1----:R-:W-:-:S04]  /*0930*/  ISETP.EQ.AND.EX P0, PT, R3, -0x80000000, P0, P2 ;  /* 0x800000000300780c */ /* 0x002fc80000702320 */
[----:B------:R-:W-:-:S04]  /*0940*/  SEL R9, RZ, c[0x0][0x17c], !P0 ;  /* 0x00005f00ff097a07 */ /* 0x000fc80004000000 */
[----:B------:R-:W-:Y:S02]  /*0950*/  @!P1 LOP3.LUT R9, R9, 0x7ff00000, RZ, 0xfc, !PT ;  /* 0x7ff0000009099812 */ /* 0x000fe400078efcff */
.L_x_590:
[----:B------:R-:W-:Y:S05]  /*0960*/  BSYNC B1 ;  /* 0x0000000000017941 */ /* 0x000fea0003800000 */
.L_x_588:
[----:B------:R-:W1:Y:S01]  /*0970*/  DADD R4, R6, c[0x0][0x178] ;  /* 0x00005e0006047629 */ /* 0x000e620000000000 */
[----:B------:R-:W-:Y:S09]  /*0980*/  BSSY B1, `(.L_x_591) ;  /* 0x000001e000017945 */ /* 0x000ff20003800000 */
[----:B-1----:R-:W-:-:S04]  /*0990*/  LOP3.LUT R4, R5, 0x7ff00000, RZ, 0xc0, !PT ;  /* 0x7ff0000005047812 */ /* 0x002fc800078ec0ff */
[----:B------:R-:W-:-:S13]  /*09a0*/  ISETP.NE.AND P1, PT, R4, 0x7ff00000, PT ;  /* 0x7ff000000400780c */ /* 0x000fda0003f25270 */
[----:B------:R-:W-:Y:S05]  /*09b0*/  @P1 BRA `(.L_x_592) ;  /* 0x000001a000001947 */ /* 0x000fea0003800000 */
[----:B------:R-:W1:Y:S01]  /*09c0*/  DSETP.GTU.AND P1, PT, |R6|, +INF , PT ;  /* 0x7ff000000600742a */ /* 0x000e620003f2c200 */
[----:B------:R-:W-:Y:S02]  /*09d0*/  IMAD.MOV.U32 R4, RZ, RZ, c[0x0][0x178] ;  /* 0x00005e00ff047624 */ /* 0x000fe400078e00ff */
[----:B------:R-:W-:-:S06]  /*09e0*/  IMAD.MOV.U32 R5, RZ, RZ, c[0x0][0x17c] ;  /* 0x00005f00ff057624 */ /* 0x000fcc00078e00ff */
[----:B-1----:R-:W1:-:S14]  /*09f0*/  DSETP.GTU.OR P1, PT, |R4|, +INF , P1 ;  /* 0x7ff000000400742a */ /* 0x002e5c0000f2c600 */
[----:B-1----:R-:W-:Y:S05]  /*0a00*/  @P1 BRA `(.L_x_593) ;  /* 0x0000014000001947 */ /* 0x002fea0003800000 */
[----:B------:R-:W1:-:S14]  /*0a10*/  DSETP.NEU.AND P1, PT, |R6|, +INF , PT ;  /* 0x7ff000000600742a */ /* 0x000e5c0003f2d200 */
[----:B-1----:R-:W-:Y:S05]  /*0a20*/  @P1 BRA `(.L_x_594) ;  /* 0x0000008000001947 */ /* 0x002fea0003800000 */
[----:B------:R-:W-:Y:S01]  /*0a30*/  ISETP.GE.AND P1, PT, R7, RZ, PT ;  /* 0x000000ff0700720c */ /* 0x000fe20003f26270 */
[----:B------:R-:W1:Y:S01]  /*0a40*/  DSETP.GT.AND P0, PT, |R4|, 1, PT ;  /* 0x3ff000000400742a */ /* 0x000e620003f04200 */
[----:B------:R-:W-:-:S05]  /*0a50*/  IMAD.MOV.U32 R8, RZ, RZ, RZ ;  /* 0x000000ffff087224 */ /* 0x000fca00078e00ff */
[----:B-1----:R-:W-:Y:S01]  /*0a60*/  SEL R9, RZ, 0x7ff00000, !P0 ;  /* 0x7ff00000ff097807 */ /* 0x002fe20004000000 */
[----:B------:R-:W1:-:S05]  /*0a70*/  DSETP.NEU.AND P0, PT, R4, -1, PT ;  /* 0xbff000000400742a */ /* 0x000e4a0003f0d000 */
[----:B------:R-:W-:-:S04]  /*0a80*/  @!P1 LOP3.LUT R9, R9, 0x7ff00000, RZ, 0x3c, !PT ;  /* 0x7ff0000009099812 */ /* 0x000fc800078e3cff */
[----:B-1----:R-:W-:Y:S01]  /*0a90*/  SEL R9, R9, 0x3ff00000, P0 ;  /* 0x3ff0000009097807 */ /* 0x002fe20000000000 */
[----:B------:R-:W-:Y:S05]  /*0aa0*/  BRA `(.L_x_592) ;  /* 0x000000b000007947 */ /* 0x000fea0003800000 */
.L_x_594:
        /* <DEDUP_REMOVED lines=10> */
.L_x_593:
[----:B------:R1:W2:-:S06]  /*0b50*/  DADD R8, R6, c[0x0][0x178] ;  /* 0x00005e0006087629 */ /* 0x00028c0000000000 */
.L_x_592:
[----:B------:R-:W-:Y:S05]  /*0b60*/  BSYNC B1 ;  /* 0x0000000000017941 */ /* 0x000fea0003800000 */
.L_x_591:
[----:B------:R-:W3:Y:S01]  /*0b70*/  DSETP.NEU.AND P0, PT, R6, RZ, PT ;  /* 0x000000ff0600722a */ /* 0x000ee20003f0d000 */
[----:B------:R-:W-:Y:S02]  /*0b80*/  IMAD.MOV.U32 R4, RZ, RZ, c[0x0][0x178] ;  /* 0x00005e00ff047624 */ /* 0x000fe400078e00ff */
[----:B------:R-:W-:-:S06]  /*0b90*/  IMAD.MOV.U32 R5, RZ, RZ, c[0x0][0x17c] ;  /* 0x00005f00ff057624 */ /* 0x000fcc00078e00ff */
[----:B---3--:R-:W3:-:S06]  /*0ba0*/  DSETP.EQ.OR P0, PT, R4, 1, !P0 ;  /* 0x3ff000000400742a */ /* 0x008ecc0004702400 */
[----:B--23--:R-:W-:Y:S02]  /*0bb0*/  FSEL R4, R8, RZ, !P0 ;  /* 0x000000ff08047208 */ /* 0x00cfe40004000000 */
[----:B------:R-:W-:Y:S02]  /*0bc0*/  FSEL R5, R9, 1.875, !P0 ;  /* 0x3ff0000009057808 */ /* 0x000fe40004000000 */
.L_x_586:
[----:B------:R-:W-:Y:S05]  /*0bd0*/  BSYNC B0 ;  /* 0x0000000000007941 */ /* 0x000fea0003800000 */
.L_x_576:
[----:B-1----:R-:W-:-:S04]  /*0be0*/  LEA R6, P0, R2, c[0x0][0x1a0], 0x3 ;  /* 0x0000680002067a11 */ /* 0x002fc800078018ff */
[----:B------:R-:W-:-:S05]  /*0bf0*/  LEA.HI.X R7, R2, c[0x0][0x1a4], RZ, 0x3, P0 ;  /* 0x0000690002077a11 */ /* 0x000fca00000f1cff */
[----:B------:R-:W-:Y:S01]  /*0c00*/  STG.E.64 [R6.64], R4 ;  /* 0x0000000406007986 */ /* 0x000fe2000c101b04 */
[----:B------:R-:W-:Y:S05]  /*0c10*/  EXIT ;  /* 0x000000000000794d */ /* 0x000fea0003800000 */
        .type           $_ZN50_GLOBAL__N__f31458b2_17_RangeFactories_cu_38772b0829elementwise_kernel_with_indexIlZZZN2at6native17logspace_cuda_outERKN3c106ScalarES6_ldRNS1_6TensorEENKUlvE0_clEvENKUlvE_clEvEUllE_EEvT_T0_PN15function_traitsISD_E11result_typeE$__internal_accurate_pow,@function
        .size           $_ZN50_GLOBAL__N__f31458b2_17_RangeFactories_cu_38772b0829elementwise_kernel_with_indexIlZZZN2at6native17logspace_cuda_outERKN3c106ScalarES6_ldRNS1_6TensorEENKUlvE0_clEvENKUlvE_clEvEUllE_EEvT_T0_PN15function_traitsISD_E11result_typeE$__internal_accurate_pow,(.L_x_784 - $_ZN50_GLOBAL__N__f31458b2_17_RangeFactories_cu_38772b0829elementwise_kernel_with_indexIlZZZN2at6native17logspace_cuda_outERKN3c106ScalarES6_ldRNS1_6TensorEENKUlvE0_clEvENKUlvE_clEvEUllE_EEvT_T0_PN15function_traitsISD_E11result_typeE$__internal_accurate_pow)
$_ZN50_GLOBAL__N__f31458b2_17_RangeFactories_cu_38772b0829elementwise_kernel_with_indexIlZZZN2at6native17logspace_cuda_outERKN3c106ScalarES6_ldRNS1_6TensorEENKUlvE0_clEvENKUlvE_clEvEUllE_EEvT_T0_PN15function_traitsISD_E11result_typeE$__internal_accurate_pow:
[----:B------:R-:W-:Y:S01]  /*0c20*/  SHF.R.U32.HI R26, RZ, 0x14, R11 ;  /* 0x00000014ff1a7819 */ /* 0x000fe2000001160b */
[----:B------:R-:W-:Y:S02]  /*0c30*/  IMAD.MOV.U32 R14, RZ, RZ, 0x7d2cafe2 ;  /* 0x7d2cafe2ff0e7424 */ /* 0x000fe400078e00ff */
[----:B------:R-:W-:Y:S01]  /*0c40*/  IMAD.MOV.U32 R15, RZ, RZ, 0x3eb0f5ff ;  /* 0x3eb0f5ffff0f7424 */ /* 0x000fe200078e00ff */
[----:B------:R-:W-:Y:S01]  /*0c50*/  ISETP.NE.AND P0, PT, R26, RZ, PT ;  /* 0x000000ff1a00720c */ /* 0x000fe20003f05270 */
[----:B------:R-:W-:-:S05]  /*0c60*/  IMAD.MOV.U32 R29, RZ, RZ, R5 ;  /* 0x000000ffff1d7224 */ /* 0x000fca00078e0005 */
[----:B------:R-:W-:-:S07]  /*0c70*/  LOP3.LUT R5, R29, 0xff0fffff, RZ, 0xc0, !PT ;  /* 0xff0fffff1d057812 */ /* 0x000fce00078ec0ff */
[----:B------:R-:W0:-:S10]  /*0c80*/  @!P0 DMUL R8, R10, 1.80143985094819840000e+16 ;  /* 0x435000000a088828 */ /* 0x000e140000000000 */
[----:B0-----:R-:W-:Y:S01]  /*0c90*/  @!P0 IMAD.MOV.U32 R11, RZ, RZ, R9 ;  /* 0x000000ffff0b8224 */ /* 0x001fe200078e0009 */
[----:B------:R-:W-:Y:S01]  /*0ca0*/  @!P0 LEA.HI R26, R9, 0xffffffca, RZ, 0xc ;  /* 0xffffffca091a8811 */ /* 0x000fe200078f60ff */
[----:B------:R-:W-:Y:S02]  /*0cb0*/  @!P0 IMAD.MOV.U32 R10, RZ, RZ, R8 ;  /* 0x000000ffff0a8224 */ /* 0x000fe400078e0008 */
[----:B------:R-:W-:Y:S01]  /*0cc0*/  IMAD.MOV.U32 R9, RZ, RZ, 0x43300000 ;  /* 0x43300000ff097424 */ /* 0x000fe200078e00ff */
[----:B------:R-:W-:Y:S01]  /*0cd0*/  LOP3.LUT R11, R11, 0x800fffff, RZ, 0xc0, !PT ;  /* 0x800fffff0b0b7812 */ /* 0x000fe200078ec0ff */
[----:B------:R-:W-:Y:S01]  /*0ce0*/  IMAD.MOV.U32 R12, RZ, RZ, R10 ;  /* 0x000000ffff0c7224 */ /* 0x000fe200078e000a */
[----:B------:R-:W-:Y:S01]  /*0cf0*/  IADD3 R8, R26, -0x3ff, RZ ;  /* 0xfffffc011a087810 */ /* 0x000fe20007ffe0ff */
[----:B------:R-:W-:Y:S01]  /*0d00*/  IMAD.MOV.U32 R10, RZ, RZ, RZ ;  /* 0x000000ffff0a7224 */ /* 0x000fe200078e00ff */
[----:B------:R-:W-:-:S04]  /*0d10*/  LOP3.LUT R13, R11, 0x3ff00000, RZ, 0xfc, !PT ;  /* 0x3ff000000b0d7812 */ /* 0x000fc800078efcff */
[----:B------:R-:W-:-:S13]  /*0d20*/  ISETP.GE.U32.AND P1, PT, R13, 0x3ff6a09f, PT ;  /* 0x3ff6a09f0d00780c */ /* 0x000fda0003f26070 */
[----:B------:R-:W-:Y:S02]  /*0d30*/  @P1 IADD3 R11, R13, -0x100000, RZ ;  /* 0xfff000000d0b1810 */ /* 0x000fe40007ffe0ff */
[----:B------:R-:W-:-:S03]  /*0d40*/  @P1 IADD3 R8, R26, -0x3fe, RZ ;  /* 0xfffffc021a081810 */ /* 0x000fc60007ffe0ff */
[----:B------:R-:W-:Y:S01]  /*0d50*/  @P1 IMAD.MOV.U32 R13, RZ, RZ, R11 ;  /* 0x000000ffff0d1224 */ /* 0x000fe200078e000b */
[----:B------:R-:W-:-:S05]  /*0d60*/  LOP3.LUT R8, R8, 0x80000000, RZ, 0x3c, !PT ;  /* 0x8000000008087812 */ /* 0x000fca00078e3cff */
        /* <DEDUP_REMOVED lines=9> */
[----:B0-----:R-:W0:-:S06]  /*0e00*/  DMUL R22, R10, R10 ;  /* 0x0000000a0a167228 */ /* 0x001e0c0000000000 */
[----:B0-----:R-:W0:-:S06]  /*0e10*/  DFMA R14, R22, R14, c[0x2][0x0] ;  /* 0x00800000160e762b */ /* 0x001e0c000000000e */
[----:B0-----:R-:W0:-:S04]  /*0e20*/  DFMA R20, R22, R14, c[0x2][0x8] ;  /* 0x008002001614762b */ /* 0x001e08000000000e */
[----:B------:R-:W1:-:S04]  /*0e30*/  DADD R14, R12, -R10 ;  /* 0x000000000c0e7229 */ /* 0x000e48000000080a */
[----:B0-----:R-:W0:-:S04]  /*0e40*/  DFMA R20, R22, R20, c[0x2][0x10] ;  /* 0x008004001614762b */ /* 0x001e080000000014 */
[----:B-1----:R-:W1:-:S04]  /*0e50*/  DADD R14, R14, R14 ;  /* 0x000000000e0e7229 */ /* 0x002e48000000000e */
[----:B0-----:R-:W0:-:S04]  /*0e60*/  DFMA R20, R22, R20, c[0x2][0x18] ;  /* 0x008006001614762b */ /* 0x001e080000000014 */
[----:B-1----:R-:W1:-:S04]  /*0e70*/  DFMA R14, R12, -R10, R14 ;  /* 0x8000000a0c0e722b */ /* 0x002e48000000000e */
[----:B0-----:R-:W0:-:S04]  /*0e80*/  DFMA R20, R22, R20, c[0x2][0x20] ;  /* 0x008008001614762b */ /* 0x001e080000000014 */
[----:B-1----:R-:W-:-:S04]  /*0e90*/  DMUL R14, R16, R14 ;  /* 0x0000000e100e7228 */ /* 0x002fc80000000000 */
[----:B0-----:R-:W0:-:S04]  /*0ea0*/  DFMA R20, R22, R20, c[0x2][0x28] ;  /* 0x00800a001614762b */ /* 0x001e080000000014 */
[----:B------:R-:W-:-:S04]  /*0eb0*/  DMUL R16, R10, R10 ;  /* 0x0000000a0a107228 */ /* 0x000fc80000000000 */
[----:B0-----:R-:W0:-:S06]  /*0ec0*/  DFMA R12, R22, R20, c[0x2][0x30] ;  /* 0x00800c00160c762b */ /* 0x001e0c0000000014 */
[----:B0-----:R-:W0:-:S06]  /*0ed0*/  DADD R18, -R12, c[0x2][0x30] ;  /* 0x00800c000c127629 */ /* 0x001e0c0000000100 */
[----:B0-----:R0:W-:Y:S02]  /*0ee0*/  DFMA R18, R22, R20, R18 ;  /* 0x000000141612722b */ /* 0x0011e40000000012 */
[----:B0-----:R-:W-:Y:S01]  /*0ef0*/  IADD3 R21, R15, 0x100000, RZ ;  /* 0x001000000f157810 */ /* 0x001fe20007ffe0ff */
[----:B------:R-:W-:Y:S01]  /*0f00*/  IMAD.MOV.U32 R20, RZ, RZ, R14 ;  /* 0x000000ffff147224 */ /* 0x000fe200078e000e */
[----:B------:R-:W0:-:S06]  /*0f10*/  DFMA R22, R10, R10, -R16 ;  /* 0x0000000a0a16722b */ /* 0x000e0c0000000810 */
[----:B0-----:R-:W-:-:S04]  /*0f20*/  DFMA R20, R10, R20, R22 ;  /* 0x000000140a14722b */ /* 0x001fc80000000016 */
[----:B------:R-:W0:-:S06]  /*0f30*/  DMUL R22, R10, R16 ;  /* 0x000000100a167228 */ /* 0x000e0c0000000000 */
[----:B0-----:R-:W0:-:S06]  /*0f40*/  DFMA R24, R10, R16, -R22 ;  /* 0x000000100a18722b */ /* 0x001e0c0000000816 */
[----:B0-----:R-:W0:-:S04]  /*0f50*/  DFMA R24, R14, R16, R24 ;  /* 0x000000100e18722b */ /* 0x001e080000000018 */
[----:B------:R-:W1:-:S04]  /*0f60*/  DADD R16, RZ, R18 ;  /* 0x00000000ff107229 */ /* 0x000e480000000012 */
[----:B0-----:R-:W-:-:S04]  /*0f70*/  DFMA R20, R10, R20, R24 ;  /* 0x000000140a14722b */ /* 0x001fc80000000018 */
[----:B-1----:R-:W0:-:S06]  /*0f80*/  DADD R16, R16, c[0x2][0x38] ;  /* 0x00800e0010107629 */ /* 0x002e0c0000000000 */
[----:B0-----:R-:W0:-:S06]  /*0f90*/  DADD R18, R12, R16 ;  /* 0x000000000c127229 */ /* 0x001e0c0000000010 */
[----:B0-----:R-:W0:-:S06]  /*0fa0*/  DADD R24, R12, -R18 ;  /* 0x000000000c187229 */ /* 0x001e0c0000000812 */
[----:B0-----:R-:W-:-:S04]  /*0fb0*/  DADD R24, R16, R24 ;  /* 0x0000000010187229 */ /* 0x001fc80000000018 */
[----:B------:R-:W0:-:S06]  /*0fc0*/  DMUL R16, R18, R22 ;  /* 0x0000001612107228 */ /* 0x000e0c0000000000 */
[----:B0-----:R-:W0:-:S06]  /*0fd0*/  DFMA R12, R18, R22, -R16 ;  /* 0x00000016120c722b */ /* 0x001e0c0000000810 */
[----:B0-----:R-:W0:-:S06]  /*0fe0*/  DFMA R12, R18, R20, R12 ;  /* 0x00000014120c722b */ /* 0x001e0c000000000c */
[----:B0-----:R-:W0:-:S06]  /*0ff0*/  DFMA R24, R24, R22, R12 ;  /* 0x000000161818722b */ /* 0x001e0c000000000c */
[----:B0-----:R-:W0:-:S06]  /*1000*/  DADD R18, R16, R24 ;  /* 0x0000000010127229 */ /* 0x001e0c0000000018 */
[----:B0-----:R-:W0:-:S04]  /*1010*/  DADD R12, R10, R18 ;  /* 0x000000000a0c7229 */ /* 0x001e080000000012 */
[----:B------:R-:W1:-:S04]  /*1020*/  DADD R16, R16, -R18 ;  /* 0x0000000010107229 */ /* 0x000e480000000812 */
[----:B0-----:R-:W0:-:S04]  /*1030*/  DADD R10, R10, -R12 ;  /* 0x000000000a0a7229 */ /* 0x001e08000000080c */
[----:B-1----:R-:W-:-:S04]  /*1040*/  DADD R16, R24, R16 ;  /* 0x0000000018107229 */ /* 0x002fc80000000010 */
[----:B0-----:R-:W0:-:S06]  /*1050*/  DADD R10, R18, R10 ;  /* 0x00000000120a7229 */ /* 0x001e0c000000000a */
[----:B0-----:R-:W0:-:S06]  /*1060*/  DADD R16, R16, R10 ;  /* 0x0000000010107229 */ /* 0x001e0c000000000a */
[----:B0-----:R-:W0:-:S06]  /*1070*/  DADD R16, R14, R16 ;  /* 0x000000000e107229 */ /* 0x001e0c0000000010 */
[----:B0-----:R-:W0:-:S06]  /*1080*/  DADD R10, R12, R16 ;  /* 0x000000000c0a7229 */ /* 0x001e0c0000000010 */
[----:B0-----:R-:W0:-:S04]  /*1090*/  DFMA R14, R8, c[0x2][0x48], R10 ;  /* 0x00801200080e7a2b */ /* 0x001e08000000000a */
[----:B------:R-:W1:-:S04]  /*10a0*/  DADD R18, R12, -R10 ;  /* 0x000000000c127229 */ /* 0x000e48000000080a */
[----:B0-----:R-:W0:-:S04]  /*10b0*/  DFMA R12, -R8, c[0x2][0x48], R14 ;  /* 0x00801200080c7a2b */ /* 0x001e08000000010e */
[----:B-1----:R-:W-:-:S04]  /*10c0*/  DADD R18, R16, R18 ;  /* 0x0000000010127229 */ /* 0x002fc80000000012 */
[----:B0-----:R0:W1:Y:S02]  /*10d0*/  DADD R10, -R10, R12 ;  /* 0x000000000a0a7229 */ /* 0x001064000000010c */
[----:B0-----:R-:W-:Y:S02]  /*10e0*/  IMAD.SHL.U32 R12, R29, 0x2, RZ ;  /* 0x000000021d0c7824 */ /* 0x001fe400078e00ff */
[----:B------:R-:W-:Y:S02]  /*10f0*/  IMAD.MOV.U32 R13, RZ, RZ, 0x3ff71547 ;  /* 0x3ff71547ff0d7424 */ /* 0x000fe400078e00ff */
[----:B-1----:R0:W1:Y:S01]  /*1100*/  DADD R10, R18, -R10 ;  /* 0x00000000120a7229 */ /* 0x002062000000080a */
[----:B------:R-:W-:Y:S01]  /*1110*/  ISETP.GT.U32.AND P0, PT, R12, -0x2000001, PT ;  /* 0xfdffffff0c00780c */ /* 0x000fe20003f04070 */
[----:B------:R-:W-:Y:S02]  /*1120*/  IMAD.MOV.U32 R12, RZ, RZ, 0x652b82fe ;  /* 0x652b82feff0c7424 */ /* 0x000fe400078e00ff */
[----:B0-----:R-:W-:Y:S01]  /*1130*/  IMAD.MOV.U32 R18, RZ, RZ, 0x69ce2bdf ;  /* 0x69ce2bdfff127424 */ /* 0x001fe200078e00ff */
[----:B------:R-:W-:Y:S01]  /*1140*/  SEL R29, R5, R29, P0 ;  /* 0x0000001d051d7207 */ /* 0x000fe20000000000 */
[----:B-1----:R-:W0:Y:S01]  /*1150*/  DFMA R10, R8, c[0x2][0x50], R10 ;  /* 0x00801400080a7a2b */ /* 0x002e22000000000a */
[----:B------:R-:W-:-:S05]  /*1160*/  IMAD.MOV.U32 R19, RZ, RZ, 0x3e5ade15 ;  /* 0x3e5ade15ff137424 */ /* 0x000fca00078e00ff */
[----:B0-----:R-:W0:-:S06]  /*1170*/  DADD R8, R14, R10 ;  /* 0x000000000e087229 */ /* 0x001e0c000000000a */
[----:B0-----:R-:W0:-:S04]  /*1180*/  DADD R14, R14, -R8 ;  /* 0x000000000e0e7229 */ /* 0x001e080000000808 */
[----:B------:R-:W1:-:S04]  /*1190*/  DMUL R20, R8, R28 ;  /* 0x0000001c08147228 */ /* 0x000e480000000000 */
[----:B0-----:R-:W-:-:S04]  /*11a0*/  DADD R14, R10, R14 ;  /* 0x000000000a0e7229 */ /* 0x001fc8000000000e */
[----:B-1----:R-:W0:-:S06]  /*11b0*/  DFMA R8, R8, R28, -R20 ;  /* 0x0000001c0808722b */ /* 0x002e0c0000000814 */
[----:B0-----:R-:W0:-:S06]  /*11c0*/  DFMA R8, R14, R28, R8 ;  /* 0x0000001c0e08722b */ /* 0x001e0c0000000008 */
[----:B0-----:R-:W0:-:S06]  /*11d0*/  DADD R10, R20, R8 ;  /* 0x00000000140a7229 */ /* 0x001e0c0000000008 */
[----:B0-----:R-:W0:-:S04]  /*11e0*/  DFMA R12, R10, R12, 6.75539944105574400000e+15 ;  /* 0x433800000a0c742b */ /* 0x001e08000000000c */
[----:B------:R-:W-:Y:S02]  /*11f0*/  FSETP.GEU.FTZ.AND P0, PT, |R11|, 4.1917929649353027344, PT ;  /* 0x4086232b0b00780b */ /* 0x000fe40003f1e200 */
        /* <DEDUP_REMOVED lines=27> */
[----:B------:R-:W-:-:S06]  /*13b0*/  @!P0 IMAD.MOV.U32 R12, RZ, RZ, RZ ;  /* 0x000000ffff0c8224 */ /* 0x000fcc00078e00ff */
[----:B------:R0:W1:-:S06]  /*13c0*/  @!P0 DMUL R14, R16, R12 ;  /* 0x0000000c100e8228 */ /* 0x00004c0000000000 */
.L_x_595:
[----:B-1----:R-:W-:-:S04]  /*13d0*/  DSETP.NEU.AND P0, PT, |R14|, +INF , PT ;  /* 0x7ff000000e00742a */ /* 0x002fc80003f0d200 */
[----:B------:R-:W1:-:S06]  /*13e0*/  DADD R10, R20, -R10 ;  /* 0x00000000140a7229 */ /* 0x000e4c000000080a */
[----:B-1----:R1:W2:Y:S02]  /*13f0*/  DADD R10, R8, R10 ;  /* 0x00000000080a7229 */ /* 0x0022a4000000000a */
[----:B-1----:R-:W-:Y:S02]  /*1400*/  IMAD.MOV.U32 R8, RZ, RZ, R0 ;  /* 0x000000ffff087224 */ /* 0x002fe400078e0000 */
[----:B------:R-:W-:Y:S02]  /*1410*/  IMAD.MOV.U32 R9, RZ, RZ, 0x0 ;  /* 0x00000000ff097424 */ /* 0x000fe400078e00ff */
[----:B--2---:R1:W2:Y:S02]  /*1420*/  @P0 DFMA R14, R10, R14, R14 ;  /* 0x0000000e0a0e022b */ /* 0x0042a4000000000e */
[----:B-12---:R-:W-:Y:S09]  /*1430*/  RET.REL.NODEC R8 `(_ZN50_GLOBAL__N__f31458b2_17_RangeFactories_cu_38772b0829elementwise_kernel_with_indexIlZZZN2at6native17logspace_cuda_outERKN3c106ScalarES6_ldRNS1_6TensorEENKUlvE0_clEvENKUlvE_clEvEUllE_EEvT_T0_PN15function_traitsISD_E11result_typeE) ;  /* 0xffffebc008007950 */ /* 0x006ff20003c3ffff */
.L_x_596:
        /* <DEDUP_REMOVED lines=12> */
.L_x_784:


//--------------------- .text._ZN50_GLOBAL__N__f31458b2_17_RangeFactories_cu_38772b0829elementwise_kernel_with_indexIiZZZN2at6native17logspace_cuda_outERKN3c106ScalarES6_ldRNS1_6TensorEENKUlvE0_clEvENKUlvE_clEvEUllE_EEvT_T0_PN15function_traitsISD_E11result_typeE --------------------------
	.section	.text._ZN50_GLOBAL__N__f31458b2_17_RangeFactories_cu_38772b0829elementwise_kernel_with_indexIiZZZN2at6native17logspace_cuda_outERKN3c106ScalarES6_ldRNS1_6TensorEENKUlvE0_clEvENKUlvE_clEvEUllE_EEvT_T0_PN15function_traitsISD_E11result_typeE,"ax",@progbits
	.sectioninfo	@"SHI_REGISTERS=29"
	.align	128
.text._ZN50_GLOBAL__N__f31458b2_17_RangeFactories_cu_38772b0829elementwise_kernel_with_indexIiZZZN2at6native17logspace_cuda_outERKN3c106ScalarES6_ldRNS1_6TensorEENKUlvE0_clEvENKUlvE_clEvEUllE_EEvT_T0_PN15function_traitsISD_E11result_typeE:
        .type           _ZN50_GLOBAL__N__f31458b2_17_RangeFactories_cu_38772b0829elementwise_kernel_with_indexIiZZZN2at6native17logspace_cuda_outERKN3c106ScalarES6_ldRNS1_6TensorEENKUlvE0_clEvENKUlvE_clEvEUllE_EEvT_T0_PN15function_traitsISD_E11result_typeE,@function
        .size           _ZN50_GLOBAL__N__f31458b2_17_RangeFactories_cu_38772b0829elementwise_kernel_with_indexIiZZZN2at6native17logspace_cuda_outERKN3c106ScalarES6_ldRNS1_6TensorEENKUlvE0_clEvENKUlvE_clEvEUllE_EEvT_T0_PN15function_traitsISD_E11result_typeE,(.L_x_786 - _ZN50_GLOBAL__N__f31458b2_17_RangeFactories_cu_38772b0829elementwise_kernel_with_indexIiZZZN2at6native17logspace_cuda_outERKN3c106ScalarES6_ldRNS1_6TensorEENKUlvE0_clEvENKUlvE_clEvEUllE_EEvT_T0_PN15function_traitsISD_E11result_typeE)
        .other          _ZN50_GLOBAL__N__f31458b2_17_RangeFactories_cu_38772b0829elementwise_kernel_with_indexIiZZZN2at6native17logspace_cuda_outERKN3c106ScalarES6_ldRNS1_6TensorEENKUlvE0_clEvENKUlvE_clEvEUllE_EEvT_T0_PN15function_traitsISD_E11result_typeE,@"STO_CUDA_ENTRY STV_DEFAULT"
_ZN50_GLOBAL__N__f31458b2_17_RangeFactories_cu_38772b0829elementwise_kernel_with_indexIiZZZN2at6native17logspace_cuda_outERKN3c106ScalarES6_ldRNS1_6TensorEENKUlvE0_clEvENKUlvE_clEvEUllE_EEvT_T0_PN15function_traitsISD_E11result_typeE:
        /* <DEDUP_REMOVED lines=14> */
[----:B------:R-:W-:Y:S01]  /*00e0*/  LOP3.LUT R0, RZ, R3, RZ, 0x33, !PT ;  /* 0x00000003ff007212 */ /* 0x000fe200078e33ff */
[----:B------:R-:W-:Y:S01]  /*00f0*/  IMAD.MOV.U32 R5, RZ, RZ, c[0x0][0x18c] ;  /* 0x00006300ff057624 */ /* 0x000fe200078e00ff */
[----:B------:R-:W-:Y:S01]  /*0100*/  IADD3 R10, P0, R10, c[0x0][0x180], RZ ;  /* 0x000060000a0a7a10 */ /* 0x000fe20007f1e0ff */
[----:B------:R-:W-:Y:S01]  /*0110*/  DADD R8, -RZ, |c[0x0][0x178]| ;  /* 0x40005e00ff087629 */ /* 0x000fe20000000100 */
[----:B------:R-:W-:Y:S02]  /*0120*/  BSSY B1, `(.L_x_599) ;  /* 0x000000c000017945 */ /* 0x000fe40003800000 */
[----:B------:R-:W-:-:S04]  /*0130*/  IADD3.X R11, R0, c[0x0][0x184], RZ, P0, !PT ;  /* 0x00006100000b7a10 */ /* 0x000fc800007fe4ff */
        /* <DEDUP_REMOVED lines=9> */
[----:B------:R-:W-:Y:S05]  /*01d0*/  CALL.REL.NOINC `($_ZN50_GLOBAL__N__f31458b2_17_RangeFactories_cu_38772b0829elementwise_kernel_with_indexIiZZZN2at6native17logspace_cuda_outERKN3c106ScalarES6_ldRNS1_6TensorEENKUlvE0_clEvENKUlvE_clEvEUllE_EEvT_T0_PN15function_traitsISD_E11result_typeE$__internal_accurate_pow) ;  /* 0x00000a4000007944 */ /* 0x000fea0003c00000 */
[----:B------:R-:W-:Y:S05]  /*01e0*/  BSYNC B1 ;  /* 0x0000000000017941 */ /* 0x000fea0003800000 */
.L_x_599:
[----:B------:R-:W1:Y:S01]  /*01f0*/  DSETP.NEU.AND P0, PT, RZ, c[0x0][0x178], PT ;  /* 0x00005e00ff00762a */ /* 0x000e620003f0d000 */
[----:B------:R-:W-:Y:S01]  /*0200*/  BSSY B1, `(.L_x_600) ;  /* 0x000001d000017945 */ /* 0x000fe20003800000 */
[----:B------:R-:W-:-:S02]  /*0210*/  IMAD.MOV.U32 R8, RZ, RZ, R14 ;  /* 0x000000ffff087224 */ /* 0x000fc400078e000e */
[----:B------:R-:W-:-:S10]  /*0220*/  IMAD.MOV.U32 R9, RZ, RZ, R15 ;  /* 0x000000ffff097224 */ /* 0x000fd400078e000f */
[----:B-1----:R-:W-:Y:S05]  /*0230*/  @!P0 BRA `(.L_x_601) ;  /* 0x0000012000008947 */ /* 0x002fea0003800000 */
[----:B------:R-:W-:Y:S01]  /*0240*/  IMAD.MOV.U32 R0, RZ, RZ, c[0x0][0x17c] ;  /* 0x00005f00ff007624 */ /* 0x000fe200078e00ff */
[----:B------:R-:W-:-:S04]  /*0250*/  ISETP.NE.U32.AND P0, PT, R5, RZ, PT ;  /* 0x000000ff0500720c */ /* 0x000fc80003f05070 */
[----:B------:R-:W-:Y:S02]  /*0260*/  ISETP.GT.AND P1, PT, R0, -0x1, PT ;  /* 0xffffffff0000780c */ /* 0x000fe40003f24270 */
[----:B------:R-:W-:Y:S01]  /*0270*/  ISETP.NE.AND.EX P0, PT, R4, -0x80000000, PT, P0 ;  /* 0x800000000400780c */ /* 0x000fe20003f05300 */
[----:B------:R-:W1:-:S03]  /*0280*/  DADD R4, -RZ, -R8 ;  /* 0x00000000ff047229 */ /* 0x000e460000000908 */
[----:B------:R-:W-:Y:S02]  /*0290*/  ISETP.GT.AND P2, PT, RZ, c[0x0][0x17c], !P0 ;  /* 0x00005f00ff007a0c */ /* 0x000fe40004744270 */
[----:B------:R-:W-:-:S05]  /*02a0*/  PLOP3.LUT P0, PT, P0, PT, PT, 0x8, 0x0 ;  /* 0x000000000000781c */ /* 0x000fca000070e170 */
[----:B-1----:R-:W-:Y:S02]  /*02b0*/  FSEL R0, R4, R8, P2 ;  /* 0x0000000804007208 */ /* 0x002fe40001000000 */
[----:B0-----:R-:W-:Y:S01]  /*02c0*/  FSEL R11, R5, R9, P2 ;  /* 0x00000009050b7208 */ /* 0x001fe20001000000 */
[----:B------:R-:W-:Y:S05]  /*02d0*/  @P1 BRA `(.L_x_602) ;  /* 0x000000f000001947 */ /* 0x000fea0003800000 */
[----:B------:R-:W0:Y:S01]  /*02e0*/  FRND.F64.TRUNC R4, R6 ;  /* 0x0000000600047313 */ /* 0x000e22000030d800 */
[----:B------:R-:W-:Y:S02]  /*02f0*/  IMAD.MOV.U32 R8, RZ, RZ, R0 ;  /* 0x000000ffff087224 */ /* 0x000fe400078e0000 */
[----:B------:R-:W-:Y:S01]  /*0300*/  IMAD.MOV.U32 R9, RZ, RZ, R11 ;  /* 0x000000ffff097224 */ /* 0x000fe200078e000b */
[----:B0-----:R-:W0:-:S14]  /*0310*/  DSETP.NEU.AND P1, PT, R4, R6, PT ;  /* 0x000000060400722a */ /* 0x001e1c0003f2d000 */
[----:B0-----:R-:W-:Y:S05]  /*0320*/  @!P1 BRA `(.L_x_602) ;  /* 0x000000a000009947 */ /* 0x001fea0003800000 */
[----:B------:R-:W-:Y:S02]  /*0330*/  IMAD.MOV.U32 R8, RZ, RZ, 0x0 ;  /* 0x00000000ff087424 */ /* 0x000fe400078e00ff */
[----:B------:R-:W-:Y:S01]  /*0340*/  IMAD.MOV.U32 R9, RZ, RZ, -0x80000 ;  /* 0xfff80000ff097424 */ /* 0x000fe200078e00ff */
[----:B------:R-:W-:Y:S05]  /*0350*/  BRA `(.L_x_602) ;  /* 0x0000007000007947 */ /* 0x000fea0003800000 */
.L_x_601:
[----:B------:R-:W1:Y:S01]  /*0360*/  DSETP.NEU.AND P0, PT, |R6|, 0.5, PT ;  /* 0x3fe000000600742a */ /* 0x000e620003f0d200 */
[----:B------:R-:W-:Y:S01]  /*0370*/  ISETP.GE.AND P1, PT, R7, RZ, PT ;  /* 0x000000ff0700720c */ /* 0x000fe20003f26270 */
[----:B------:R-:W-:Y:S01]  /*0380*/  IMAD.MOV.U32 R8, RZ, RZ, RZ ;  /* 0x000000ffff087224 */ /* 0x000fe200078e00ff */
[----:B------:R-:W-:-:S04]  /*0390*/  ISETP.EQ.U32.AND P2, PT, R5, RZ, PT ;  /* 0x000000ff0500720c */ /* 0x000fc80003f42070 */
[----:B-1----:R-:W-:-:S04]  /*03a0*/  ISETP.EQ.AND.EX P0, PT, R4, -0x80000000, P0, P2 ;  /* 0x800000000400780c */ /* 0x002fc80000702320 */
[----:B------:R-:W-:-:S04]  /*03b0*/  SEL R9, RZ, c[0x0][0x17c], !P0 ;  /* 0x00005f00ff097a07 */ /* 0x000fc80004000000 */
[----:B------:R-:W-:Y:S02]  /*03c0*/  @!P1 LOP3.LUT R9, R9, 0x7ff00000, RZ, 0xfc, !PT ;  /* 0x7ff0000009099812 */ /* 0x000fe400078efcff */
.L_x_602:
[----:B------:R-:W-:Y:S05]  /*03d0*/  BSYNC B1 ;  /* 0x0000000000017941 */ /* 0x000fea0003800000 */
.L_x_600:
        /* <DEDUP_REMOVED lines=22> */
.L_x_606:
        /* <DEDUP_REMOVED lines=12> */
.L_x_605:
[----:B------:R1:W2:-:S06]  /*0600*/  DADD R8, R6, c[0x0][0x178] ;  /* 0x00005e0006087629 */ /* 0x00028c0000000000 */
.L_x_604:
[----:B------:R-:W-:Y:S05]  /*0610*/  BSYNC B1 ;  /* 0x0000000000017941 */ /* 0x000fea0003800000 */
.L_x_603:
[----:B------:R-:W3:Y:S01]  /*0620*/  DSETP.NEU.AND P0, PT, R6, RZ, PT ;  /* 0x000000ff0600722a */ /* 0x000ee20003f0d000 */
[----:B------:R-:W-:Y:S02]  /*0630*/  IMAD.MOV.U32 R4, RZ, RZ, c[0x0][0x178] ;  /* 0x00005e00ff047624 */ /* 0x000fe400078e00ff */
[----:B------:R-:W-:-:S06]  /*0640*/  IMAD.MOV.U32 R5, RZ, RZ, c[0x0][0x17c] ;  /* 0x00005f00ff057624 */ /* 0x000fcc00078e00ff */
[----:B---3--:R-:W3:-:S06]  /*0650*/  DSETP.EQ.OR P0, PT, R4, 1, !P0 ;  /* 0x3ff000000400742a */ /* 0x008ecc0004702400 */
[----:B--23--:R-:W-:Y:S02]  /*0660*/  FSEL R4, R8, RZ, !P0 ;  /* 0x000000ff08047208 */ /* 0x00cfe40004000000 */
[----:B------:R-:W-:Y:S01]  /*0670*/  FSEL R5, R9, 1.875, !P0 ;  /* 0x3ff0000009057808 */ /* 0x000fe20004000000 */
[----:B------:R-:W-:Y:S05]  /*0680*/  BRA `(.L_x_607) ;  /* 0x0000054000007947 */ /* 0x000fea0003800000 */
.L_x_598:
[----:B------:R-:W0:Y:S01]  /*0690*/  I2F.F64 R6, R2 ;  /* 0x0000000200067312 */ /* 0x000e220000201c00 */
        /* <DEDUP_REMOVED lines=14> */
.L_x_608:
        /* <DEDUP_REMOVED lines=23> */
.L_x_610:
[----:B------:R-:W1:Y:S01]  /*08f0*/  DSETP.NEU.AND P0, PT, |R6|, 0.5, PT ;  /* 0x3fe000000600742a */ /* 0x000e620003f0d200 */
[----:B------:R-:W-:Y:S01]  /*0900*/  ISETP.GE.AND P1, PT, R7, RZ, PT ;  /* 0x000000ff0700720c */ /* 0x000fe20003f26270 */
[----:B------:R-:W-:Y:S01]  /*0910*/  IMAD.MOV.U32 R8, RZ, RZ, RZ ;  /* 0x000000ffff087224 */ /* 0x000fe200078e00ff */
[----:B------:R-:W-:-:S04]  /*0920*/  ISETP.EQ.U32.AND P2, PT, R5, RZ, PT ;  /* 0x000000ff0500720c */ /* 0x000fc80003f42070 */
[----:B-1----:R-:W-:-:S04]  /*0930*/  ISETP.EQ.AND.EX P0, PT, R4, -0x80000000, P0, P2 ;  /* 0x800000000400780c */ /* 0x002fc80000702320 */
[----:B------:R-:W-:-:S04]  /*0940*/  SEL R9, RZ, c[0x0][0x17c], !P0 ;  /* 0x00005f00ff097a07 */ /* 0x000fc80004000000 */
[----:B------:R-:W-:Y:S02]  /*0950*/  @!P1 LOP3.LUT R9, R9, 0x7ff00000, RZ, 0xfc, !PT ;  /* 0x7ff0000009099812 */ /* 0x000fe400078efcff */
.L_x_611:
[----:B------:R-:W-:Y:S05]  /*0960*/  BSYNC B1 ;  /* 0x0000000000017941 */ /* 0x000fea0003800000 */
.L_x_609:
        /* <DEDUP_REMOVED lines=20> */
.L_x_615:
        /* <DEDUP_REMOVED lines=10> */
.L_x_614:
[----:B------:R1:W2:-:S06]  /*0b50*/  DADD R8, R6, c[0x0][0x178] ;  /* 0x00005e0006087629 */ /* 0x00028c0000000000 */
.L_x_613:
[----:B------:R-:W-:Y:S05]  /*0b60*/  BSYNC B1 ;  /* 0x0000000000017941 */ /* 0x000fea0003800000 */
.L_x_612:
[----:B------:R-:W3:Y:S01]  /*0b70*/  DSETP.NEU.AND P0, PT, R6, RZ, PT ;  /* 0x000000ff0600722a */ /* 0x000ee20003f0d000 */
[----:B------:R-:W-:Y:S02]  /*0b80*/  IMAD.MOV.U32 R4, RZ, RZ, c[0x0][0x178] ;  /* 0x00005e00ff047624 */ /* 0x000fe400078e00ff */
[----:B------:R-:W-:-:S06]  /*0b90*/  IMAD.MOV.U32 R5, RZ, RZ, c[0x0][0x17c] ;  /* 0x00005f00ff057624 */ /* 0x000fcc00078e00ff */
[----:B---3--:R-:W3:-:S06]  /*0ba0*/  DSETP.EQ.OR P0, PT, R4, 1, !P0 ;  /* 0x3ff000000400742a */ /* 0x008ecc0004702400 */
[----:B--23--:R-:W-:Y:S02]  /*0bb0*/  FSEL R4, R8, RZ, !P0 ;  /* 0x000000ff08047208 */ /* 0x00cfe40004000000 */
[----:B------:R-:W-:Y:S02]  /*0bc0*/  FSEL R5, R9, 1.875, !P0 ;  /* 0x3ff0000009057808 */ /* 0x000fe40004000000 */
.L_x_607:
[----:B------:R-:W-:Y:S05]  /*0bd0*/  BSYNC B0 ;  /* 0x0000000000007941 */ /* 0x000fea0003800000 */
.L_x_597:
[----:B-1----:R-:W-:-:S04]  /*0be0*/  LEA R6, P0, R2, c[0x0][0x1a0], 0x3 ;  /* 0x0000680002067a11 */ /* 0x002fc800078018ff */
[----:B------:R-:W-:-:S05]  /*0bf0*/  LEA.HI.X R7, R2, c[0x0][0x1a4], R3, 0x3, P0 ;  /* 0x0000690002077a11 */ /* 0x000fca00000f1c03 */
[----:B------:R-:W-:Y:S01]  /*0c00*/  STG.E.64 [R6.64], R4 ;  /* 0x0000000406007986 */ /* 0x000fe2000c101b04 */
[----:B------:R-:W-:Y:S05]  /*0c10*/  EXIT ;  /* 0x000000000000794d */ /* 0x000fea0003800000 */
        .type           $_ZN50_GLOBAL__N__f31458b2_17_RangeFactories_cu_38772b0829elementwise_kernel_with_indexIiZZZN2at6native17logspace_cuda_outERKN3c106ScalarES6_ldRNS1_6TensorEENKUlvE0_clEvENKUlvE_clEvEUllE_EEvT_T0_PN15function_traitsISD_E11result_typeE$__internal_accurate_pow,@function
        .size           $_ZN50_GLOBAL__N__f31458b2_17_RangeFactories_cu_38772b0829elementwise_kernel_with_indexIiZZZN2at6native17logspace_cuda_outERKN3c106ScalarES6_ldRNS1_6TensorEENKUlvE0_clEvENKUlvE_clEvEUllE_EEvT_T0_PN15function_traitsISD_E11result_typeE$__internal_accurate_pow,(.L_x_786 - $_ZN50_GLOBAL__N__f31458b2_17_RangeFactories_cu_38772b0829elementwise_kernel_with_indexIiZZZN2at6native17logspace_cuda_outERKN3c106ScalarES6_ldRNS1_6TensorEENKUlvE0_clEvENKUlvE_clEvEUllE_EEvT_T0_PN15function_traitsISD_E11result_typeE$__internal_accurate_pow)
$_ZN50_GLOBAL__N__f31458b2_17_RangeFactories_cu_38772b0829elementwise_kernel_with_indexIiZZZN2at6native17logspace_cuda_outERKN3c106ScalarES6_ldRNS1_6TensorEENKUlvE0_clEvENKUlvE_clEvEUllE_EEvT_T0_PN15function_traitsISD_E11result_typeE$__internal_accurate_pow:
[----:B------:R-:W-:-:S04]  /*0c20*/  SHF.R.U32.HI R24, RZ, 0x14, R9 ;  /* 0x00000014ff187819 */ /* 0x000fc80000011609 */
[----:B------:R-:W-:-:S13]  /*0c30*/  ISETP.NE.AND P0, PT, R24, RZ, PT ;  /* 0x000000ff1800720c */ /* 0x000fda0003f05270 */
[----:B------:R-:W0:-:S10]  /*0c40*/  @!P0 DMUL R22, R8, 1.80143985094819840000e+16 ;  /* 0x4350000008168828 */ /* 0x000e140000000000 */
[----:B0-----:R-:W-:Y:S01]  /*0c50*/  @!P0 IMAD.MOV.U32 R9, RZ, RZ, R23 ;  /* 0x000000ffff098224 */ /* 0x001fe200078e0017 */
[----:B------:R-:W-:Y:S01]  /*0c60*/  @!P0 LEA.HI R24, R23, 0xffffffca, RZ, 0xc ;  /* 0xffffffca17188811 */ /* 0x000fe200078f60ff */
[----:B------:R-:W-:-:S03]  /*0c70*/  @!P0 IMAD.MOV.U32 R8, RZ, RZ, R22 ;  /* 0x000000ffff088224 */ /* 0x000fc600078e0016 */
[----:B------:R-:W-:Y:S01]  /*0c80*/  LOP3.LUT R9, R9, 0x800fffff, RZ, 0xc0, !PT ;  /* 0x800fffff09097812 */ /* 0x000fe200078ec0ff */
[----:B------:R-:W-:Y:S02]  /*0c90*/  IMAD.MOV.U32 R12, RZ, RZ, R8 ;  /* 0x000000ffff0c7224 */ /* 0x000fe400078e0008 */
[----:B------:R-:W-:Y:S01]  /*0ca0*/  IMAD.MOV.U32 R8, RZ, RZ, RZ ;  /* 0x000000ffff087224 */ /* 0x000fe200078e00ff */
[----:B------:R-:W-:-:S04]  /*0cb0*/  LOP3.LUT R13, R9, 0x3ff00000, RZ, 0xfc, !PT ;  /* 0x3ff00000090d7812 */ /* 0x000fc800078efcff */
[----:B------:R-:W-:-:S13]  /*0cc0*/  ISETP.GE.U32.AND P1, PT, R13, 0x3ff6a09f, PT ;  /* 0x3ff6a09f0d00780c */ /* 0x000fda0003f26070 */
[----:B------:R-:W-:-:S05]  /*0cd0*/  @P1 IADD3 R9, R13, -0x100000, RZ ;  /* 0xfff000000d091810 */ /* 0x000fca0007ffe0ff */
[----:B------:R-:W-:-:S06]  /*0ce0*/  @P1 IMAD.MOV.U32 R13, RZ, RZ, R9 ;  /* 0x000000ffff0d1224 */ /* 0x000fcc00078e0009 */
[----:B------:R-:W0:-:S04]  /*0cf0*/  DADD R14, R12, 1 ;  /* 0x3ff000000c0e7429 */ /* 0x000e080000000000 */
[----:B------:R-:W-:Y:S02]  /*0d00*/  DADD R12, R12, -1 ;  /* 0xbff000000c0c7429 */ /* 0x000fe40000000000 */
[----:B0-----:R-:W0:Y:S02]  /*0d10*/  MUFU.RCP64H R9, R15 ;  /* 0x0000000f00097308 */ /* 0x001e240000001800 */
[----:B0-----:R-:W0:-:S06]  /*0d20*/  DFMA R18, -R14, R8, 1 ;  /* 0x3ff000000e12742b */ /* 0x001e0c0000000108 */
[----:B0-----:R-:W0:-:S06]  /*0d30*/  DFMA R18, R18, R18, R18 ;  /* 0x000000121212722b */ /* 0x001e0c0000000012 */
[----:B0-----:R0:W1:Y:S02]  /*0d40*/  DFMA R18, R8, R18, R8 ;  /* 0x000000120812722b */ /* 0x0010640000000008 */
[----:B0-----:R-:W-:Y:S02]  /*0d50*/  IMAD.MOV.U32 R8, RZ, RZ, 0x7d2cafe2 ;  /* 0x7d2cafe2ff087424 */ /* 0x001fe400078e00ff */
[----:B------:R-:W-:Y:S02]  /*0d60*/  IMAD.MOV.U32 R9, RZ, RZ, 0x3eb0f5ff ;  /* 0x3eb0f5ffff097424 */ /* 0x000fe400078e00ff */
[----:B-1----:R-:W0:-:S06]  /*0d70*/  DMUL R10, R18, R12 ;  /* 0x0000000c120a7228 */ /* 0x002e0c0000000000 */
        /* <DEDUP_REMOVED lines=15> */
[----:B0-----:R0:W1:Y:S02]  /*0e70*/  DFMA R20, R16, R14, R20 ;  /* 0x0000000e1014722b */ /* 0x0010640000000014 */
[----:B0-----:R-:W-:Y:S01]  /*0e80*/  IADD3 R17, R9, 0x100000, RZ ;  /* 0x0010000009117810 */ /* 0x001fe20007ffe0ff */
[----:B------:R-:W-:Y:S01]  /*0e90*/  IMAD.MOV.U32 R16, RZ, RZ, R8 ;  /* 0x000000ffff107224 */ /* 0x000fe200078e0008 */
[----:B------:R-:W0:-:S04]  /*0ea0*/  DFMA R14, R10, R10, -R18 ;  /* 0x0000000a0a0e722b */ /* 0x000e080000000812 */
[----:B-1----:R-:W1:-:S04]  /*0eb0*/  DADD R20, RZ, R20 ;  /* 0x00000000ff147229 */ /* 0x002e480000000014 */
[----:B0-----:R-:W-:-:S04]  /*0ec0*/  DFMA R16, R10, R16, R14 ;  /* 0x000000100a10722b */ /* 0x001fc8000000000e */
[----:B------:R-:W0:-:S04]  /*0ed0*/  DMUL R14, R10, R18 ;  /* 0x000000120a0e7228 */ /* 0x000e080000000000 */
[----:B-1----:R-:W-:-:S04]  /*0ee0*/  DADD R20, R20, c[0x2][0x38] ;  /* 0x00800e0014147629 */ /* 0x002fc80000000000 */
[----:B0-----:R-:W0:-:S06]  /*0ef0*/  DFMA R22, R10, R18, -R14 ;  /* 0x000000120a16722b */ /* 0x001e0c000000080e */
[----:B0-----:R-:W0:-:S04]  /*0f00*/  DFMA R22, R8, R18, R22 ;  /* 0x000000120816722b */ /* 0x001e080000000016 */
[----:B------:R-:W1:-:S04]  /*0f10*/  DADD R18, R12, R20 ;  /* 0x000000000c127229 */ /* 0x000e480000000014 */
[----:B0-----:R-:W-:-:S04]  /*0f20*/  DFMA R16, R10, R16, R22 ;  /* 0x000000100a10722b */ /* 0x001fc80000000016 */
[----:B-1----:R-:W0:-:S04]  /*0f30*/  DADD R22, R12, -R18 ;  /* 0x000000000c167229 */ /* 0x002e080000000812 */
[----:B------:R-:W1:-:S04]  /*0f40*/  DMUL R12, R18, R14 ;  /* 0x0000000e120c7228 */ /* 0x000e480000000000 */
[----:B0-----:R-:W-:-:S04]  /*0f50*/  DADD R22, R20, R22 ;  /* 0x0000000014167229 */ /* 0x001fc80000000016 */
[----:B-1----:R-:W0:-:S06]  /*0f60*/  DFMA R20, R18, R14, -R12 ;  /* 0x0000000e1214722b */ /* 0x002e0c000000080c */
[----:B0-----:R-:W0:-:S06]  /*0f70*/  DFMA R16, R18, R16, R20 ;  /* 0x000000101210722b */ /* 0x001e0c0000000014 */
[----:B0-----:R-:W0:-:S06]  /*0f80*/  DFMA R22, R22, R14, R16 ;  /* 0x0000000e1616722b */ /* 0x001e0c0000000010 */
[----:B0-----:R-:W0:-:S06]  /*0f90*/  DADD R16, R12, R22 ;  /* 0x000000000c107229 */ /* 0x001e0c0000000016 */
[----:B0-----:R-:W0:-:S04]  /*0fa0*/  DADD R14, R10, R16 ;  /* 0x000000000a0e7229 */ /* 0x001e080000000010 */
[----:B------:R-:W1:-:S04]  /*0fb0*/  DADD R12, R12, -R16 ;  /* 0x000000000c0c7229 */ /* 0x000e480000000810 */
[----:B0-----:R-:W0:-:S04]  /*0fc0*/  DADD R10, R10, -R14 ;  /* 0x000000000a0a7229 */ /* 0x001e08000000080e */
[----:B-1----:R-:W-:-:S04]  /*0fd0*/  DADD R12, R22, R12 ;  /* 0x00000000160c7229 */ /* 0x002fc8000000000c */
[----:B0-----:R0:W1:Y:S02]  /*0fe0*/  DADD R10, R16, R10 ;  /* 0x00000000100a7229 */ /* 0x001064000000000a */
[C---:B0-----:R-:W-:Y:S02]  /*0ff0*/  IADD3 R16, R24.reuse, -0x3ff, RZ ;  /* 0xfffffc0118107810 */ /* 0x041fe40007ffe0ff */
[----:B------:R-:W-:Y:S01]  /*1000*/  @P1 IADD3 R16, R24, -0x3fe, RZ ;  /* 0xfffffc0218101810 */ /* 0x000fe20007ffe0ff */
[----:B------:R-:W-:Y:S01]  /*1010*/  IMAD.MOV.U32 R24, RZ, RZ, R26 ;  /* 0x000000ffff187224 */ /* 0x000fe200078e001a */
[----:B-1----:R0:W1:Y:S02]  /*1020*/  DADD R12, R12, R10 ;  /* 0x000000000c0c7229 */ /* 0x002064000000000a */
[----:B0-----:R-:W-:Y:S01]  /*1030*/  LOP3.LUT R10, R16, 0x80000000, RZ, 0x3c, !PT ;  /* 0x80000000100a7812 */ /* 0x001fe200078e3cff */
[----:B------:R-:W-:-:S03]  /*1040*/  IMAD.MOV.U32 R11, RZ, RZ, 0x43300000 ;  /* 0x43300000ff0b7424 */ /* 0x000fc600078e00ff */
[----:B-1----:R-:W0:-:S04]  /*1050*/  DADD R16, R8, R12 ;  /* 0x0000000008107229 */ /* 0x002e08000000000c */
[----:B------:R-:W-:-:S04]  /*1060*/  DADD R8, R10, c[0x2][0x40] ;  /* 0x008010000a087629 */ /* 0x000fc80000000000 */
[----:B0-----:R-:W0:-:S06]  /*1070*/  DADD R12, R14, R16 ;  /* 0x000000000e0c7229 */ /* 0x001e0c0000000010 */
[----:B0-----:R-:W0:-:S04]  /*1080*/  DFMA R10, R8, c[0x2][0x48], R12 ;  /* 0x00801200080a7a2b */ /* 0x001e08000000000c */
[----:B------:R-:W1:-:S04]  /*1090*/  DADD R18, R14, -R12 ;  /* 0x000000000e127229 */ /* 0x000e48000000080c */
[----:B0-----:R-:W0:-:S04]  /*10a0*/  DFMA R14, -R8, c[0x2][0x48], R10 ;  /* 0x00801200080e7a2b */ /* 0x001e08000000010a */
[----:B-1----:R1:W-:Y:S02]  /*10b0*/  DADD R18, R16, R18 ;  /* 0x0000000010127229 */ /* 0x0023e40000000012 */
[----:B-1----:R-:W-:Y:S02]  /*10c0*/  IMAD.MOV.U32 R16, RZ, RZ, 0x69ce2bdf ;  /* 0x69ce2bdfff107424 */ /* 0x002fe400078e00ff */
[----:B0-----:R0:W1:Y:S01]  /*10d0*/  DADD R14, -R12, R14 ;  /* 0x000000000c0e7229 */ /* 0x001062000000010e */
[----:B------:R-:W-:Y:S02]  /*10e0*/  IMAD.MOV.U32 R17, RZ, RZ, 0x3e5ade15 ;  /* 0x3e5ade15ff117424 */ /* 0x000fe400078e00ff */
[----:B0-----:R-:W-:-:S03]  /*10f0*/  IMAD.SHL.U32 R12, R25, 0x2, RZ ;  /* 0x00000002190c7824 */ /* 0x001fc600078e00ff */
[----:B-1----:R-:W0:Y:S02]  /*1100*/  DADD R18, R18, -R14 ;  /* 0x0000000012127229 */ /* 0x002e24000000080e */
[----:B------:R-:W-:-:S04]  /*1110*/  ISETP.GT.U32.AND P0, PT, R12, -0x2000001, PT ;  /* 0xfdffffff0c00780c */ /* 0x000fc80003f04070 */
[----:B0-----:R0:W1:Y:S02]  /*1120*/  DFMA R8, R8, c[0x2][0x50], R18 ;  /* 0x0080140008087a2b */ /* 0x0010640000000012 */
[----:B0-----:R-:W-:Y:S01]  /*1130*/  LOP3.LUT R19, R25, 0xff0fffff, RZ, 0xc0, !PT ;  /* 0xff0fffff19137812 */ /* 0x001fe200078ec0ff */
[----:B------:R-:W-:-:S03]  /*1140*/  IMAD.MOV.U32 R18, RZ, RZ, R24 ;  /* 0x000000ffff127224 */ /* 0x000fc600078e0018 */
[----:B-1----:R-:W0:Y:S01]  /*1150*/  DADD R12, R10, R8 ;  /* 0x000000000a0c7229 */ /* 0x002e220000000008 */
[----:B------:R-:W-:-:S05]  /*1160*/  SEL R19, R19, R25, P0 ;  /* 0x0000001913137207 */ /* 0x000fca0000000000 */
[----:B0-----:R-:W0:-:S04]  /*1170*/  DADD R10, R10, -R12 ;  /* 0x000000000a0a7229 */ /* 0x001e08000000080c */
[----:B------:R-:W1:-:S04]  /*1180*/  DMUL R20, R12, R18 ;  /* 0x000000120c147228 */ /* 0x000e480000000000 */
[----:B0-----:R-:W-:-:S04]  /*1190*/  DADD R10, R8, R10 ;  /* 0x00000000080a7229 */ /* 0x001fc8000000000a */
[----:B-1----:R-:W0:-:S06]  /*11a0*/  DFMA R12, R12, R18, -R20 ;  /* 0x000000120c0c722b */ /* 0x002e0c0000000814 */
[----:B0-----:R0:W1:Y:S02]  /*11b0*/  DFMA R18, R10, R18, R12 ;  /* 0x000000120a12722b */ /* 0x001064000000000c */
[----:B0-----:R-:W-:Y:S02]  /*11c0*/  IMAD.MOV.U32 R10, RZ, RZ, 0x652b82fe ;  /* 0x652b82feff0a7424 */ /* 0x001fe400078e00ff */
[----:B------:R-:W-:Y:S02]  /*11d0*/  IMAD.MOV.U32 R11, RZ, RZ, 0x3ff71547 ;  /* 0x3ff71547ff0b7424 */ /* 0x000fe400078e00ff */
[----:B-1----:R-:W0:-:S06]  /*11e0*/  DADD R8, R20, R18 ;  /* 0x0000000014087229 */ /* 0x002e0c0000000012 */
        /* <DEDUP_REMOVED lines=31> */
.L_x_616:
[----:B-1----:R-:W-:-:S04]  /*13e0*/  DSETP.NEU.AND P0, PT, |R14|, +INF , PT ;  /* 0x7ff000000e00742a */ /* 0x002fc80003f0d200 */
[----:B------:R-:W1:-:S06]  /*13f0*/  DADD R8, R20, -R8 ;  /* 0x0000000014087229 */ /* 0x000e4c0000000808 */
[----:B-1----:R-:W1:-:S06]  /*1400*/  DADD R8, R18, R8 ;  /* 0x0000000012087229 */ /* 0x002e4c0000000008 */
[----:B-1----:R1:W2:Y:S02]  /*1410*/  @P0 DFMA R14, R8, R14, R14 ;  /* 0x0000000e080e022b */ /* 0x0022a4000000000e */
[----:B-1----:R-:W-:Y:S02]  /*1420*/  IMAD.MOV.U32 R8, RZ, RZ, R0 ;  /* 0x000000ffff087224 */ /* 0x002fe400078e0000 */
[----:B------:R-:W-:-:S04]  /*1430*/  IMAD.MOV.U32 R9, RZ, RZ, 0x0 ;  /* 0x00000000ff097424 */ /* 0x000fc800078e00ff */
[----:B--2---:R-:W-:Y:S05]  /*1440*/  RET.REL.NODEC R8 `(_ZN50_GLOBAL__N__f31458b2_17_RangeFactories_cu_38772b0829elementwise_kernel_with_indexIiZZZN2at6native17logspace_cuda_outERKN3c106ScalarES6_ldRNS1_6TensorEENKUlvE0_clEvENKUlvE_clEvEUllE_EEvT_T0_PN15function_traitsISD_E11result_typeE) ;  /* 0xffffebb008007950 */ /* 0x004fea0003c3ffff */
.L_x_617:
        /* <DEDUP_REMOVED lines=11> */
.L_x_786:


//--------------------- .text._ZN50_GLOBAL__N__f31458b2_17_RangeFactories_cu_38772b0829elementwise_kernel_with_indexIlZZZN2at6native17logspace_cuda_outERKN3c106ScalarES6_ldRNS1_6TensorEENKUlvE_clEvENKUlvE3_clEvEUllE_EEvT_T0_PN15function_traitsISD_E11result_typeE --------------------------
	.section	.text._ZN50_GLOBAL__N__f31458b2_17_RangeFactories_cu_38772b0829elementwise_kernel_with_indexIlZZZN2at6native17logspace_cuda_outERKN3c106ScalarES6_ldRNS1_6TensorEENKUlvE_clEvENKUlvE3_clEvEUllE_EEvT_T0_PN15function_traitsISD_E11result_typeE,"ax",@progbits
	.sectioninfo	@"SHI_REGISTERS=8"
	.align	128
.text._ZN50_GLOBAL__N__f31458b2_17_RangeFactories_cu_38772b0829elementwise_kernel_with_indexIlZZZN2at6native17logspace_cuda_outERKN3c106ScalarES6_ldRNS1_6TensorEENKUlvE_clEvENKUlvE3_clEvEUllE_EEvT_T0_PN15function_traitsISD_E11result_typeE:
        .type           _ZN50_GLOBAL__N__f31458b2_17_RangeFactories_cu_38772b0829elementwise_kernel_with_indexIlZZZN2at6native17logspace_cuda_outERKN3c106ScalarES6_ldRNS1_6TensorEENKUlvE_clEvENKUlvE3_clEvEUllE_EEvT_T0_PN15function_traitsISD_E11result_typeE,@function
        .size           _ZN50_GLOBAL__N__f31458b2_17_RangeFactories_cu_38772b0829elementwise_kernel_with_indexIlZZZN2at6native17logspace_cuda_outERKN3c106ScalarES6_ldRNS1_6TensorEENKUlvE_clEvENKUlvE3_clEvEUllE_EEvT_T0_PN15function_traitsISD_E11result_typeE,(.L_x_788 - _ZN50_GLOBAL__N__f31458b2_17_RangeFactories_cu_38772b0829elementwise_kernel_with_indexIlZZZN2at6native17logspace_cuda_outERKN3c106ScalarES6_ldRNS1_6TensorEENKUlvE_clEvENKUlvE3_clEvEUllE_EEvT_T0_PN15function_traitsISD_E11result_typeE)
        .other          _ZN50_GLOBAL__N__f31458b2_17_RangeFactories_cu_38772b0829elementwise_kernel_with_indexIlZZZN2at6native17logspace_cuda_outERKN3c106ScalarES6_ldRNS1_6TensorEENKUlvE_clEvENKUlvE3_clEvEUllE_EEvT_T0_PN15function_traitsISD_E11result_typeE,@"STO_CUDA_ENTRY STV_DEFAULT"
_ZN50_GLOBAL__N__f31458b2_17_RangeFactories_cu_38772b0829elementwise_kernel_with_indexIlZZZN2at6native17logspace_cuda_outERKN3c106ScalarES6_ldRNS1_6TensorEENKUlvE_clEvENKUlvE3_clEvEUllE_EEvT_T0_PN15function_traitsISD_E11result_typeE:
        /* <DEDUP_REMOVED lines=14> */
[----:B------:R-:W-:Y:S02]  /*00e0*/  ULDC.U16 UR6, c[0x0][0x16a] ;  /* 0x00005a8000067ab9 */ /* 0x000fe40000000400 */
[----:B------:R-:W-:Y:S01]  /*00f0*/  IADD3 R2, P0, R2, c[0x0][0x170], RZ ;  /* 0x00005c0002027a10 */ /* 0x000fe20007f1e0ff */
[----:B------:R-:W0:Y:S03]  /*0100*/  I2F.S16 R4, UR6 ;  /* 0x0000000600047d06 */ /* 0x000e260008101400 */
[----:B------:R-:W-:-:S06]  /*0110*/  IADD3.X R3, R3, -0x1, RZ, P0, !PT ;  /* 0xffffffff03037810 */ /* 0x000fcc00007fe4ff */
[----:B------:R-:W0:Y:S02]  /*0120*/  I2F.S64 R3, R2 ;  /* 0x0000000200037312 */ /* 0x000e240000301400 */
[----:B0-----:R-:W-:Y:S01]  /*0130*/  FFMA.FTZ R4, -R3, c[0x0][0x178], R4 ;  /* 0x00005e0003047a23 */ /* 0x001fe20000010104 */
[----:B------:R-:W-:Y:S05]  /*0140*/  BRA `(.L_x_620) ;  /* 0x0000004000007947 */ /* 0x000fea0003800000 */
.L_x_619:
[----:B------:R-:W-:Y:S01]  /*0150*/  ULDC.U16 UR6, c[0x0][0x168] ;  /* 0x00005a0000067ab9 */ /* 0x000fe20000000400 */
[----:B------:R-:W-:Y:S08]  /*0160*/  I2F.U32 R2, R0 ;  /* 0x0000000000027306 */ /* 0x000ff00000201000 */
[----:B------:R-:W0:Y:S02]  /*0170*/  I2F.S16 R3, UR6 ;  /* 0x0000000600037d06 */ /* 0x000e240008101400 */
[----:B0-----:R-:W-:-:S06]  /*0180*/  FFMA.FTZ R4, R2, c[0x0][0x178], R3 ;  /* 0x00005e0002047a23 */ /* 0x001fcc0000010003 */
.L_x_620:
[----:B------:R-:W-:Y:S05]  /*0190*/  BSYNC B0 ;  /* 0x0000000000007941 */ /* 0x000fea0003800000 */
.L_x_618:
[----:B------:R-:W0:Y:S01]  /*01a0*/  MUFU.LG2 R3, c[0x0][0x16c] ;  /* 0x00005b0000037b08 */ /* 0x000e220000000c00 */
[----:B------:R-:W-:Y:S01]  /*01b0*/  LEA R2, P0, R0, c[0x0][0x190], 0x1 ;  /* 0x0000640000027a11 */ /* 0x000fe200078008ff */
[----:B0-----:R-:W-:-:S03]  /*01c0*/  FMUL.FTZ R4, R3, R4 ;  /* 0x0000000403047220 */ /* 0x001fc60000410000 */
[----:B------:R-:W-:-:S03]  /*01d0*/  LEA.HI.X R3, R0, c[0x0][0x194], RZ, 0x1, P0 ;  /* 0x0000650000037a11 */ /* 0x000fc600000f0cff */
[----:B------:R-:W0:Y:S08]  /*01e0*/  MUFU.EX2 R4, R4 ;  /* 0x0000000400047308 */ /* 0x000e300000000800 */
[----:B0-----:R-:W0:Y:S02]  /*01f0*/  F2I.FTZ.TRUNC.NTZ R5, R4 ;  /* 0x0000000400057305 */ /* 0x001e24000021f100 */
[----:B0-----:R-:W-:Y:S01]  /*0200*/  STG.E.U16 [R2.64], R5 ;  /* 0x0000000502007986 */ /* 0x001fe2000c101504 */
[----:B------:R-:W-:Y:S05]  /*0210*/  EXIT ;  /* 0x000000000000794d */ /* 0x000fea0003800000 */
.L_x_621:
        /* <DEDUP_REMOVED lines=14> */
.L_x_788:


//--------------------- .text._ZN50_GLOBAL__N__f31458b2_17_RangeFactories_cu_38772b0829elementwise_kernel_with_indexIiZZZN2at6native17logspace_cuda_outERKN3c106ScalarES6_ldRNS1_6TensorEENKUlvE_clEvENKUlvE3_clEvEUllE_EEvT_T0_PN15function_traitsISD_E11result_typeE --------------------------
	.section	.text._ZN50_GLOBAL__N__f31458b2_17_RangeFactories_cu_38772b0829elementwise_kernel_with_indexIiZZZN2at6native17logspace_cuda_outERKN3c106ScalarES6_ldRNS1_6TensorEENKUlvE_clEvENKUlvE3_clEvEUllE_EEvT_T0_PN15function_traitsISD_E11result_typeE,"ax",@progbits
	.sectioninfo	@"SHI_REGISTERS=10"
	.align	128
.text._ZN50_GLOBAL__N__f31458b2_17_RangeFactories_cu_38772b0829elementwise_kernel_with_indexIiZZZN2at6native17logspace_cuda_outERKN3c106ScalarES6_ldRNS1_6TensorEENKUlvE_clEvENKUlvE3_clEvEUllE_EEvT_T0_PN15function_traitsISD_E11result_typeE:
        .type           _ZN50_GLOBAL__N__f31458b2_17_RangeFactories_cu_38772b0829elementwise_kernel_with_indexIiZZZN2at6native17logspace_cuda_outERKN3c106ScalarES6_ldRNS1_6TensorEENKUlvE_clEvENKUlvE3_clEvEUllE_EEvT_T0_PN15function_traitsISD_E11result_typeE,@function
        .size           _ZN50_GLOBAL__N__f31458b2_17_RangeFactories_cu_38772b0829elementwise_kernel_with_indexIiZZZN2at6native17logspace_cuda_outERKN3c106ScalarES6_ldRNS1_6TensorEENKUlvE_clEvENKUlvE3_clEvEUllE_EEvT_T0_PN15function_traitsISD_E11result_typeE,(.L_x_789 - _ZN50_GLOBAL__N__f31458b2_17_RangeFactories_cu_38772b0829elementwise_kernel_with_indexIiZZZN2at6native17logspace_cuda_outERKN3c106ScalarES6_ldRNS1_6TensorEENKUlvE_clEvENKUlvE3_clEvEUllE_EEvT_T0_PN15function_traitsISD_E11result_typeE)
        .other          _ZN50_GLOBAL__N__f31458b2_17_RangeFactories_cu_38772b0829elementwise_kernel_with_indexIiZZZN2at6native17logspace_cuda_outERKN3c106ScalarES6_ldRNS1_6TensorEENKUlvE_clEvENKUlvE3_clEvEUllE_EEvT_T0_PN15function_traitsISD_E11result_typeE,@"STO_CUDA_ENTRY STV_DEFAULT"
_ZN50_GLOBAL__N__f31458b2_17_RangeFactories_cu_38772b0829elementwise_kernel_with_indexIiZZZN2at6native17logspace_cuda_outERKN3c106ScalarES6_ldRNS1_6TensorEENKUlvE_clEvENKUlvE3_clEvEUllE_EEvT_T0_PN15function_traitsISD_E11result_typeE:
        /* <DEDUP_REMOVED lines=13> */
[----:B------:R-:W-:Y:S01]  /*00d0*/  ULDC.U16 UR6, c[0x0][0x16a] ;  /* 0x00005a8000067ab9 */ /* 0x000fe20000000400 */
[----:B------:R-:W-:Y:S01]  /*00e0*/  LOP3.LUT R3, RZ, R7, RZ, 0x33, !PT ;  /* 0x00000007ff037212 */ /* 0x000fe200078e33ff */
[----:B------:R-:W0:Y:S01]  /*00f0*/  I2F.S16 R4, UR6 ;  /* 0x0000000600047d06 */ /* 0x000e220008101400 */
[----:B------:R-:W-:-:S04]  /*0100*/  IADD3 R2, P0, R2, c[0x0][0x170], RZ ;  /* 0x00005c0002027a10 */ /* 0x000fc80007f1e0ff */
[----:B------:R-:W-:-:S06]  /*0110*/  IADD3.X R3, R3, c[0x0][0x174], RZ, P0, !PT ;  /* 0x00005d0003037a10 */ /* 0x000fcc00007fe4ff */
[----:B------:R-:W0:Y:S02]  /*0120*/  I2F.S64 R3, R2 ;  /* 0x0000000200037312 */ /* 0x000e240000301400 */
[----:B0-----:R-:W-:Y:S01]  /*0130*/  FFMA.FTZ R4, -R3, c[0x0][0x178], R4 ;  /* 0x00005e0003047a23 */ /* 0x001fe20000010104 */
[----:B------:R-:W-:Y:S05]  /*0140*/  BRA `(.L_x_624) ;  /* 0x0000004000007947 */ /* 0x000fea0003800000 */
.L_x_623:
[----:B------:R-:W-:Y:S01]  /*0150*/  ULDC.U16 UR6, c[0x0][0x168] ;  /* 0x00005a0000067ab9 */ /* 0x000fe20000000400 */
[----:B------:R-:W-:Y:S08]  /*0160*/  I2F R3, R0 ;  /* 0x0000000000037306 */ /* 0x000ff00000201400 */
[----:B------:R-:W0:Y:S02]  /*0170*/  I2F.S16 R2, UR6 ;  /* 0x0000000600027d06 */ /* 0x000e240008101400 */
[----:B0-----:R-:W-:-:S06]  /*0180*/  FFMA.FTZ R4, R3, c[0x0][0x178], R2 ;  /* 0x00005e0003047a23 */ /* 0x001fcc0000010002 */
.L_x_624:
[----:B------:R-:W-:Y:S05]  /*0190*/  BSYNC B0 ;  /* 0x0000000000007941 */ /* 0x000fea0003800000 */
.L_x_622:
[----:B------:R-:W0:Y:S01]  /*01a0*/  MUFU.LG2 R3, c[0x0][0x16c] ;  /* 0x00005b0000037b08 */ /* 0x000e220000000c00 */
[----:B------:R-:W-:Y:S01]  /*01b0*/  LEA R2, P0, R0, c[0x0][0x190], 0x1 ;  /* 0x0000640000027a11 */ /* 0x000fe200078008ff */
[----:B0-----:R-:W-:-:S03]  /*01c0*/  FMUL.FTZ R4, R3, R4 ;  /* 0x0000000403047220 */ /* 0x001fc60000410000 */
[----:B------:R-:W-:-:S03]  /*01d0*/  LEA.HI.X R3, R0, c[0x0][0x194], R7, 0x1, P0 ;  /* 0x0000650000037a11 */ /* 0x000fc600000f0c07 */
[----:B------:R-:W0:Y:S08]  /*01e0*/  MUFU.EX2 R4, R4 ;  /* 0x0000000400047308 */ /* 0x000e300000000800 */
[----:B0-----:R-:W0:Y:S02]  /*01f0*/  F2I.FTZ.TRUNC.NTZ R5, R4 ;  /* 0x0000000400057305 */ /* 0x001e24000021f100 */
[----:B0-----:R-:W-:Y:S01]  /*0200*/  STG.E.U16 [R2.64], R5 ;  /* 0x0000000502007986 */ /* 0x001fe2000c101504 */
[----:B------:R-:W-:Y:S05]  /*0210*/  EXIT ;  /* 0x000000000000794d */ /* 0x000fea0003800000 */
.L_x_625:
        /* <DEDUP_REMOVED lines=14> */
.L_x_789:


//--------------------- .text._ZN50_GLOBAL__N__f31458b2_17_RangeFactories_cu_38772b0829elementwise_kernel_with_indexIlZZZN2at6native17logspace_cuda_outERKN3c106ScalarES6_ldRNS1_6TensorEENKUlvE_clEvENKUlvE2_clEvEUllE_EEvT_T0_PN15function_traitsISD_E11result_typeE --------------------------
	.section	.text._ZN50_GLOBAL__N__f31458b2_17_RangeFactories_cu_38772b0829elementwise_kernel_with_indexIlZZZN2at6native17logspace_cuda_outERKN3c106ScalarES6_ldRNS1_6TensorEENKUlvE_clEvENKUlvE2_clEvEUllE_EEvT_T0_PN15function_traitsISD_E11result_typeE,"ax",@progbits
	.sectioninfo	@"SHI_REGISTERS=9"
	.align	128
.text._ZN50_GLOBAL__N__f31458b2_17_RangeFactories_cu_38772b0829elementwise_kernel_with_indexIlZZZN2at6native17logspace_cuda_outERKN3c106ScalarES6_ldRNS1_6TensorEENKUlvE_clEvENKUlvE2_clEvEUllE_EEvT_T0_PN15function_traitsISD_E11result_typeE:
        .type           _ZN50_GLOBAL__N__f31458b2_17_RangeFactories_cu_38772b0829elementwise_kernel_with_indexIlZZZN2at6native17logspace_cuda_outERKN3c106ScalarES6_ldRNS1_6TensorEENKUlvE_clEvENKUlvE2_clEvEUllE_EEvT_T0_PN15function_traitsISD_E11result_typeE,@function
        .size           _ZN50_GLOBAL__N__f31458b2_17_RangeFactories_cu_38772b0829elementwise_kernel_with_indexIlZZZN2at6native17logspace_cuda_outERKN3c106ScalarES6_ldRNS1_6TensorEENKUlvE_clEvENKUlvE2_clEvEUllE_EEvT_T0_PN15function_traitsISD_E11result_typeE,(.L_x_790 - _ZN50_GLOBAL__N__f31458b2_17_RangeFactories_cu_38772b0829elementwise_kernel_with_indexIlZZZN2at6native17logspace_cuda_outERKN3c106ScalarES6_ldRNS1_6TensorEENKUlvE_clEvENKUlvE2_clEvEUllE_EEvT_T0_PN15function_traitsISD_E11result_typeE)
        .other          _ZN50_GLOBAL__N__f31458b2_17_RangeFactories_cu_38772b0829elementwise_kernel_with_indexIlZZZN2at6native17logspace_cuda_outERKN3c106ScalarES6_ldRNS1_6TensorEENKUlvE_clEvENKUlvE2_clEvEUllE_EEvT_T0_PN15function_traitsISD_E11result_typeE,@"STO_CUDA_ENTRY STV_DEFAULT"
_ZN50_GLOBAL__N__f31458b2_17_RangeFactories_cu_38772b0829elementwise_kernel_with_indexIlZZZN2at6native17logspace_cuda_outERKN3c106ScalarES6_ldRNS1_6TensorEENKUlvE_clEvENKUlvE2_clEvEUllE_EEvT_T0_PN15function_traitsISD_E11result_typeE:
        /* <DEDUP_REMOVED lines=14> */
[----:B------:R-:W-:Y:S02]  /*00e0*/  I2F.S64 R4, c[0x0][0x170] ;  /* 0x00005c0000047b12 */ /* 0x000fe40000301400 */
[----:B------:R-:W-:-:S04]  /*00f0*/  IADD3 R2, P0, R2, c[0x0][0x180], RZ ;  /* 0x0000600002027a10 */ /* 0x000fc80007f1e0ff */
[----:B------:R-:W-:-:S06]  /*0100*/  IADD3.X R3, R3, -0x1, RZ, P0, !PT ;  /* 0xffffffff03037810 */ /* 0x000fcc00007fe4ff */
[----:B------:R-:W0:Y:S02]  /*0110*/  I2F.S64 R3, R2 ;  /* 0x0000000200037312 */ /* 0x000e240000301400 */
[----:B0-----:R-:W-:Y:S01]  /*0120*/  FFMA.FTZ R4, -R3, c[0x0][0x188], R4 ;  /* 0x0000620003047a23 */ /* 0x001fe20000010104 */
[----:B------:R-:W-:Y:S05]  /*0130*/  BRA `(.L_x_628) ;  /* 0x0000003000007947 */ /* 0x000fea0003800000 */
.L_x_627:
[----:B------:R-:W0:Y:S08]  /*0140*/  I2F.U32 R2, R0 ;  /* 0x0000000000027306 */ /* 0x000e300000201000 */
[----:B------:R-:W0:Y:S02]  /*0150*/  I2F.S64 R3, c[0x0][0x168] ;  /* 0x00005a0000037b12 */ /* 0x000e240000301400 */
[----:B0-----:R-:W-:-:S06]  /*0160*/  FFMA.FTZ R4, R2, c[0x0][0x188], R3 ;  /* 0x0000620002047a23 */ /* 0x001fcc0000010003 */
.L_x_628:
[----:B------:R-:W-:Y:S05]  /*0170*/  BSYNC B0 ;  /* 0x0000000000007941 */ /* 0x000fea0003800000 */
.L_x_626:
[----:B------:R-:W0:Y:S02]  /*0180*/  MUFU.LG2 R3, c[0x0][0x178] ;  /* 0x00005e0000037b08 */ /* 0x000e240000000c00 */
[----:B0-----:R-:W-:Y:S01]  /*0190*/  FMUL.FTZ R6, R3, R4 ;  /* 0x0000000403067220 */ /* 0x001fe20000410000 */
[----:B------:R-:W-:-:S05]  /*01a0*/  LEA R4, P0, R0, c[0x0][0x1a0], 0x3 ;  /* 0x0000680000047a11 */ /* 0x000fca00078018ff */
[----:B------:R-:W0:Y:S01]  /*01b0*/  MUFU.EX2 R2, R6 ;  /* 0x0000000600027308 */ /* 0x000e220000000800 */
[----:B------:R-:W-:-:S07]  /*01c0*/  LEA.HI.X R5, R0, c[0x0][0x1a4], RZ, 0x3, P0 ;  /* 0x0000690000057a11 */ /* 0x000fce00000f1cff */
[----:B0-----:R-:W0:Y:S02]  /*01d0*/  F2I.S64.TRUNC R2, R2 ;  /* 0x0000000200027311 */ /* 0x001e24000020d900 */
[----:B0-----:R-:W-:Y:S01]  /*01e0*/  STG.E.64 [R4.64], R2 ;  /* 0x0000000204007986 */ /* 0x001fe2000c101b04 */
[----:B------:R-:W-:Y:S05]  /*01f0*/  EXIT ;  /* 0x000000000000794d */ /* 0x000fea0003800000 */
.L_x_629:
        /* <DEDUP_REMOVED lines=16> */
.L_x_790:


//--------------------- .text._ZN50_GLOBAL__N__f31458b2_17_RangeFactories_cu_38772b0829elementwise_kernel_with_indexIiZZZN2at6native17logspace_cuda_outERKN3c106ScalarES6_ldRNS1_6TensorEENKUlvE_clEvENKUlvE2_clEvEUllE_EEvT_T0_PN15function_traitsISD_E11result_typeE --------------------------
	.section	.text._ZN50_GLOBAL__N__f31458b2_17_RangeFactories_cu_38772b0829elementwise_kernel_with_indexIiZZZN2at6native17logspace_cuda_outERKN3c106ScalarES6_ldRNS1_6TensorEENKUlvE_clEvENKUlvE2_clEvEUllE_EEvT_T0_PN15function_traitsISD_E11result_typeE,"ax",@progbits
	.sectioninfo	@"SHI_REGISTERS=9"
	.align	128
.text._ZN50_GLOBAL__N__f31458b2_17_RangeFactories_cu_38772b0829elementwise_kernel_with_indexIiZZZN2at6native17logspace_cuda_outERKN3c106ScalarES6_ldRNS1_6TensorEENKUlvE_clEvENKUlvE2_clEvEUllE_EEvT_T0_PN15function_traitsISD_E11result_typeE:
        .type           _ZN50_GLOBAL__N__f31458b2_17_RangeFactories_cu_38772b0829elementwise_kernel_with_indexIiZZZN2at6native17logspace_cuda_outERKN3c106ScalarES6_ldRNS1_6TensorEENKUlvE_clEvENKUlvE2_clEvEUllE_EEvT_T0_PN15function_traitsISD_E11result_typeE,@function
        .size           _ZN50_GLOBAL__N__f31458b2_17_RangeFactories_cu_38772b0829elementwise_kernel_with_indexIiZZZN2at6native17logspace_cuda_outERKN3c106ScalarES6_ldRNS1_6TensorEENKUlvE_clEvENKUlvE2_clEvEUllE_EEvT_T0_PN15function_traitsISD_E11result_typeE,(.L_x_791 - _ZN50_GLOBAL__N__f31458b2_17_RangeFactories_cu_38772b0829elementwise_kernel_with_indexIiZZZN2at6native17logspace_cuda_outERKN3c106ScalarES6_ldRNS1_6TensorEENKUlvE_clEvENKUlvE2_clEvEUllE_EEvT_T0_PN15function_traitsISD_E11result_typeE)
        .other          _ZN50_GLOBAL__N__f31458b2_17_RangeFactories_cu_38772b0829elementwise_kernel_with_indexIiZZZN2at6native17logspace_cuda_outERKN3c106ScalarES6_ldRNS1_6TensorEENKUlvE_clEvENKUlvE2_clEvEUllE_EEvT_T0_PN15function_traitsISD_E11result_typeE,@"STO_CUDA_ENTRY STV_DEFAULT"
_ZN50_GLOBAL__N__f31458b2_17_RangeFactories_cu_38772b0829elementwise_kernel_with_indexIiZZZN2at6native17logspace_cuda_outERKN3c106ScalarES6_ldRNS1_6TensorEENKUlvE_clEvENKUlvE2_clEvEUllE_EEvT_T0_PN15function_traitsISD_E11result_typeE:
        /* <DEDUP_REMOVED lines=13> */
[----:B------:R-:W-:Y:S01]  /*00d0*/  I2F.S64 R4, c[0x0][0x170] ;  /* 0x00005c0000047b12 */ /* 0x000fe20000301400 */
[----:B------:R-:W-:Y:S02]  /*00e0*/  LOP3.LUT R3, RZ, R5, RZ, 0x33, !PT ;  /* 0x00000005ff037212 */ /* 0x000fe400078e33ff */
[----:B------:R-:W-:-:S04]  /*00f0*/  IADD3 R2, P0, R2, c[0x0][0x180], RZ ;  /* 0x0000600002027a10 */ /* 0x000fc80007f1e0ff */
[----:B------:R-:W-:-:S06]  /*0100*/  IADD3.X R3, R3, c[0x0][0x184], RZ, P0, !PT ;  /* 0x0000610003037a10 */ /* 0x000fcc00007fe4ff */
[----:B------:R-:W0:Y:S02]  /*0110*/  I2F.S64 R3, R2 ;  /* 0x0000000200037312 */ /* 0x000e240000301400 */
[----:B0-----:R-:W-:Y:S01]  /*0120*/  FFMA.FTZ R4, -R3, c[0x0][0x188], R4 ;  /* 0x0000620003047a23 */ /* 0x001fe20000010104 */
[----:B------:R-:W-:Y:S05]  /*0130*/  BRA `(.L_x_632) ;  /* 0x0000003000007947 */ /* 0x000fea0003800000 */
.L_x_631:
[----:B------:R-:W0:Y:S08]  /*0140*/  I2F.S64 R2, c[0x0][0x168] ;  /* 0x00005a0000027b12 */ /* 0x000e300000301400 */
[----:B------:R-:W0:Y:S02]  /*0150*/  I2F R3, R0 ;  /* 0x0000000000037306 */ /* 0x000e240000201400 */
[----:B0-----:R-:W-:-:S06]  /*0160*/  FFMA.FTZ R4, R3, c[0x0][0x188], R2 ;  /* 0x0000620003047a23 */ /* 0x001fcc0000010002 */
.L_x_632:
[----:B------:R-:W-:Y:S05]  /*0170*/  BSYNC B0 ;  /* 0x0000000000007941 */ /* 0x000fea0003800000 */
.L_x_630:
[----:B------:R-:W0:Y:S02]  /*0180*/  MUFU.LG2 R3, c[0x0][0x178] ;  /* 0x00005e0000037b08 */ /* 0x000e240000000c00 */
[----:B0-----:R-:W-:Y:S01]  /*0190*/  FMUL.FTZ R6, R3, R4 ;  /* 0x0000000403067220 */ /* 0x001fe20000410000 */
[----:B------:R-:W-:-:S05]  /*01a0*/  LEA R4, P0, R0, c[0x0][0x1a0], 0x3 ;  /* 0x0000680000047a11 */ /* 0x000fca00078018ff */
[----:B------:R-:W0:Y:S01]  /*01b0*/  MUFU.EX2 R2, R6 ;  /* 0x0000000600027308 */ /* 0x000e220000000800 */
[----:B------:R-:W-:-:S07]  /*01c0*/  LEA.HI.X R5, R0, c[0x0][0x1a4], R5, 0x3, P0 ;  /* 0x0000690000057a11 */ /* 0x000fce00000f1c05 */
[----:B0-----:R-:W0:Y:S02]  /*01d0*/  F2I.S64.TRUNC R2, R2 ;  /* 0x0000000200027311 */ /* 0x001e24000020d900 */
[----:B0-----:R-:W-:Y:S01]  /*01e0*/  STG.E.64 [R4.64], R2 ;  /* 0x0000000204007986 */ /* 0x001fe2000c101b04 */
[----:B------:R-:W-:Y:S05]  /*01f0*/  EXIT ;  /* 0x000000000000794d */ /* 0x000fea0003800000 */
.L_x_633:
        /* <DEDUP_REMOVED lines=16> */
.L_x_791:


//--------------------- .text._ZN50_GLOBAL__N__f31458b2_17_RangeFactories_cu_38772b0829elementwise_kernel_with_indexIlZZZN2at6native17logspace_cuda_outERKN3c106ScalarES6_ldRNS1_6TensorEENKUlvE_clEvENKUlvE1_clEvEUllE_EEvT_T0_PN15function_traitsISD_E11result_typeE --------------------------
	.section	.text._ZN50_GLOBAL__N__f31458b2_17_RangeFactories_cu_38772b0829elementwise_kernel_with_indexIlZZZN2at6native17logspace_cuda_outERKN3c106ScalarES6_ldRNS1_6TensorEENKUlvE_clEvENKUlvE1_clEvEUllE_EEvT_T0_PN15function_traitsISD_E11result_typeE,"ax",@progbits
	.sectioninfo	@"SHI_REGISTERS=8"
	.align	128
.text._ZN50_GLOBAL__N__f31458b2_17_RangeFactories_cu_38772b0829elementwise_kernel_with_indexIlZZZN2at6native17logspace_cuda_outERKN3c106ScalarES6_ldRNS1_6TensorEENKUlvE_clEvENKUlvE1_clEvEUllE_EEvT_T0_PN15function_traitsISD_E11result_typeE:
        .type           _ZN50_GLOBAL__N__f31458b2_17_RangeFactories_cu_38772b0829elementwise_kernel_with_indexIlZZZN2at6native17logspace_cuda_outERKN3c106ScalarES6_ldRNS1_6TensorEENKUlvE_clEvENKUlvE1_clEvEUllE_EEvT_T0_PN15function_traitsISD_E11result_typeE,@function
        .size           _ZN50_GLOBAL__N__f31458b2_17_RangeFactories_cu_38772b0829elementwise_kernel_with_indexIlZZZN2at6native17logspace_cuda_outERKN3c106ScalarES6_ldRNS1_6TensorEENKUlvE_clEvENKUlvE1_clEvEUllE_EEvT_T0_PN15function_traitsISD_E11result_typeE,(.L_x_792 - _ZN50_GLOBAL__N__f31458b2_17_RangeFactories_cu_38772b0829elementwise_kernel_with_indexIlZZZN2at6native17logspace_cuda_outERKN3c106ScalarES6_ldRNS1_6TensorEENKUlvE_clEvENKUlvE1_clEvEUllE_EEvT_T0_PN15function_traitsISD_E11result_typeE)
        .other          _ZN50_GLOBAL__N__f31458b2_17_RangeFactories_cu_38772b0829elementwise_kernel_with_indexIlZZZN2at6native17logspace_cuda_outERKN3c106ScalarES6_ldRNS1_6TensorEENKUlvE_clEvENKUlvE1_clEvEUllE_EEvT_T0_PN15function_traitsISD_E11result_typeE,@"STO_CUDA_ENTRY STV_DEFAULT"
_ZN50_GLOBAL__N__f31458b2_17_RangeFactories_cu_38772b0829elementwise_kernel_with_indexIlZZZN2at6native17logspace_cuda_outERKN3c106ScalarES6_ldRNS1_6TensorEENKUlvE_clEvENKUlvE1_clEvEUllE_EEvT_T0_PN15function_traitsISD_E11result_typeE:
        /* <DEDUP_REMOVED lines=14> */
[----:B------:R-:W0:Y:S02]  /*00e0*/  I2F R4, c[0x0][0x16c] ;  /* 0x00005b0000047b06 */ /* 0x000e240000201400 */
[----:B------:R-:W-:-:S04]  /*00f0*/  IADD3 R2, P0, R2, c[0x0][0x178], RZ ;  /* 0x00005e0002027a10 */ /* 0x000fc80007f1e0ff */
[----:B------:R-:W-:-:S06]  /*0100*/  IADD3.X R3, R3, -0x1, RZ, P0, !PT ;  /* 0xffffffff03037810 */ /* 0x000fcc00007fe4ff */
[----:B------:R-:W0:Y:S02]  /*0110*/  I2F.S64 R3, R2 ;  /* 0x0000000200037312 */ /* 0x000e240000301400 */
[----:B0-----:R-:W-:Y:S01]  /*0120*/  FFMA.FTZ R4, -R3, c[0x0][0x180], R4 ;  /* 0x0000600003047a23 */ /* 0x001fe20000010104 */
[----:B------:R-:W-:Y:S05]  /*0130*/  BRA `(.L_x_636) ;  /* 0x0000003000007947 */ /* 0x000fea0003800000 */
.L_x_635:
[----:B------:R-:W-:Y:S08]  /*0140*/  I2F.U32 R2, R0 ;  /* 0x0000000000027306 */ /* 0x000ff00000201000 */
[----:B------:R-:W0:Y:S02]  /*0150*/  I2F R3, c[0x0][0x168] ;  /* 0x00005a0000037b06 */ /* 0x000e240000201400 */
[----:B0-----:R-:W-:-:S06]  /*0160*/  FFMA.FTZ R4, R2, c[0x0][0x180], R3 ;  /* 0x0000600002047a23 */ /* 0x001fcc0000010003 */
.L_x_636:
[----:B------:R-:W-:Y:S05]  /*0170*/  BSYNC B0 ;  /* 0x0000000000007941 */ /* 0x000fea0003800000 */
.L_x_634:
[----:B------:R-:W0:Y:S01]  /*0180*/  MUFU.LG2 R3, c[0x0][0x170] ;  /* 0x00005c0000037b08 */ /* 0x000e220000000c00 */
[----:B------:R-:W-:Y:S01]  /*0190*/  LEA R2, P0, R0, c[0x0][0x198], 0x2 ;  /* 0x0000660000027a11 */ /* 0x000fe200078010ff */
[----:B0-----:R-:W-:-:S03]  /*01a0*/  FMUL.FTZ R4, R3, R4 ;  /* 0x0000000403047220 */ /* 0x001fc60000410000 */
[----:B------:R-:W-:-:S03]  /*01b0*/  LEA.HI.X R3, R0, c[0x0][0x19c], RZ, 0x2, P0 ;  /* 0x0000670000037a11 */ /* 0x000fc600000f14ff */
[----:B------:R-:W0:Y:S08]  /*01c0*/  MUFU.EX2 R4, R4 ;  /* 0x0000000400047308 */ /* 0x000e300000000800 */
[----:B0-----:R-:W0:Y:S02]  /*01d0*/  F2I.FTZ.TRUNC.NTZ R5, R4 ;  /* 0x0000000400057305 */ /* 0x001e24000021f100 */
[----:B0-----:R-:W-:Y:S01]  /*01e0*/  STG.E [R2.64], R5 ;  /* 0x0000000502007986 */ /* 0x001fe2000c101904 */
[----:B------:R-:W-:Y:S05]  /*01f0*/  EXIT ;  /* 0x000000000000794d */ /* 0x000fea0003800000 */
.L_x_637:
        /* <DEDUP_REMOVED lines=16> */
.L_x_792:


//--------------------- .text._ZN50_GLOBAL__N__f31458b2_17_RangeFactories_cu_38772b0829elementwise_kernel_with_indexIiZZZN2at6native17logspace_cuda_outERKN3c106ScalarES6_ldRNS1_6TensorEENKUlvE_clEvENKUlvE1_clEvEUllE_EEvT_T0_PN15function_traitsISD_E11result_typeE --------------------------
	.section	.text._ZN50_GLOBAL__N__f31458b2_17_RangeFactories_cu_38772b0829elementwise_kernel_with_indexIiZZZN2at6native17logspace_cuda_outERKN3c106ScalarES6_ldRNS1_6TensorEENKUlvE_clEvENKUlvE1_clEvEUllE_EEvT_T0_PN15function_traitsISD_E11result_typeE,"ax",@progbits
	.sectioninfo	@"SHI_REGISTERS=10"
	.align	128
.text._ZN50_GLOBAL__N__f31458b2_17_RangeFactories_cu_38772b0829elementwise_kernel_with_indexIiZZZN2at6native17logspace_cuda_outERKN3c106ScalarES6_ldRNS1_6TensorEENKUlvE_clEvENKUlvE1_clEvEUllE_EEvT_T0_PN15function_traitsISD_E11result_typeE:
        .type           _ZN50_GLOBAL__N__f31458b2_17_RangeFactories_cu_38772b0829elementwise_kernel_with_indexIiZZZN2at6native17logspace_cuda_outERKN3c106ScalarES6_ldRNS1_6TensorEENKUlvE_clEvENKUlvE1_clEvEUllE_EEvT_T0_PN15function_traitsISD_E11result_typeE,@function
        .size           _ZN50_GLOBAL__N__f31458b2_17_RangeFactories_cu_38772b0829elementwise_kernel_with_indexIiZZZN2at6native17logspace_cuda_outERKN3c106ScalarES6_ldRNS1_6TensorEENKUlvE_clEvENKUlvE1_clEvEUllE_EEvT_T0_PN15function_traitsISD_E11result_typeE,(.L_x_793 - _ZN50_GLOBAL__N__f31458b2_17_RangeFactories_cu_38772b0829elementwise_kernel_with_indexIiZZZN2at6native17logspace_cuda_outERKN3c106ScalarES6_ldRNS1_6TensorEENKUlvE_clEvENKUlvE1_clEvEUllE_EEvT_T0_PN15function_traitsISD_E11result_typeE)
        .other          _ZN50_GLOBAL__N__f31458b2_17_RangeFactories_cu_38772b0829elementwise_kernel_with_indexIiZZZN2at6native17logspace_cuda_outERKN3c106ScalarES6_ldRNS1_6TensorEENKUlvE_clEvENKUlvE1_clEvEUllE_EEvT_T0_PN15function_traitsISD_E11result_typeE,@"STO_CUDA_ENTRY STV_DEFAULT"
_ZN50_GLOBAL__N__f31458b2_17_RangeFactories_cu_38772b0829elementwise_kernel_with_indexIiZZZN2at6native17logspace_cuda_outERKN3c106ScalarES6_ldRNS1_6TensorEENKUlvE_clEvENKUlvE1_clEvEUllE_EEvT_T0_PN15function_traitsISD_E11result_typeE:
        /* <DEDUP_REMOVED lines=13> */
[----:B------:R-:W0:Y:S01]  /*00d0*/  I2F R4, c[0x0][0x16c] ;  /* 0x00005b0000047b06 */ /* 0x000e220000201400 */
[----:B------:R-:W-:Y:S02]  /*00e0*/  LOP3.LUT R3, RZ, R7, RZ, 0x33, !PT ;  /* 0x00000007ff037212 */ /* 0x000fe400078e33ff */
[----:B------:R-:W-:-:S04]  /*00f0*/  IADD3 R2, P0, R2, c[0x0][0x178], RZ ;  /* 0x00005e0002027a10 */ /* 0x000fc80007f1e0ff */
[----:B------:R-:W-:-:S06]  /*0100*/  IADD3.X R3, R3, c[0x0][0x17c], RZ, P0, !PT ;  /* 0x00005f0003037a10 */ /* 0x000fcc00007fe4ff */
[----:B------:R-:W0:Y:S02]  /*0110*/  I2F.S64 R3, R2 ;  /* 0x0000000200037312 */ /* 0x000e240000301400 */
[----:B0-----:R-:W-:Y:S01]  /*0120*/  FFMA.FTZ R4, -R3, c[0x0][0x180], R4 ;  /* 0x0000600003047a23 */ /* 0x001fe20000010104 */
[----:B------:R-:W-:Y:S05]  /*0130*/  BRA `(.L_x_640) ;  /* 0x0000003000007947 */ /* 0x000fea0003800000 */
.L_x_639:
[----:B------:R-:W-:Y:S08]  /*0140*/  I2F R2, c[0x0][0x168] ;  /* 0x00005a0000027b06 */ /* 0x000ff00000201400 */
[----:B------:R-:W0:Y:S02]  /*0150*/  I2F R3, R0 ;  /* 0x0000000000037306 */ /* 0x000e240000201400 */
[----:B0-----:R-:W-:-:S06]  /*0160*/  FFMA.FTZ R4, R3, c[0x0][0x180], R2 ;  /* 0x0000600003047a23 */ /* 0x001fcc0000010002 */
.L_x_640:
[----:B------:R-:W-:Y:S05]  /*0170*/  BSYNC B0 ;  /* 0x0000000000007941 */ /* 0x000fea0003800000 */
.L_x_638:
[----:B------:R-:W0:Y:S01]  /*0180*/  MUFU.LG2 R3, c[0x0][0x170] ;  /* 0x00005c0000037b08 */ /* 0x000e220000000c00 */
[----:B------:R-:W-:Y:S01]  /*0190*/  LEA R2, P0, R0, c[0x0][0x198], 0x2 ;  /* 0x0000660000027a11 */ /* 0x000fe200078010ff */
[----:B0-----:R-:W-:-:S03]  /*01a0*/  FMUL.FTZ R4, R3, R4 ;  /* 0x0000000403047220 */ /* 0x001fc60000410000 */
[----:B------:R-:W-:-:S03]  /*01b0*/  LEA.HI.X R3, R0, c[0x0][0x19c], R7, 0x2, P0 ;  /* 0x0000670000037a11 */ /* 0x000fc600000f1407 */
[----:B------:R-:W0:Y:S08]  /*01c0*/  MUFU.EX2 R4, R4 ;  /* 0x0000000400047308 */ /* 0x000e300000000800 */
[----:B0-----:R-:W0:Y:S02]  /*01d0*/  F2I.FTZ.TRUNC.NTZ R5, R4 ;  /* 0x0000000400057305 */ /* 0x001e24000021f100 */
[----:B0-----:R-:W-:Y:S01]  /*01e0*/  STG.E [R2.64], R5 ;  /* 0x0000000502007986 */ /* 0x001fe2000c101904 */
[----:B------:R-:W-:Y:S05]  /*01f0*/  EXIT ;  /* 0x000000000000794d */ /* 0x000fea0003800000 */
.L_x_641:
        /* <DEDUP_REMOVED lines=16> */
.L_x_793:


//--------------------- .text._ZN50_GLOBAL__N__f31458b2_17_RangeFactories_cu_38772b0829elementwise_kernel_with_indexIlZZZN2at6native17logspace_cuda_outERKN3c106ScalarES6_ldRNS1_6TensorEENKUlvE_clEvENKUlvE0_clEvEUllE_EEvT_T0_PN15function_traitsISD_E11result_typeE --------------------------
	.section	.text._ZN50_GLOBAL__N__f31458b2_17_RangeFactories_cu_38772b0829elementwise_kernel_with_indexIlZZZN2at6native17logspace_cuda_outERKN3c106ScalarES6_ldRNS1_6TensorEENKUlvE_clEvENKUlvE0_clEvEUllE_EEvT_T0_PN15function_traitsISD_E11result_typeE,"ax",@progbits
	.sectioninfo	@"SHI_REGISTERS=8"
	.align	128
.text._ZN50_GLOBAL__N__f31458b2_17_RangeFactories_cu_38772b0829elementwise_kernel_with_indexIlZZZN2at6native17logspace_cuda_outERKN3c106ScalarES6_ldRNS1_6TensorEENKUlvE_clEvENKUlvE0_clEvEUllE_EEvT_T0_PN15function_traitsISD_E11result_typeE:
        .type           _ZN50_GLOBAL__N__f31458b2_17_RangeFactories_cu_38772b0829elementwise_kernel_with_indexIlZZZN2at6native17logspace_cuda_outERKN3c106ScalarES6_ldRNS1_6TensorEENKUlvE_clEvENKUlvE0_clEvEUllE_EEvT_T0_PN15function_traitsISD_E11result_typeE,@function
        .size           _ZN50_GLOBAL__N__f31458b2_17_RangeFactories_cu_38772b0829elementwise_kernel_with_indexIlZZZN2at6native17logspace_cuda_outERKN3c106ScalarES6_ldRNS1_6TensorEENKUlvE_clEvENKUlvE0_clEvEUllE_EEvT_T0_PN15function_traitsISD_E11result_typeE,(.L_x_794 - _ZN50_GLOBAL__N__f31458b2_17_RangeFactories_cu_38772b0829elementwise_kernel_with_indexIlZZZN2at6native17logspace_cuda_outERKN3c106ScalarES6_ldRNS1_6TensorEENKUlvE_clEvENKUlvE0_clEvEUllE_EEvT_T0_PN15function_traitsISD_E11result_typeE)
        .other          _ZN50_GLOBAL__N__f31458b2_17_RangeFactories_cu_38772b0829elementwise_kernel_with_indexIlZZZN2at6native17logspace_cuda_outERKN3c106ScalarES6_ldRNS1_6TensorEENKUlvE_clEvENKUlvE0_clEvEUllE_EEvT_T0_PN15function_traitsISD_E11result_typeE,@"STO_CUDA_ENTRY STV_DEFAULT"
_ZN50_GLOBAL__N__f31458b2_17_RangeFactories_cu_38772b0829elementwise_kernel_with_indexIlZZZN2at6native17logspace_cuda_outERKN3c106ScalarES6_ldRNS1_6TensorEENKUlvE_clEvENKUlvE0_clEvEUllE_EEvT_T0_PN15function_traitsISD_E11result_typeE:
        /* <DEDUP_REMOVED lines=10> */
[----:B------:R-:W-:Y:S01]  /*00a0*/  ULDC.U8 UR6, c[0x0][0x168] ;  /* 0x00005a0000067ab9 */ /* 0x000fe20000000000 */
[----:B------:R-:W-:-:S13]  /*00b0*/  ISETP.GE.AND.EX P0, PT, RZ, c[0x0][0x184], PT, P0 ;  /* 0x00006100ff007a0c */ /* 0x000fda0003f06300 */
[----:B------:R-:W-:Y:S05]  /*00c0*/  @!P0 BRA `(.L_x_643) ;  /* 0x0000009000008947 */ /* 0x000fea0003800000 */
[----:B------:R-:W-:Y:S01]  /*00d0*/  LOP3.LUT R2, RZ, R0, RZ, 0x33, !PT ;  /* 0x00000000ff027212 */ /* 0x000fe200078e33ff */
[----:B------:R-:W-:Y:S01]  /*00e0*/  IMAD.MOV.U32 R3, RZ, RZ, c[0x0][0x174] ;  /* 0x00005d00ff037624 */ /* 0x000fe200078e00ff */
[----:B------:R-:W-:Y:S02]  /*00f0*/  ULDC.U8 UR7, c[0x0][0x169] ;  /* 0x00005a4000077ab9 */ /* 0x000fe40000000000 */
[----:B------:R-:W-:Y:S01]  /*0100*/  IADD3 R2, P0, R2, c[0x0][0x170], RZ ;  /* 0x00005c0002027a10 */ /* 0x000fe20007f1e0ff */
[----:B------:R-:W0:Y:S03]  /*0110*/  I2F.S8 R4, UR7 ;  /* 0x0000000700047d06 */ /* 0x000e260008001400 */
[----:B------:R-:W-:-:S06]  /*0120*/  IADD3.X R3, R3, -0x1, RZ, P0, !PT ;  /* 0xffffffff03037810 */ /* 0x000fcc00007fe4ff */
[----:B------:R-:W0:Y:S02]  /*0130*/  I2F.S64 R3, R2 ;  /* 0x0000000200037312 */ /* 0x000e240000301400 */
[----:B0-----:R-:W-:Y:S01]  /*0140*/  FFMA.FTZ R4, -R3, c[0x0][0x178], R4 ;  /* 0x00005e0003047a23 */ /* 0x001fe20000010104 */
[----:B------:R-:W-:Y:S05]  /*0150*/  BRA `(.L_x_644) ;  /* 0x0000003000007947 */ /* 0x000fea0003800000 */
.L_x_643:
[----:B------:R-:W-:Y:S08]  /*0160*/  I2F.U32 R2, R0 ;  /* 0x0000000000027306 */ /* 0x000ff00000201000 */
[----:B------:R-:W0:Y:S02]  /*0170*/  I2F.S8 R3, UR6 ;  /* 0x0000000600037d06 */ /* 0x000e240008001400 */
[----:B0-----:R-:W-:-:S06]  /*0180*/  FFMA.FTZ R4, R2, c[0x0][0x178], R3 ;  /* 0x00005e0002047a23 */ /* 0x001fcc0000010003 */
.L_x_644:
[----:B------:R-:W-:Y:S05]  /*0190*/  BSYNC B0 ;  /* 0x0000000000007941 */ /* 0x000fea0003800000 */
.L_x_642:
[----:B------:R-:W0:Y:S01]  /*01a0*/  MUFU.LG2 R3, c[0x0][0x16c] ;  /* 0x00005b0000037b08 */ /* 0x000e220000000c00 */
[----:B------:R-:W-:Y:S01]  /*01b0*/  IADD3 R2, P0, R0, c[0x0][0x190], RZ ;  /* 0x0000640000027a10 */ /* 0x000fe20007f1e0ff */
[----:B0-----:R-:W-:-:S04]  /*01c0*/  FMUL.FTZ R4, R3, R4 ;  /* 0x0000000403047220 */ /* 0x001fc80000410000 */
[----:B------:R-:W-:Y:S02]  /*01d0*/  IMAD.X R3, RZ, RZ, c[0x0][0x194], P0 ;  /* 0x00006500ff037624 */ /* 0x000fe400000e06ff */
[----:B------:R-:W0:Y:S08]  /*01e0*/  MUFU.EX2 R4, R4 ;  /* 0x0000000400047308 */ /* 0x000e300000000800 */
[----:B0-----:R-:W0:Y:S02]  /*01f0*/  F2I.FTZ.TRUNC.NTZ R5, R4 ;  /* 0x0000000400057305 */ /* 0x001e24000021f100 */
[----:B0-----:R-:W-:Y:S01]  /*0200*/  STG.E.U8 [R2.64], R5 ;  /* 0x0000000502007986 */ /* 0x001fe2000c101104 */
[----:B------:R-:W-:Y:S05]  /*0210*/  EXIT ;  /* 0x000000000000794d */ /* 0x000fea0003800000 */
.L_x_645:
        /* <DEDUP_REMOVED lines=14> */
.L_x_794:


//--------------------- .text._ZN50_GLOBAL__N__f31458b2_17_RangeFactories_cu_38772b0829elementwise_kernel_with_indexIiZZZN2at6native17logspace_cuda_outERKN3c106ScalarES6_ldRNS1_6TensorEENKUlvE_clEvENKUlvE0_clEvEUllE_EEvT_T0_PN15function_traitsISD_E11result_typeE --------------------------
	.section	.text._ZN50_GLOBAL__N__f31458b2_17_RangeFactories_cu_38772b0829elementwise_kernel_with_indexIiZZZN2at6native17logspace_cuda_outERKN3c106ScalarES6_ldRNS1_6TensorEENKUlvE_clEvENKUlvE0_clEvEUllE_EEvT_T0_PN15function_traitsISD_E11result_typeE,"ax",@progbits
	.sectioninfo	@"SHI_REGISTERS=9"
	.align	128
.text._ZN50_GLOBAL__N__f31458b2_17_RangeFactories_cu_38772b0829elementwise_kernel_with_indexIiZZZN2at6native17logspace_cuda_outERKN3c106ScalarES6_ldRNS1_6TensorEENKUlvE_clEvENKUlvE0_clEvEUllE_EEvT_T0_PN15function_traitsISD_E11result_typeE:
        .type           _ZN50_GLOBAL__N__f31458b2_17_RangeFactories_cu_38772b0829elementwise_kernel_with_indexIiZZZN2at6native17logspace_cuda_outERKN3c106ScalarES6_ldRNS1_6TensorEENKUlvE_clEvENKUlvE0_clEvEUllE_EEvT_T0_PN15function_traitsISD_E11result_typeE,@function
        .size           _ZN50_GLOBAL__N__f31458b2_17_RangeFactories_cu_38772b0829elementwise_kernel_with_indexIiZZZN2at6native17logspace_cuda_outERKN3c106ScalarES6_ldRNS1_6TensorEENKUlvE_clEvENKUlvE0_clEvEUllE_EEvT_T0_PN15function_traitsISD_E11result_typeE,(.L_x_795 - _ZN50_GLOBAL__N__f31458b2_17_RangeFactories_cu_38772b0829elementwise_kernel_with_indexIiZZZN2at6native17logspace_cuda_outERKN3c106ScalarES6_ldRNS1_6TensorEENKUlvE_clEvENKUlvE0_clEvEUllE_EEvT_T0_PN15function_traitsISD_E11result_typeE)
        .other          _ZN50_GLOBAL__N__f31458b2_17_RangeFactories_cu_38772b0829elementwise_kernel_with_indexIiZZZN2at6native17logspace_cuda_outERKN3c106ScalarES6_ldRNS1_6TensorEENKUlvE_clEvENKUlvE0_clEvEUllE_EEvT_T0_PN15function_traitsISD_E11result_typeE,@"STO_CUDA_ENTRY STV_DEFAULT"
_ZN50_GLOBAL__N__f31458b2_17_RangeFactories_cu_38772b0829elementwise_kernel_with_indexIiZZZN2at6native17logspace_cuda_outERKN3c106ScalarES6_ldRNS1_6TensorEENKUlvE_clEvENKUlvE0_clEvEUllE_EEvT_T0_PN15function_traitsISD_E11result_typeE:
        /* <DEDUP_REMOVED lines=9> */
[----:B------:R-:W-:Y:S01]  /*0090*/  ULDC.U8 UR6, c[0x0][0x168] ;  /* 0x00005a0000067ab9 */ /* 0x000fe20000000000 */
[----:B------:R-:W-:Y:S02]  /*00a0*/  BSSY B0, `(.L_x_646) ;  /* 0x000000f000007945 */ /* 0x000fe40003800000 */
[----:B------:R-:W-:-:S13]  /*00b0*/  ISETP.GE.AND.EX P0, PT, R6, c[0x0][0x184], PT, P0 ;  /* 0x0000610006007a0c */ /* 0x000fda0003f06300 */
[----:B------:R-:W-:Y:S05]  /*00c0*/  @!P0 BRA `(.L_x_647) ;  /* 0x0000009000008947 */ /* 0x000fea0003800000 */
[----:B------:R-:W-:Y:S01]  /*00d0*/  LOP3.LUT R2, RZ, R0, RZ, 0x33, !PT ;  /* 0x00000000ff027212 */ /* 0x000fe200078e33ff */
[----:B------:R-:W-:Y:S01]  /*00e0*/  ULDC.U8 UR7, c[0x0][0x169] ;  /* 0x00005a4000077ab9 */ /* 0x000fe20000000000 */
[----:B------:R-:W-:Y:S01]  /*00f0*/  LOP3.LUT R3, RZ, R6, RZ, 0x33, !PT ;  /* 0x00000006ff037212 */ /* 0x000fe200078e33ff */
[----:B------:R-:W0:Y:S01]  /*0100*/  I2F.S8 R4, UR7 ;  /* 0x0000000700047d06 */ /* 0x000e220008001400 */
[----:B------:R-:W-:-:S04]  /*0110*/  IADD3 R2, P0, R2, c[0x0][0x170], RZ ;  /* 0x00005c0002027a10 */ /* 0x000fc80007f1e0ff */
[----:B------:R-:W-:-:S06]  /*0120*/  IADD3.X R3, R3, c[0x0][0x174], RZ, P0, !PT ;  /* 0x00005d0003037a10 */ /* 0x000fcc00007fe4ff */
[----:B------:R-:W0:Y:S02]  /*0130*/  I2F.S64 R3, R2 ;  /* 0x0000000200037312 */ /* 0x000e240000301400 */
[----:B0-----:R-:W-:Y:S01]  /*0140*/  FFMA.FTZ R4, -R3, c[0x0][0x178], R4 ;  /* 0x00005e0003047a23 */ /* 0x001fe20000010104 */
[----:B------:R-:W-:Y:S05]  /*0150*/  BRA `(.L_x_648) ;  /* 0x0000003000007947 */ /* 0x000fea0003800000 */
.L_x_647:
[----:B------:R-:W-:Y:S08]  /*0160*/  I2F.S8 R2, UR6 ;  /* 0x0000000600027d06 */ /* 0x000ff00008001400 */
[----:B------:R-:W0:Y:S02]  /*0170*/  I2F R3, R0 ;  /* 0x0000000000037306 */ /* 0x000e240000201400 */
[----:B0-----:R-:W-:-:S06]  /*0180*/  FFMA.FTZ R4, R3, c[0x0][0x178], R2 ;  /* 0x00005e0003047a23 */ /* 0x001fcc0000010002 */
.L_x_648:
[----:B------:R-:W-:Y:S05]  /*0190*/  BSYNC B0 ;  /* 0x0000000000007941 */ /* 0x000fea0003800000 */
.L_x_646:
[----:B------:R-:W0:Y:S01]  /*01a0*/  MUFU.LG2 R3, c[0x0][0x16c] ;  /* 0x00005b0000037b08 */ /* 0x000e220000000c00 */
[----:B------:R-:W-:Y:S01]  /*01b0*/  IADD3 R2, P0, R0, c[0x0][0x190], RZ ;  /* 0x0000640000027a10 */ /* 0x000fe20007f1e0ff */
[----:B0-----:R-:W-:-:S03]  /*01c0*/  FMUL.FTZ R4, R3, R4 ;  /* 0x0000000403047220 */ /* 0x001fc60000410000 */
[----:B------:R-:W-:-:S03]  /*01d0*/  IADD3.X R3, R6, c[0x0][0x194], RZ, P0, !PT ;  /* 0x0000650006037a10 */ /* 0x000fc600007fe4ff */
[----:B------:R-:W0:Y:S08]  /*01e0*/  MUFU.EX2 R4, R4 ;  /* 0x0000000400047308 */ /* 0x000e300000000800 */
[----:B0-----:R-:W0:Y:S02]  /*01f0*/  F2I.FTZ.TRUNC.NTZ R5, R4 ;  /* 0x0000000400057305 */ /* 0x001e24000021f100 */
[----:B0-----:R-:W-:Y:S01]  /*0200*/  STG.E.U8 [R2.64], R5 ;  /* 0x0000000502007986 */ /* 0x001fe2000c101104 */
[----:B------:R-:W-:Y:S05]  /*0210*/  EXIT ;  /* 0x000000000000794d */ /* 0x000fea0003800000 */
.L_x_649:
        /* <DEDUP_REMOVED lines=14> */
.L_x_795:


//--------------------- .text._ZN50_GLOBAL__N__f31458b2_17_RangeFactories_cu_38772b0829elementwise_kernel_with_indexIlZZZN2at6native17logspace_cuda_outERKN3c106ScalarES6_ldRNS1_6TensorEENKUlvE_clEvENKUlvE_clEvEUllE_EEvT_T0_PN15function_traitsISD_E11result_typeE --------------------------
	.section	.text._ZN50_GLOBAL__N__f31458b2_17_RangeFactories_cu_38772b0829elementwise_kernel_with_indexIlZZZN2at6native17logspace_cuda_outERKN3c106ScalarES6_ldRNS1_6TensorEENKUlvE_clEvENKUlvE_clEvEUllE_EEvT_T0_PN15function_traitsISD_E11result_typeE,"ax",@progbits
	.sectioninfo	@"SHI_REGISTERS=8"
	.align	128
.text._ZN50_GLOBAL__N__f31458b2_17_RangeFactories_cu_38772b0829elementwise_kernel_with_indexIlZZZN2at6native17logspace_cuda_outERKN3c106ScalarES6_ldRNS1_6TensorEENKUlvE_clEvENKUlvE_clEvEUllE_EEvT_T0_PN15function_traitsISD_E11result_typeE:
        .type           _ZN50_GLOBAL__N__f31458b2_17_RangeFactories_cu_38772b0829elementwise_kernel_with_indexIlZZZN2at6native17logspace_cuda_outERKN3c106ScalarES6_ldRNS1_6TensorEENKUlvE_clEvENKUlvE_clEvEUllE_EEvT_T0_PN15function_traitsISD_E11result_typeE,@function
        .size           _ZN50_GLOBAL__N__f31458b2_17_RangeFactories_cu_38772b0829elementwise_kernel_with_indexIlZZZN2at6native17logspace_cuda_outERKN3c106ScalarES6_ldRNS1_6TensorEENKUlvE_clEvENKUlvE_clEvEUllE_EEvT_T0_PN15function_traitsISD_E11result_typeE,(.L_x_796 - _ZN50_GLOBAL__N__f31458b2_17_RangeFactories_cu_38772b0829elementwise_kernel_with_indexIlZZZN2at6native17logspace_cuda_outERKN3c106ScalarES6_ldRNS1_6TensorEENKUlvE_clEvENKUlvE_clEvEUllE_EEvT_T0_PN15function_traitsISD_E11result_typeE)
        .other          _ZN50_GLOBAL__N__f31458b2_17_RangeFactories_cu_38772b0829elementwise_kernel_with_indexIlZZZN2at6native17logspace_cuda_outERKN3c106ScalarES6_ldRNS1_6TensorEENKUlvE_clEvENKUlvE_clEvEUllE_EEvT_T0_PN15function_traitsISD_E11result_typeE,@"STO_CUDA_ENTRY STV_DEFAULT"
_ZN50_GLOBAL__N__f31458b2_17_RangeFactories_cu_38772b0829elementwise_kernel_with_indexIlZZZN2at6native17logspace_cuda_outERKN3c106ScalarES6_ldRNS1_6TensorEENKUlvE_clEvENKUlvE_clEvEUllE_EEvT_T0_PN15function_traitsISD_E11result_typeE:
        /* <DEDUP_REMOVED lines=14> */
[----:B------:R-:W-:Y:S02]  /*00e0*/  ULDC.U8 UR6, c[0x0][0x169] ;  /* 0x00005a4000067ab9 */ /* 0x000fe40000000000 */
[----:B------:R-:W-:Y:S01]  /*00f0*/  IADD3 R2, P0, R2, c[0x0][0x170], RZ ;  /* 0x00005c0002027a10 */ /* 0x000fe20007f1e0ff */
[----:B------:R-:W0:Y:S03]  /*0100*/  I2F.U8 R4, UR6 ;  /* 0x0000000600047d06 */ /* 0x000e260008001000 */
[----:B------:R-:W-:-:S06]  /*0110*/  IADD3.X R3, R3, -0x1, RZ, P0, !PT ;  /* 0xffffffff03037810 */ /* 0x000fcc00007fe4ff */
[----:B------:R-:W0:Y:S02]  /*0120*/  I2F.S64 R3, R2 ;  /* 0x0000000200037312 */ /* 0x000e240000301400 */
[----:B0-----:R-:W-:Y:S01]  /*0130*/  FFMA.FTZ R4, -R3, c[0x0][0x178], R4 ;  /* 0x00005e0003047a23 */ /* 0x001fe20000010104 */
[----:B------:R-:W-:Y:S05]  /*0140*/  BRA `(.L_x_652) ;  /* 0x0000004000007947 */ /* 0x000fea0003800000 */
.L_x_651:
[----:B------:R-:W-:Y:S01]  /*0150*/  ULDC.U8 UR6, c[0x0][0x168] ;  /* 0x00005a0000067ab9 */ /* 0x000fe20000000000 */
[----:B------:R-:W-:Y:S08]  /*0160*/  I2F.U32 R2, R0 ;  /* 0x0000000000027306 */ /* 0x000ff00000201000 */
[----:B------:R-:W0:Y:S02]  /*0170*/  I2F.U8 R3, UR6 ;  /* 0x0000000600037d06 */ /* 0x000e240008001000 */
[----:B0-----:R-:W-:-:S06]  /*0180*/  FFMA.FTZ R4, R2, c[0x0][0x178], R3 ;  /* 0x00005e0002047a23 */ /* 0x001fcc0000010003 */
.L_x_652:
[----:B------:R-:W-:Y:S05]  /*0190*/  BSYNC B0 ;  /* 0x0000000000007941 */ /* 0x000fea0003800000 */
.L_x_650:
[----:B------:R-:W0:Y:S01]  /*01a0*/  MUFU.LG2 R3, c[0x0][0x16c] ;  /* 0x00005b0000037b08 */ /* 0x000e220000000c00 */
[----:B------:R-:W-:Y:S01]  /*01b0*/  IADD3 R2, P0, R0, c[0x0][0x190], RZ ;  /* 0x0000640000027a10 */ /* 0x000fe20007f1e0ff */
[----:B0-----:R-:W-:-:S04]  /*01c0*/  FMUL.FTZ R4, R3, R4 ;  /* 0x0000000403047220 */ /* 0x001fc80000410000 */
[----:B------:R-:W-:Y:S02]  /*01d0*/  IMAD.X R3, RZ, RZ, c[0x0][0x194], P0 ;  /* 0x00006500ff037624 */ /* 0x000fe400000e06ff */
[----:B------:R-:W0:Y:S08]  /*01e0*/  MUFU.EX2 R4, R4 ;  /* 0x0000000400047308 */ /* 0x000e300000000800 */
[----:B0-----:R-:W0:Y:S02]  /*01f0*/  F2I.FTZ.U32.TRUNC.NTZ R5, R4 ;  /* 0x0000000400057305 */ /* 0x001e24000021f000 */
[----:B0-----:R-:W-:Y:S01]  /*0200*/  STG.E.U8 [R2.64], R5 ;  /* 0x0000000502007986 */ /* 0x001fe2000c101104 */
[----:B------:R-:W-:Y:S05]  /*0210*/  EXIT ;  /* 0x000000000000794d */ /* 0x000fea0003800000 */
.L_x_653:
        /* <DEDUP_REMOVED lines=14> */
.L_x_796:


//--------------------- .text._ZN50_GLOBAL__N__f31458b2_17_RangeFactories_cu_38772b0829elementwise_kernel_with_indexIiZZZN2at6native17logspace_cuda_outERKN3c106ScalarES6_ldRNS1_6TensorEENKUlvE_clEvENKUlvE_clEvEUllE_EEvT_T0_PN15function_traitsISD_E11result_typeE --------------------------
	.section	.text._ZN50_GLOBAL__N__f31458b2_17_RangeFactories_cu_38772b0829elementwise_kernel_with_indexIiZZZN2at6native17logspace_cuda_outERKN3c106ScalarES6_ldRNS1_6TensorEENKUlvE_clEvENKUlvE_clEvEUllE_EEvT_T0_PN15function_traitsISD_E11result_typeE,"ax",@progbits
	.sectioninfo	@"SHI_REGISTERS=9"
	.align	128
.text._ZN50_GLOBAL__N__f31458b2_17_RangeFactories_cu_38772b0829elementwise_kernel_with_indexIiZZZN2at6native17logspace_cuda_outERKN3c106ScalarES6_ldRNS1_6TensorEENKUlvE_clEvENKUlvE_clEvEUllE_EEvT_T0_PN15function_traitsISD_E11result_typeE:
        .type           _ZN50_GLOBAL__N__f31458b2_17_RangeFactories_cu_38772b0829elementwise_kernel_with_indexIiZZZN2at6native17logspace_cuda_outERKN3c106ScalarES6_ldRNS1_6TensorEENKUlvE_clEvENKUlvE_clEvEUllE_EEvT_T0_PN15function_traitsISD_E11result_typeE,@function
        .size           _ZN50_GLOBAL__N__f31458b2_17_RangeFactories_cu_38772b0829elementwise_kernel_with_indexIiZZZN2at6native17logspace_cuda_outERKN3c106ScalarES6_ldRNS1_6TensorEENKUlvE_clEvENKUlvE_clEvEUllE_EEvT_T0_PN15function_traitsISD_E11result_typeE,(.L_x_797 - _ZN50_GLOBAL__N__f31458b2_17_RangeFactories_cu_38772b0829elementwise_kernel_with_indexIiZZZN2at6native17logspace_cuda_outERKN3c106ScalarES6_ldRNS1_6TensorEENKUlvE_clEvENKUlvE_clEvEUllE_EEvT_T0_PN15function_traitsISD_E11result_typeE)
        .other          _ZN50_GLOBAL__N__f31458b2_17_RangeFactories_cu_38772b0829elementwise_kernel_with_indexIiZZZN2at6native17logspace_cuda_outERKN3c106ScalarES6_ldRNS1_6TensorEENKUlvE_clEvENKUlvE_clEvEUllE_EEvT_T0_PN15function_traitsISD_E11result_typeE,@"STO_CUDA_ENTRY STV_DEFAULT"
_ZN50_GLOBAL__N__f31458b2_17_RangeFactories_cu_38772b0829elementwise_kernel_with_indexIiZZZN2at6native17logspace_cuda_outERKN3c106ScalarES6_ldRNS1_6TensorEENKUlvE_clEvENKUlvE_clEvEUllE_EEvT_T0_PN15function_traitsISD_E11result_typeE:
        /* <DEDUP_REMOVED lines=13> */
[----:B------:R-:W-:Y:S01]  /*00d0*/  ULDC.U8 UR6, c[0x0][0x169] ;  /* 0x00005a4000067ab9 */ /* 0x000fe20000000000 */
[----:B------:R-:W-:Y:S01]  /*00e0*/  LOP3.LUT R3, RZ, R6, RZ, 0x33, !PT ;  /* 0x00000006ff037212 */ /* 0x000fe200078e33ff */
[----:B------:R-:W0:Y:S01]  /*00f0*/  I2F.U8 R4, UR6 ;  /* 0x0000000600047d06 */ /* 0x000e220008001000 */
[----:B------:R-:W-:-:S04]  /*0100*/  IADD3 R2, P0, R2, c[0x0][0x170], RZ ;  /* 0x00005c0002027a10 */ /* 0x000fc80007f1e0ff */
[----:B------:R-:W-:-:S06]  /*0110*/  IADD3.X R3, R3, c[0x0][0x174], RZ, P0, !PT ;  /* 0x00005d0003037a10 */ /* 0x000fcc00007fe4ff */
[----:B------:R-:W0:Y:S02]  /*0120*/  I2F.S64 R3, R2 ;  /* 0x0000000200037312 */ /* 0x000e240000301400 */
[----:B0-----:R-:W-:Y:S01]  /*0130*/  FFMA.FTZ R4, -R3, c[0x0][0x178], R4 ;  /* 0x00005e0003047a23 */ /* 0x001fe20000010104 */
[----:B------:R-:W-:Y:S05]  /*0140*/  BRA `(.L_x_656) ;  /* 0x0000004000007947 */ /* 0x000fea0003800000 */
.L_x_655:
[----:B------:R-:W-:Y:S01]  /*0150*/  ULDC.U8 UR6, c[0x0][0x168] ;  /* 0x00005a0000067ab9 */ /* 0x000fe20000000000 */
[----:B------:R-:W-:Y:S08]  /*0160*/  I2F R3, R0 ;  /* 0x0000000000037306 */ /* 0x000ff00000201400 */
[----:B------:R-:W0:Y:S02]  /*0170*/  I2F.U8 R2, UR6 ;  /* 0x0000000600027d06 */ /* 0x000e240008001000 */
[----:B0-----:R-:W-:-:S06]  /*0180*/  FFMA.FTZ R4, R3, c[0x0][0x178], R2 ;  /* 0x00005e0003047a23 */ /* 0x001fcc0000010002 */
.L_x_656:
[----:B------:R-:W-:Y:S05]  /*0190*/  BSYNC B0 ;  /* 0x0000000000007941 */ /* 0x000fea0003800000 */
.L_x_654:
[----:B------:R-:W0:Y:S01]  /*01a0*/  MUFU.LG2 R3, c[0x0][0x16c] ;  /* 0x00005b0000037b08 */ /* 0x000e220000000c00 */
[----:B------:R-:W-:Y:S01]  /*01b0*/  IADD3 R2, P0, R0, c[0x0][0x190], RZ ;  /* 0x0000640000027a10 */ /* 0x000fe20007f1e0ff */
[----:B0-----:R-:W-:-:S03]  /*01c0*/  FMUL.FTZ R4, R3, R4 ;  /* 0x0000000403047220 */ /* 0x001fc60000410000 */
[----:B------:R-:W-:-:S03]  /*01d0*/  IADD3.X R3, R6, c[0x0][0x194], RZ, P0, !PT ;  /* 0x0000650006037a10 */ /* 0x000fc600007fe4ff */
[----:B------:R-:W0:Y:S08]  /*01e0*/  MUFU.EX2 R4, R4 ;  /* 0x0000000400047308 */ /* 0x000e300000000800 */
[----:B0-----:R-:W0:Y:S02]  /*01f0*/  F2I.FTZ.U32.TRUNC.NTZ R5, R4 ;  /* 0x0000000400057305 */ /* 0x001e24000021f000 */
[----:B0-----:R-:W-:Y:S01]  /*0200*/  STG.E.U8 [R2.64], R5 ;  /* 0x0000000502007986 */ /* 0x001fe2000c101104 */
[----:B------:R-:W-:Y:S05]  /*0210*/  EXIT ;  /* 0x000000000000794d */ /* 0x000fea0003800000 */
.L_x_657:
        /* <DEDUP_REMOVED lines=14> */
.L_x_797:


//--------------------- .text._ZN50_GLOBAL__N__f31458b2_17_RangeFactories_cu_38772b0829elementwise_kernel_with_indexIlZZZN2at6native17linspace_cuda_outERKN3c106ScalarES6_lRNS1_6TensorEENKUlvE0_clEvENKUlvE4_clEvEUllE_EEvT_T0_PN15function_traitsISD_E11result_typeE --------------------------
	.section	.text._ZN50_GLOBAL__N__f31458b2_17_RangeFactories_cu_38772b0829elementwise_kernel_with_indexIlZZZN2at6native17linspace_cuda_outERKN3c106ScalarES6_lRNS1_6TensorEENKUlvE0_clEvENKUlvE4_clEvEUllE_EEvT_T0_PN15function_traitsISD_E11result_typeE,"ax",@progbits
	.sectioninfo	@"SHI_REGISTERS=7"
	.align	128
.text._ZN50_GLOBAL__N__f31458b2_17_RangeFactories_cu_38772b0829elementwise_kernel_with_indexIlZZZN2at6native17linspace_cuda_outERKN3c106ScalarES6_lRNS1_6TensorEENKUlvE0_clEvENKUlvE4_clEvEUllE_EEvT_T0_PN15function_traitsISD_E11result_typeE:
        .type           _ZN50_GLOBAL__N__f31458b2_17_RangeFactories_cu_38772b0829elementwise_kernel_with_indexIlZZZN2at6native17linspace_cuda_outERKN3c106ScalarES6_lRNS1_6TensorEENKUlvE0_clEvENKUlvE4_clEvEUllE_EEvT_T0_PN15function_traitsISD_E11result_typeE,@function
        .size           _ZN50_GLOBAL__N__f31458b2_17_RangeFactories_cu_38772b0829elementwise_kernel_with_indexIlZZZN2at6native17linspace_cuda_outERKN3c106ScalarES6_lRNS1_6TensorEENKUlvE0_clEvENKUlvE4_clEvEUllE_EEvT_T0_PN15function_traitsISD_E11result_typeE,(.L_x_798 - _ZN50_GLOBAL__N__f31458b2_17_RangeFactories_cu_38772b0829elementwise_kernel_with_indexIlZZZN2at6native17linspace_cuda_outERKN3c106ScalarES6_lRNS1_6TensorEENKUlvE0_clEvENKUlvE4_clEvEUllE_EEvT_T0_PN15function_traitsISD_E11result_typeE)
        .other          _ZN50_GLOBAL__N__f31458b2_17_RangeFactories_cu_38772b0829elementwise_kernel_with_indexIlZZZN2at6native17linspace_cuda_outERKN3c106ScalarES6_lRNS1_6TensorEENKUlvE0_clEvENKUlvE4_clEvEUllE_EEvT_T0_PN15function_traitsISD_E11result_typeE,@"STO_CUDA_ENTRY STV_DEFAULT"
_ZN50_GLOBAL__N__f31458b2_17_RangeFactories_cu_38772b0829elementwise_kernel_with_indexIlZZZN2at6native17linspace_cuda_outERKN3c106ScalarES6_lRNS1_6TensorEENKUlvE0_clEvENKUlvE4_clEvEUllE_EEvT_T0_PN15function_traitsISD_E11result_typeE:
        /* <DEDUP_REMOVED lines=16> */
[----:B------:R-:W-:-:S03]  /*0100*/  UPRMT UR4, URZ, 0x5410, UR4 ;  /* 0x000054103f047896 */ /* 0x000fc60008000004 */
[----:B------:R-:W-:-:S04]  /*0110*/  IADD3.X R3, R3, -0x1, RZ, P0, !PT ;  /* 0xffffffff03037810 */ /* 0x000fc800007fe4ff */
[----:B------:R-:W0:Y:S02]  /*0120*/  I2F.S64 R2, R2 ;  /* 0x0000000200027312 */ /* 0x000e240000301400 */
[----:B0-----:R-:W-:-:S04]  /*0130*/  F2FP.BF16.PACK_AB R3, RZ, R2 ;  /* 0x00000002ff03723e */ /* 0x001fc800000010ff */
[----:B------:R-:W-:-:S05]  /*0140*/  PRMT R3, RZ, 0x5410, R3 ;  /* 0x00005410ff037816 */ /* 0x000fca0000000003 */
[----:B------:R-:W-:Y:S01]  /*0150*/  FMUL.FTZ R4, R3, UR4 ;  /* 0x0000000403047c20 */ /* 0x000fe20008410000 */
[----:B------:R-:W-:Y:S02]  /*0160*/  ULDC.U16 UR4, c[0x0][0x16a] ;  /* 0x00005a8000047ab9 */ /* 0x000fe40000000400 */
[----:B------:R-:W-:Y:S02]  /*0170*/  UPRMT UR4, URZ, 0x5410, UR4 ;  /* 0x000054103f047896 */ /* 0x000fe40008000004 */
[----:B------:R-:W-:-:S04]  /*0180*/  F2FP.BF16.PACK_AB R4, RZ, R4 ;  /* 0x00000004ff04723e */ /* 0x000fc800000010ff */
[----:B------:R-:W-:-:S05]  /*0190*/  PRMT R4, RZ, 0x5410, R4 ;  /* 0x00005410ff047816 */ /* 0x000fca0000000004 */
[----:B------:R-:W-:-:S05]  /*01a0*/  FADD.FTZ R4, -R4, UR4 ;  /* 0x0000000404047e21 */ /* 0x000fca0008010100 */
[----:B------:R-:W-:Y:S01]  /*01b0*/  F2FP.BF16.PACK_AB R4, RZ, R4 ;  /* 0x00000004ff04723e */ /* 0x000fe200000010ff */
[----:B------:R-:W-:Y:S05]  /*01c0*/  BRA `(.L_x_660) ;  /* 0x000000c000007947 */ /* 0x000fea0003800000 */
.L_x_659:
[----:B------:R-:W0:Y:S01]  /*01d0*/  I2F.U32 R2, R0 ;  /* 0x0000000000027306 */ /* 0x000e220000201000 */
[----:B------:R-:W-:Y:S02]  /*01e0*/  ULDC.U16 UR4, c[0x0][0x178] ;  /* 0x00005e0000047ab9 */ /* 0x000fe40000000400 */
[----:B------:R-:W-:Y:S01]  /*01f0*/  UPRMT UR4, URZ, 0x5410, UR4 ;  /* 0x000054103f047896 */ /* 0x000fe20008000004 */
        /* <DEDUP_REMOVED lines=8> */
[----:B------:R-:W-:Y:S02]  /*0280*/  F2FP.BF16.PACK_AB R4, RZ, R2 ;  /* 0x00000002ff04723e */ /* 0x000fe400000010ff */
.L_x_660:
[----:B------:R-:W-:Y:S05]  /*0290*/  BSYNC B0 ;  /* 0x0000000000007941 */ /* 0x000fea0003800000 */
.L_x_658:
[----:B------:R-:W-:-:S04]  /*02a0*/  LEA R2, P0, R0, c[0x0][0x190], 0x1 ;  /* 0x0000640000027a11 */ /* 0x000fc800078008ff */
[----:B------:R-:W-:-:S05]  /*02b0*/  LEA.HI.X R3, R0, c[0x0][0x194], RZ, 0x1, P0 ;  /* 0x0000650000037a11 */ /* 0x000fca00000f0cff */
[----:B------:R-:W-:Y:S01]  /*02c0*/  STG.E.U16 [R2.64], R4 ;  /* 0x0000000402007986 */ /* 0x000fe2000c101506 */
[----:B------:R-:W-:Y:S05]  /*02d0*/  EXIT ;  /* 0x000000000000794d */ /* 0x000fea0003800000 */
.L_x_661:
        /* <DEDUP_REMOVED lines=10> */
.L_x_798:


//--------------------- .text._ZN50_GLOBAL__N__f31458b2_17_RangeFactories_cu_38772b0829elementwise_kernel_with_indexIiZZZN2at6native17linspace_cuda_outERKN3c106ScalarES6_lRNS1_6TensorEENKUlvE0_clEvENKUlvE4_clEvEUllE_EEvT_T0_PN15function_traitsISD_E11result_typeE --------------------------
	.section	.text._ZN50_GLOBAL__N__f31458b2_17_RangeFactories_cu_38772b0829elementwise_kernel_with_indexIiZZZN2at6native17linspace_cuda_outERKN3c106ScalarES6_lRNS1_6TensorEENKUlvE0_clEvENKUlvE4_clEvEUllE_EEvT_T0_PN15function_traitsISD_E11result_typeE,"ax",@progbits
	.sectioninfo	@"SHI_REGISTERS=8"
	.align	128
.text._ZN50_GLOBAL__N__f31458b2_17_RangeFactories_cu_38772b0829elementwise_kernel_with_indexIiZZZN2at6native17linspace_cuda_outERKN3c106ScalarES6_lRNS1_6TensorEENKUlvE0_clEvENKUlvE4_clEvEUllE_EEvT_T0_PN15function_traitsISD_E11result_typeE:
        .type           _ZN50_GLOBAL__N__f31458b2_17_RangeFactories_cu_38772b0829elementwise_kernel_with_indexIiZZZN2at6native17linspace_cuda_outERKN3c106ScalarES6_lRNS1_6TensorEENKUlvE0_clEvENKUlvE4_clEvEUllE_EEvT_T0_PN15function_traitsISD_E11result_typeE,@function
        .size           _ZN50_GLOBAL__N__f31458b2_17_RangeFactories_cu_38772b0829elementwise_kernel_with_indexIiZZZN2at6native17linspace_cuda_outERKN3c106ScalarES6_lRNS1_6TensorEENKUlvE0_clEvENKUlvE4_clEvEUllE_EEvT_T0_PN15function_traitsISD_E11result_typeE,(.L_x_799 - _ZN50_GLOBAL__N__f31458b2_17_RangeFactories_cu_38772b0829elementwise_kernel_with_indexIiZZZN2at6native17linspace_cuda_outERKN3c106ScalarES6_lRNS1_6TensorEENKUlvE0_clEvENKUlvE4_clEvEUllE_EEvT_T0_PN15function_traitsISD_E11result_typeE)
        .other          _ZN50_GLOBAL__N__f31458b2_17_RangeFactories_cu_38772b0829elementwise_kernel_with_indexIiZZZN2at6native17linspace_cuda_outERKN3c106ScalarES6_lRNS1_6TensorEENKUlvE0_clEvENKUlvE4_clEvEUllE_EEvT_T0_PN15function_traitsISD_E11result_typeE,@"STO_CUDA_ENTRY STV_DEFAULT"
_ZN50_GLOBAL__N__f31458b2_17_RangeFactories_cu_38772b0829elementwise_kernel_with_indexIiZZZN2at6native17linspace_cuda_outERKN3c106ScalarES6_lRNS1_6TensorEENKUlvE0_clEvENKUlvE4_clEvEUllE_EEvT_T0_PN15function_traitsISD_E11result_typeE:
        /* <DEDUP_REMOVED lines=15> */
[----:B------:R-:W-:Y:S01]  /*00f0*/  UPRMT UR4, URZ, 0x5410, UR4 ;  /* 0x000054103f047896 */ /* 0x000fe20008000004 */
[----:B------:R-:W-:-:S04]  /*0100*/  IADD3 R2, P0, R2, c[0x0][0x170], RZ ;  /* 0x00005c0002027a10 */ /* 0x000fc80007f1e0ff */
[----:B------:R-:W-:-:S04]  /*0110*/  IADD3.X R3, R3, c[0x0][0x174], RZ, P0, !PT ;  /* 0x00005d0003037a10 */ /* 0x000fc800007fe4ff */
        /* <DEDUP_REMOVED lines=11> */
.L_x_663:
[----:B------:R-:W0:Y:S01]  /*01d0*/  I2F R2, R0 ;  /* 0x0000000000027306 */ /* 0x000e220000201400 */
        /* <DEDUP_REMOVED lines=11> */
.L_x_664:
[----:B------:R-:W-:Y:S05]  /*0290*/  BSYNC B0 ;  /* 0x0000000000007941 */ /* 0x000fea0003800000 */
.L_x_662:
[----:B------:R-:W-:-:S04]  /*02a0*/  LEA R2, P0, R0, c[0x0][0x190], 0x1 ;  /* 0x0000640000027a11 */ /* 0x000fc800078008ff */
[----:B------:R-:W-:-:S05]  /*02b0*/  LEA.HI.X R3, R0, c[0x0][0x194], R5, 0x1, P0 ;  /* 0x0000650000037a11 */ /* 0x000fca00000f0c05 */
[----:B------:R-:W-:Y:S01]  /*02c0*/  STG.E.U16 [R2.64], R4 ;  /* 0x0000000402007986 */ /* 0x000fe2000c101506 */
[----:B------:R-:W-:Y:S05]  /*02d0*/  EXIT ;  /* 0x000000000000794d */ /* 0x000fea0003800000 */
.L_x_665:
        /* <DEDUP_REMOVED lines=10> */
.L_x_799:


//--------------------- .text._ZN50_GLOBAL__N__f31458b2_17_RangeFactories_cu_38772b0829elementwise_kernel_with_indexIlZZZN2at6native17linspace_cuda_outERKN3c106ScalarES6_lRNS1_6TensorEENKUlvE0_clEvENKUlvE3_clEvEUllE_EEvT_T0_PN15function_traitsISD_E11result_typeE --------------------------
	.section	.text._ZN50_GLOBAL__N__f31458b2_17_RangeFactories_cu_38772b0829elementwise_kernel_with_indexIlZZZN2at6native17linspace_cuda_outERKN3c106ScalarES6_lRNS1_6TensorEENKUlvE0_clEvENKUlvE3_clEvEUllE_EEvT_T0_PN15function_traitsISD_E11result_typeE,"ax",@progbits
	.sectioninfo	@"SHI_REGISTERS=9"
	.align	128
.text._ZN50_GLOBAL__N__f31458b2_17_RangeFactories_cu_38772b0829elementwise_kernel_with_indexIlZZZN2at6native17linspace_cuda_outERKN3c106ScalarES6_lRNS1_6TensorEENKUlvE0_clEvENKUlvE3_clEvEUllE_EEvT_T0_PN15function_traitsISD_E11result_typeE:
        .type           _ZN50_GLOBAL__N__f31458b2_17_RangeFactories_cu_38772b0829elementwise_kernel_with_indexIlZZZN2at6native17linspace_cuda_outERKN3c106ScalarES6_lRNS1_6TensorEENKUlvE0_clEvENKUlvE3_clEvEUllE_EEvT_T0_PN15function_traitsISD_E11result_typeE,@function
        .size           _ZN50_GLOBAL__N__f31458b2_17_RangeFactories_cu_38772b0829elementwise_kernel_with_indexIlZZZN2at6native17linspace_cuda_outERKN3c106ScalarES6_lRNS1_6TensorEENKUlvE0_clEvENKUlvE3_clEvEUllE_EEvT_T0_PN15function_traitsISD_E11result_typeE,(.L_x_800 - _ZN50_GLOBAL__N__f31458b2_17_RangeFactories_cu_38772b0829elementwise_kernel_with_indexIlZZZN2at6native17linspace_cuda_outERKN3c106ScalarES6_lRNS1_6TensorEENKUlvE0_clEvENKUlvE3_clEvEUllE_EEvT_T0_PN15function_traitsISD_E11result_typeE)
        .other          _ZN50_GLOBAL__N__f31458b2_17_RangeFactories_cu_38772b0829elementwise_kernel_with_indexIlZZZN2at6native17linspace_cuda_outERKN3c106ScalarES6_lRNS1_6TensorEENKUlvE0_clEvENKUlvE3_clEvEUllE_EEvT_T0_PN15function_traitsISD_E11result_typeE,@"STO_CUDA_ENTRY STV_DEFAULT"
_ZN50_GLOBAL__N__f31458b2_17_RangeFactories_cu_38772b0829elementwise_kernel_with_indexIlZZZN2at6native17linspace_cuda_outERKN3c106ScalarES6_lRNS1_6TensorEENKUlvE0_clEvENKUlvE3_clEvEUllE_EEvT_T0_PN15function_traitsISD_E11result_typeE:
        /* <DEDUP_REMOVED lines=14> */
[----:B------:R-:W0:Y:S01]  /*00e0*/  LDC.U16 R6, c[0x0][0x16a] ;  /* 0x00005a80ff067b82 */ /* 0x000e220000000400 */
[----:B------:R-:W-:Y:S01]  /*00f0*/  HADD2.F32 R4, -RZ, c[0x0] [0x178].H0_H0 ;  /* 0x20005e00ff047630 */ /* 0x000fe20000004100 */
[----:B------:R-:W-:-:S04]  /*0100*/  IADD3 R2, P0, R2, c[0x0][0x170], RZ ;  /* 0x00005c0002027a10 */ /* 0x000fc80007f1e0ff */
[----:B------:R-:W-:-:S04]  /*0110*/  IADD3.X R3, R3, -0x1, RZ, P0, !PT ;  /* 0xffffffff03037810 */ /* 0x000fc800007fe4ff */
[----:B------:R-:W1:Y:S02]  /*0120*/  I2F.S64 R2, R2 ;  /* 0x0000000200027312 */ /* 0x000e640000301400 */
[----:B-1----:R-:W-:-:S05]  /*0130*/  F2FP.PACK_AB R3, RZ, R2 ;  /* 0x00000002ff03723e */ /* 0x002fca00000000ff */
[----:B------:R-:W-:-:S05]  /*0140*/  HADD2.F32 R5, -RZ, R3.H0_H0 ;  /* 0x20000003ff057230 */ /* 0x000fca0000004100 */
[----:B------:R-:W-:Y:S01]  /*0150*/  FMUL.FTZ R4, R4, R5 ;  /* 0x0000000504047220 */ /* 0x000fe20000410000 */
[----:B0-----:R-:W-:-:S04]  /*0160*/  HADD2.F32 R5, -RZ, R6.H0_H0 ;  /* 0x20000006ff057230 */ /* 0x001fc80000004100 */
[----:B------:R-:W-:-:S05]  /*0170*/  F2FP.PACK_AB R4, RZ, R4 ;  /* 0x00000004ff04723e */ /* 0x000fca00000000ff */
[----:B------:R-:W-:-:S05]  /*0180*/  HADD2.F32 R4, -RZ, R4.H0_H0 ;  /* 0x20000004ff047230 */ /* 0x000fca0000004100 */
[----:B------:R-:W-:-:S05]  /*0190*/  FADD.FTZ R4, R5, -R4 ;  /* 0x8000000405047221 */ /* 0x000fca0000010000 */
[----:B------:R-:W-:Y:S01]  /*01a0*/  F2FP.PACK_AB R4, RZ, R4 ;  /* 0x00000004ff04723e */ /* 0x000fe200000000ff */
[----:B------:R-:W-:Y:S05]  /*01b0*/  BRA `(.L_x_668) ;  /* 0x000000a000007947 */ /* 0x000fea0003800000 */
.L_x_667:
[----:B------:R-:W0:Y:S01]  /*01c0*/  I2F.U32 R2, R0 ;  /* 0x0000000000027306 */ /* 0x000e220000201000 */
[----:B------:R-:W-:Y:S01]  /*01d0*/  HADD2.F32 R3, -RZ, c[0x0] [0x178].H0_H0 ;  /* 0x20005e00ff037630 */ /* 0x000fe20000004100 */
[----:B0-----:R-:W-:-:S05]  /*01e0*/  F2FP.PACK_AB R2, RZ, R2 ;  /* 0x00000002ff02723e */ /* 0x001fca00000000ff */
[----:B------:R-:W-:-:S05]  /*01f0*/  HADD2.F32 R2, -RZ, R2.H0_H0 ;  /* 0x20000002ff027230 */ /* 0x000fca0000004100 */
[----:B------:R-:W-:Y:S01]  /*0200*/  FMUL.FTZ R2, R2, R3 ;  /* 0x0000000302027220 */ /* 0x000fe20000410000 */
[----:B------:R-:W-:-:S04]  /*0210*/  HADD2.F32 R3, -RZ, c[0x0] [0x168].H0_H0 ;  /* 0x20005a00ff037630 */ /* 0x000fc80000004100 */
[----:B------:R-:W-:-:S05]  /*0220*/  F2FP.PACK_AB R2, RZ, R2 ;  /* 0x00000002ff02723e */ /* 0x000fca00000000ff */
[----:B------:R-:W-:-:S05]  /*0230*/  HADD2.F32 R2, -RZ, R2.H0_H0 ;  /* 0x20000002ff027230 */ /* 0x000fca0000004100 */
[----:B------:R-:W-:-:S05]  /*0240*/  FADD.FTZ R2, R3, R2 ;  /* 0x0000000203027221 */ /* 0x000fca0000010000 */
[----:B------:R-:W-:Y:S02]  /*0250*/  F2FP.PACK_AB R4, RZ, R2 ;  /* 0x00000002ff04723e */ /* 0x000fe400000000ff */
.L_x_668:
[----:B------:R-:W-:Y:S05]  /*0260*/  BSYNC B0 ;  /* 0x0000000000007941 */ /* 0x000fea0003800000 */
.L_x_666:
[----:B------:R-:W-:-:S04]  /*0270*/  LEA R2, P0, R0, c[0x0][0x190], 0x1 ;  /* 0x0000640000027a11 */ /* 0x000fc800078008ff */
[----:B------:R-:W-:-:S05]  /*0280*/  LEA.HI.X R3, R0, c[0x0][0x194], RZ, 0x1, P0 ;  /* 0x0000650000037a11 */ /* 0x000fca00000f0cff */
[----:B------:R-:W-:Y:S01]  /*0290*/  STG.E.U16 [R2.64], R4 ;  /* 0x0000000402007986 */ /* 0x000fe2000c101504 */
[----:B------:R-:W-:Y:S05]  /*02a0*/  EXIT ;  /* 0x000000000000794d */ /* 0x000fea0003800000 */
.L_x_669:
        /* <DEDUP_REMOVED lines=13> */
.L_x_800:


//--------------------- .text._ZN50_GLOBAL__N__f31458b2_17_RangeFactories_cu_38772b0829elementwise_kernel_with_indexIiZZZN2at6native17linspace_cuda_outERKN3c106ScalarES6_lRNS1_6TensorEENKUlvE0_clEvENKUlvE3_clEvEUllE_EEvT_T0_PN15function_traitsISD_E11result_typeE --------------------------
	.section	.text._ZN50_GLOBAL__N__f31458b2_17_RangeFactories_cu_38772b0829elementwise_kernel_with_indexIiZZZN2at6native17linspace_cuda_outERKN3c106ScalarES6_lRNS1_6TensorEENKUlvE0_clEvENKUlvE3_clEvEUllE_EEvT_T0_PN15function_traitsISD_E11result_typeE,"ax",@progbits
	.sectioninfo	@"SHI_REGISTERS=10"
	.align	128
.text._ZN50_GLOBAL__N__f31458b2_17_RangeFactories_cu_38772b0829elementwise_kernel_with_indexIiZZZN2at6native17linspace_cuda_outERKN3c106ScalarES6_lRNS1_6TensorEENKUlvE0_clEvENKUlvE3_clEvEUllE_EEvT_T0_PN15function_traitsISD_E11result_typeE:
        .type           _ZN50_GLOBAL__N__f31458b2_17_RangeFactories_cu_38772b0829elementwise_kernel_with_indexIiZZZN2at6native17linspace_cuda_outERKN3c106ScalarES6_lRNS1_6TensorEENKUlvE0_clEvENKUlvE3_clEvEUllE_EEvT_T0_PN15function_traitsISD_E11result_typeE,@function
        .size           _ZN50_GLOBAL__N__f31458b2_17_RangeFactories_cu_38772b0829elementwise_kernel_with_indexIiZZZN2at6native17linspace_cuda_outERKN3c106ScalarES6_lRNS1_6TensorEENKUlvE0_clEvENKUlvE3_clEvEUllE_EEvT_T0_PN15function_traitsISD_E11result_typeE,(.L_x_801 - _ZN50_GLOBAL__N__f31458b2_17_RangeFactories_cu_38772b0829elementwise_kernel_with_indexIiZZZN2at6native17linspace_cuda_outERKN3c106ScalarES6_lRNS1_6TensorEENKUlvE0_clEvENKUlvE3_clEvEUllE_EEvT_T0_PN15function_traitsISD_E11result_typeE)
        .other          _ZN50_GLOBAL__N__f31458b2_17_RangeFactories_cu_38772b0829elementwise_kernel_with_indexIiZZZN2at6native17linspace_cuda_outERKN3c106ScalarES6_lRNS1_6TensorEENKUlvE0_clEvENKUlvE3_clEvEUllE_EEvT_T0_PN15function_traitsISD_E11result_typeE,@"STO_CUDA_ENTRY STV_DEFAULT"
_ZN50_GLOBAL__N__f31458b2_17_RangeFactories_cu_38772b0829elementwise_kernel_with_indexIiZZZN2at6native17linspace_cuda_outERKN3c106ScalarES6_lRNS1_6TensorEENKUlvE0_clEvENKUlvE3_clEvEUllE_EEvT_T0_PN15function_traitsISD_E11result_typeE:
        /* <DEDUP_REMOVED lines=13> */
[----:B------:R-:W0:Y:S01]  /*00d0*/  LDC.U16 R6, c[0x0][0x16a] ;  /* 0x00005a80ff067b82 */ /* 0x000e220000000400 */
[----:B------:R-:W-:Y:S01]  /*00e0*/  LOP3.LUT R3, RZ, R7, RZ, 0x33, !PT ;  /* 0x00000007ff037212 */ /* 0x000fe200078e33ff */
[----:B------:R-:W-:Y:S01]  /*00f0*/  HADD2.F32 R4, -RZ, c[0x0] [0x178].H0_H0 ;  /* 0x20005e00ff047630 */ /* 0x000fe20000004100 */
[----:B------:R-:W-:-:S04]  /*0100*/  IADD3 R2, P0, R2, c[0x0][0x170], RZ ;  /* 0x00005c0002027a10 */ /* 0x000fc80007f1e0ff */
[----:B------:R-:W-:-:S04]  /*0110*/  IADD3.X R3, R3, c[0x0][0x174], RZ, P0, !PT ;  /* 0x00005d0003037a10 */ /* 0x000fc800007fe4ff */
        /* <DEDUP_REMOVED lines=10> */
.L_x_671:
[----:B------:R-:W0:Y:S01]  /*01c0*/  I2F R2, R0 ;  /* 0x0000000000027306 */ /* 0x000e220000201400 */
        /* <DEDUP_REMOVED lines=9> */
.L_x_672:
[----:B------:R-:W-:Y:S05]  /*0260*/  BSYNC B0 ;  /* 0x0000000000007941 */ /* 0x000fea0003800000 */
.L_x_670:
[----:B------:R-:W-:-:S04]  /*0270*/  LEA R2, P0, R0, c[0x0][0x190], 0x1 ;  /* 0x0000640000027a11 */ /* 0x000fc800078008ff */
[----:B------:R-:W-:-:S05]  /*0280*/  LEA.HI.X R3, R0, c[0x0][0x194], R7, 0x1, P0 ;  /* 0x0000650000037a11 */ /* 0x000fca00000f0c07 */
[----:B------:R-:W-:Y:S01]  /*0290*/  STG.E.U16 [R2.64], R4 ;  /* 0x0000000402007986 */ /* 0x000fe2000c101504 */
[----:B------:R-:W-:Y:S05]  /*02a0*/  EXIT ;  /* 0x000000000000794d */ /* 0x000fea0003800000 */
.L_x_673:
        /* <DEDUP_REMOVED lines=13> */
.L_x_801:


//--------------------- .text._ZN50_GLOBAL__N__f31458b2_17_RangeFactories_cu_38772b0829elementwise_kernel_with_indexIlZZZN2at6native17linspace_cuda_outERKN3c106ScalarES6_lRNS1_6TensorEENKUlvE0_clEvENKUlvE2_clEvEUllE_EEvT_T0_PN15function_traitsISD_E11result_typeE --------------------------
	.section	.text._ZN50_GLOBAL__N__f31458b2_17_RangeFactories_cu_38772b0829elementwise_kernel_with_indexIlZZZN2at6native17linspace_cuda_outERKN3c106ScalarES6_lRNS1_6TensorEENKUlvE0_clEvENKUlvE2_clEvEUllE_EEvT_T0_PN15function_traitsISD_E11result_typeE,"ax",@progbits
	.sectioninfo	@"SHI_REGISTERS=10"
	.align	128
.text._ZN50_GLOBAL__N__f31458b2_17_RangeFactories_cu_38772b0829elementwise_kernel_with_indexIlZZZN2at6native17linspace_cuda_outERKN3c106ScalarES6_lRNS1_6TensorEENKUlvE0_clEvENKUlvE2_clEvEUllE_EEvT_T0_PN15function_traitsISD_E11result_typeE:
        .type           _ZN50_GLOBAL__N__f31458b2_17_RangeFactories_cu_38772b0829elementwise_kernel_with_indexIlZZZN2at6native17linspace_cuda_outERKN3c106ScalarES6_lRNS1_6TensorEENKUlvE0_clEvENKUlvE2_clEvEUllE_EEvT_T0_PN15function_traitsISD_E11result_typeE,@function
        .size           _ZN50_GLOBAL__N__f31458b2_17_RangeFactories_cu_38772b0829elementwise_kernel_with_indexIlZZZN2at6native17linspace_cuda_outERKN3c106ScalarES6_lRNS1_6TensorEENKUlvE0_clEvENKUlvE2_clEvEUllE_EEvT_T0_PN15function_traitsISD_E11result_typeE,(.L_x_802 - _ZN50_GLOBAL__N__f31458b2_17_RangeFactories_cu_38772b0829elementwise_kernel_with_indexIlZZZN2at6native17linspace_cuda_outERKN3c106ScalarES6_lRNS1_6TensorEENKUlvE0_clEvENKUlvE2_clEvEUllE_EEvT_T0_PN15function_traitsISD_E11result_typeE)
        .other          _ZN50_GLOBAL__N__f31458b2_17_RangeFactories_cu_38772b0829elementwise_kernel_with_indexIlZZZN2at6native17linspace_cuda_outERKN3c106ScalarES6_lRNS1_6TensorEENKUlvE0_clEvENKUlvE2_clEvEUllE_EEvT_T0_PN15function_traitsISD_E11result_typeE,@"STO_CUDA_ENTRY STV_DEFAULT"
_ZN50_GLOBAL__N__f31458b2_17_RangeFactories_cu_38772b0829elementwise_kernel_with_indexIlZZZN2at6native17linspace_cuda_outERKN3c106ScalarES6_lRNS1_6TensorEENKUlvE0_clEvENKUlvE2_clEvEUllE_EEvT_T0_PN15function_traitsISD_E11result_typeE:
        /* <DEDUP_REMOVED lines=14> */
[----:B------:R-:W-:Y:S01]  /*00e0*/  MOV R5, c[0x0][0x184] ;  /* 0x0000610000057a02 */ /* 0x000fe20000000f00 */
[----:B------:R-:W-:Y:S01]  /*00f0*/  IMAD.MOV.U32 R7, RZ, RZ, c[0x0][0x180] ;  /* 0x00006000ff077624 */ /* 0x000fe200078e00ff */
[----:B------:R-:W-:-:S04]  /*0100*/  IADD3 R2, P0, R2, c[0x0][0x178], RZ ;  /* 0x00005e0002027a10 */ /* 0x000fc80007f1e0ff */
[----:B------:R-:W-:-:S04]  /*0110*/  IADD3.X R3, R3, -0x1, RZ, P0, !PT ;  /* 0xffffffff03037810 */ /* 0x000fc800007fe4ff */
[----:B------:R-:W0:Y:S02]  /*0120*/  I2F.S64 R2, R2 ;  /* 0x0000000200027312 */ /* 0x000e240000301400 */
[C---:B0-----:R-:W-:Y:S02]  /*0130*/  FFMA.FTZ R5, -R2.reuse, R5, c[0x0][0x174] ;  /* 0x00005d0002057623 */ /* 0x041fe40000010105 */
[----:B------:R-:W-:Y:S01]  /*0140*/  FFMA.FTZ R4, -R2, R7, c[0x0][0x170] ;  /* 0x00005c0002047623 */ /* 0x000fe20000010107 */
[----:B------:R-:W-:Y:S05]  /*0150*/  BRA `(.L_x_676) ;  /* 0x0000005000007947 */ /* 0x000fea0003800000 */
.L_x_675:
[----:B------:R-:W0:Y:S01]  /*0160*/  I2F.U32 R2, R0 ;  /* 0x0000000000027306 */ /* 0x000e220000201000 */
[----:B------:R-:W-:Y:S01]  /*0170*/  MOV R3, c[0x0][0x180] ;  /* 0x0000600000037a02 */ /* 0x000fe20000000f00 */
[----:B------:R-:W-:-:S04]  /*0180*/  IMAD.MOV.U32 R5, RZ, RZ, c[0x0][0x184] ;  /* 0x00006100ff057624 */ /* 0x000fc800078e00ff */
[C---:B0-----:R-:W-:Y:S02]  /*0190*/  FFMA.FTZ R5, R2.reuse, R5, c[0x0][0x16c] ;  /* 0x00005b0002057623 */ /* 0x041fe40000010005 */
[----:B------:R-:W-:Y:S02]  /*01a0*/  FFMA.FTZ R4, R2, R3, c[0x0][0x168] ;  /* 0x00005a0002047623 */ /* 0x000fe40000010003 */
.L_x_676:
[----:B------:R-:W-:Y:S05]  /*01b0*/  BSYNC B0 ;  /* 0x0000000000007941 */ /* 0x000fea0003800000 */
.L_x_674:
[----:B------:R-:W-:-:S04]  /*01c0*/  LEA R2, P0, R0, c[0x0][0x198], 0x3 ;  /* 0x0000660000027a11 */ /* 0x000fc800078018ff */
[----:B------:R-:W-:-:S05]  /*01d0*/  LEA.HI.X R3, R0, c[0x0][0x19c], RZ, 0x3, P0 ;  /* 0x0000670000037a11 */ /* 0x000fca00000f1cff */
[----:B------:R-:W-:Y:S01]  /*01e0*/  STG.E.64 [R2.64], R4 ;  /* 0x0000000402007986 */ /* 0x000fe2000c101b04 */
[----:B------:R-:W-:Y:S05]  /*01f0*/  EXIT ;  /* 0x000000000000794d */ /* 0x000fea0003800000 */
.L_x_677:
        /* <DEDUP_REMOVED lines=16> */
.L_x_802:


//--------------------- .text._ZN50_GLOBAL__N__f31458b2_17_RangeFactories_cu_38772b0829elementwise_kernel_with_indexIiZZZN2at6native17linspace_cuda_outERKN3c106ScalarES6_lRNS1_6TensorEENKUlvE0_clEvENKUlvE2_clEvEUllE_EEvT_T0_PN15function_traitsISD_E11result_typeE --------------------------
	.section	.text._ZN50_GLOBAL__N__f31458b2_17_RangeFactories_cu_38772b0829elementwise_kernel_with_indexIiZZZN2at6native17linspace_cuda_outERKN3c106ScalarES6_lRNS1_6TensorEENKUlvE0_clEvENKUlvE2_clEvEUllE_EEvT_T0_PN15function_traitsISD_E11result_typeE,"ax",@progbits
	.sectioninfo	@"SHI_REGISTERS=12"
	.align	128
.text._ZN50_GLOBAL__N__f31458b2_17_RangeFactories_cu_38772b0829elementwise_kernel_with_indexIiZZZN2at6native17linspace_cuda_outERKN3c106ScalarES6_lRNS1_6TensorEENKUlvE0_clEvENKUlvE2_clEvEUllE_EEvT_T0_PN15function_traitsISD_E11result_typeE:
        .type           _ZN50_GLOBAL__N__f31458b2_17_RangeFactories_cu_38772b0829elementwise_kernel_with_indexIiZZZN2at6native17linspace_cuda_outERKN3c106ScalarES6_lRNS1_6TensorEENKUlvE0_clEvENKUlvE2_clEvEUllE_EEvT_T0_PN15function_traitsISD_E11result_typeE,@function
        .size           _ZN50_GLOBAL__N__f31458b2_17_RangeFactories_cu_38772b0829elementwise_kernel_with_indexIiZZZN2at6native17linspace_cuda_outERKN3c106ScalarES6_lRNS1_6TensorEENKUlvE0_clEvENKUlvE2_clEvEUllE_EEvT_T0_PN15function_traitsISD_E11result_typeE,(.L_x_803 - _ZN50_GLOBAL__N__f31458b2_17_RangeFactories_cu_38772b0829elementwise_kernel_with_indexIiZZZN2at6native17linspace_cuda_outERKN3c106ScalarES6_lRNS1_6TensorEENKUlvE0_clEvENKUlvE2_clEvEUllE_EEvT_T0_PN15function_traitsISD_E11result_typeE)
        .other          _ZN50_GLOBAL__N__f31458b2_17_RangeFactories_cu_38772b0829elementwise_kernel_with_indexIiZZZN2at6native17linspace_cuda_outERKN3c106ScalarES6_lRNS1_6TensorEENKUlvE0_clEvENKUlvE2_clEvEUllE_EEvT_T0_PN15function_traitsISD_E11result_typeE,@"STO_CUDA_ENTRY STV_DEFAULT"
_ZN50_GLOBAL__N__f31458b2_17_RangeFactories_cu_38772b0829elementwise_kernel_with_indexIiZZZN2at6native17linspace_cuda_outERKN3c106ScalarES6_lRNS1_6TensorEENKUlvE0_clEvENKUlvE2_clEvEUllE_EEvT_T0_PN15function_traitsISD_E11result_typeE:
        /* <DEDUP_REMOVED lines=16> */
[----:B------:R-:W-:-:S04]  /*0100*/  IADD3 R2, P0, R2, c[0x0][0x178], RZ ;  /* 0x00005e0002027a10 */ /* 0x000fc80007f1e0ff */
[----:B------:R-:W-:-:S04]  /*0110*/  IADD3.X R3, R3, c[0x0][0x17c], RZ, P0, !PT ;  /* 0x00005f0003037a10 */ /* 0x000fc800007fe4ff */
[----:B------:R-:W0:Y:S02]  /*0120*/  I2F.S64 R2, R2 ;  /* 0x0000000200027312 */ /* 0x000e240000301400 */
[C---:B0-----:R-:W-:Y:S02]  /*0130*/  FFMA.FTZ R5, -R2.reuse, R5, c[0x0][0x174] ;  /* 0x00005d0002057623 */ /* 0x041fe40000010105 */
[----:B------:R-:W-:Y:S01]  /*0140*/  FFMA.FTZ R4, -R2, R9, c[0x0][0x170] ;  /* 0x00005c0002047623 */ /* 0x000fe20000010109 */
[----:B------:R-:W-:Y:S05]  /*0150*/  BRA `(.L_x_680) ;  /* 0x0000005000007947 */ /* 0x000fea0003800000 */
.L_x_679:
[----:B------:R-:W0:Y:S01]  /*0160*/  I2F R2, R0 ;  /* 0x0000000000027306 */ /* 0x000e220000201400 */
[----:B------:R-:W-:Y:S02]  /*0170*/  IMAD.MOV.U32 R5, RZ, RZ, c[0x0][0x184] ;  /* 0x00006100ff057624 */ /* 0x000fe400078e00ff */
[----:B------:R-:W-:Y:S02]  /*0180*/  IMAD.MOV.U32 R3, RZ, RZ, c[0x0][0x180] ;  /* 0x00006000ff037624 */ /* 0x000fe400078e00ff */
[----:B0-----:R-:W-:-:S02]  /*0190*/  FFMA.FTZ R5, R2, R5, c[0x0][0x16c] ;  /* 0x00005b0002057623 */ /* 0x001fc40000010005 */
[----:B------:R-:W-:Y:S02]  /*01a0*/  FFMA.FTZ R4, R2, R3, c[0x0][0x168] ;  /* 0x00005a0002047623 */ /* 0x000fe40000010003 */
.L_x_680:
[----:B------:R-:W-:Y:S05]  /*01b0*/  BSYNC B0 ;  /* 0x0000000000007941 */ /* 0x000fea0003800000 */
.L_x_678:
[----:B------:R-:W-:-:S04]  /*01c0*/  LEA R2, P0, R0, c[0x0][0x198], 0x3 ;  /* 0x0000660000027a11 */ /* 0x000fc800078018ff */
[----:B------:R-:W-:-:S05]  /*01d0*/  LEA.HI.X R3, R0, c[0x0][0x19c], R7, 0x3, P0 ;  /* 0x0000670000037a11 */ /* 0x000fca00000f1c07 */
[----:B------:R-:W-:Y:S01]  /*01e0*/  STG.E.64 [R2.64], R4 ;  /* 0x0000000402007986 */ /* 0x000fe2000c101b04 */
[----:B------:R-:W-:Y:S05]  /*01f0*/  EXIT ;  /* 0x000000000000794d */ /* 0x000fea0003800000 */
.L_x_681:
        /* <DEDUP_REMOVED lines=16> */
.L_x_803:


//--------------------- .text._ZN50_GLOBAL__N__f31458b2_17_RangeFactories_cu_38772b0829elementwise_kernel_with_indexIlZZZN2at6native17linspace_cuda_outERKN3c106ScalarES6_lRNS1_6TensorEENKUlvE0_clEvENKUlvE1_clEvEUllE_EEvT_T0_PN15function_traitsISD_E11result_typeE --------------------------
	.section	.text._ZN50_GLOBAL__N__f31458b2_17_RangeFactories_cu_38772b0829elementwise_kernel_with_indexIlZZZN2at6native17linspace_cuda_outERKN3c106ScalarES6_lRNS1_6TensorEENKUlvE0_clEvENKUlvE1_clEvEUllE_EEvT_T0_PN15function_traitsISD_E11result_typeE,"ax",@progbits
	.sectioninfo	@"SHI_REGISTERS=12"
	.align	128
.text._ZN50_GLOBAL__N__f31458b2_17_RangeFactories_cu_38772b0829elementwise_kernel_with_indexIlZZZN2at6native17linspace_cuda_outERKN3c106ScalarES6_lRNS1_6TensorEENKUlvE0_clEvENKUlvE1_clEvEUllE_EEvT_T0_PN15function_traitsISD_E11result_typeE:
        .type           _ZN50_GLOBAL__N__f31458b2_17_RangeFactories_cu_38772b0829elementwise_kernel_with_indexIlZZZN2at6native17linspace_cuda_outERKN3c106ScalarES6_lRNS1_6TensorEENKUlvE0_clEvENKUlvE1_clEvEUllE_EEvT_T0_PN15function_traitsISD_E11result_typeE,@function
        .size           _ZN50_GLOBAL__N__f31458b2_17_RangeFactories_cu_38772b0829elementwise_kernel_with_indexIlZZZN2at6native17linspace_cuda_outERKN3c106ScalarES6_lRNS1_6TensorEENKUlvE0_clEvENKUlvE1_clEvEUllE_EEvT_T0_PN15function_traitsISD_E11result_typeE,(.L_x_804 - _ZN50_GLOBAL__N__f31458b2_17_RangeFactories_cu_38772b0829elementwise_kernel_with_indexIlZZZN2at6native17linspace_cuda_outERKN3c106ScalarES6_lRNS1_6TensorEENKUlvE0_clEvENKUlvE1_clEvEUllE_EEvT_T0_PN15function_traitsISD_E11result_typeE)
        .other          _ZN50_GLOBAL__N__f31458b2_17_RangeFactories_cu_38772b0829elementwise_kernel_with_indexIlZZZN2at6native17linspace_cuda_outERKN3c106ScalarES6_lRNS1_6TensorEENKUlvE0_clEvENKUlvE1_clEvEUllE_EEvT_T0_PN15function_traitsISD_E11result_typeE,@"STO_CUDA_ENTRY STV_DEFAULT"
_ZN50_GLOBAL__N__f31458b2_17_RangeFactories_cu_38772b0829elementwise_kernel_with_indexIlZZZN2at6native17linspace_cuda_outERKN3c106ScalarES6_lRNS1_6TensorEENKUlvE0_clEvENKUlvE1_clEvEUllE_EEvT_T0_PN15function_traitsISD_E11result_typeE:
        /* <DEDUP_REMOVED lines=16> */
[----:B------:R-:W-:Y:S01]  /*0100*/  IADD3 R2, P0, R2, c[0x0][0x190], RZ ;  /* 0x0000640002027a10 */ /* 0x000fe20007f1e0ff */
[----:B------:R-:W-:Y:S02]  /*0110*/  IMAD.MOV.U32 R7, RZ, RZ, c[0x0][0x1ac] ;  /* 0x00006b00ff077624 */ /* 0x000fe400078e00ff */
[----:B------:R-:W-:Y:S01]  /*0120*/  IMAD.MOV.U32 R9, RZ, RZ, c[0x0][0x1a4] ;  /* 0x00006900ff097624 */ /* 0x000fe200078e00ff */
[----:B------:R-:W-:-:S04]  /*0130*/  IADD3.X R3, R3, -0x1, RZ, P0, !PT ;  /* 0xffffffff03037810 */ /* 0x000fc800007fe4ff */
[----:B------:R-:W0:Y:S02]  /*0140*/  I2F.F64.S64 R4, R2 ;  /* 0x0000000200047312 */ /* 0x000e240000301c00 */
[----:B0-----:R0:W1:-:S04]  /*0150*/  DFMA R6, -R4, R6, c[0x0][0x188] ;  /* 0x000062000406762b */ /* 0x0010480000000106 */
[----:B------:R0:W2:Y:S01]  /*0160*/  DFMA R4, -R4, R8, c[0x0][0x180] ;  /* 0x000060000404762b */ /* 0x0000a20000000108 */
[----:B------:R-:W-:Y:S05]  /*0170*/  BRA `(.L_x_684) ;  /* 0x0000007000007947 */ /* 0x000fea0003800000 */
.L_x_683:
[----:B------:R-:W0:Y:S01]  /*0180*/  I2F.F64.U32 R4, R0 ;  /* 0x0000000000047312 */ /* 0x000e220000201800 */
[----:B------:R-:W-:Y:S01]  /*0190*/  IMAD.MOV.U32 R6, RZ, RZ, c[0x0][0x1a8] ;  /* 0x00006a00ff067624 */ /* 0x000fe200078e00ff */
[----:B------:R-:W-:Y:S01]  /*01a0*/  MOV R2, c[0x0][0x1a0] ;  /* 0x0000680000027a02 */ /* 0x000fe20000000f00 */
[----:B------:R-:W-:Y:S02]  /*01b0*/  IMAD.MOV.U32 R7, RZ, RZ, c[0x0][0x1ac] ;  /* 0x00006b00ff077624 */ /* 0x000fe400078e00ff */
[----:B------:R-:W-:-:S04]  /*01c0*/  IMAD.MOV.U32 R3, RZ, RZ, c[0x0][0x1a4] ;  /* 0x00006900ff037624 */ /* 0x000fc800078e00ff */
[----:B0-----:R0:W1:-:S04]  /*01d0*/  DFMA R6, R4, R6, c[0x0][0x178] ;  /* 0x00005e000406762b */ /* 0x0010480000000006 */
[----:B------:R0:W2:-:S06]  /*01e0*/  DFMA R4, R4, R2, c[0x0][0x170] ;  /* 0x00005c000404762b */ /* 0x00008c0000000002 */
.L_x_684:
[----:B-1----:R-:W-:Y:S05]  /*01f0*/  BSYNC B0 ;  /* 0x0000000000007941 */ /* 0x002fea0003800000 */
.L_x_682:
[----:B0-----:R-:W-:-:S04]  /*0200*/  LEA R2, P0, R0, c[0x0][0x1c0], 0x4 ;  /* 0x0000700000027a11 */ /* 0x001fc800078020ff */
[----:B------:R-:W-:-:S05]  /*0210*/  LEA.HI.X R3, R0, c[0x0][0x1c4], RZ, 0x4, P0 ;  /* 0x0000710000037a11 */ /* 0x000fca00000f24ff */
[----:B--2---:R-:W-:Y:S01]  /*0220*/  STG.E.128 [R2.64], R4 ;  /* 0x0000000402007986 */ /* 0x004fe2000c101d04 */
[----:B------:R-:W-:Y:S05]  /*0230*/  EXIT ;  /* 0x000000000000794d */ /* 0x000fea0003800000 */
.L_x_685:
        /* <DEDUP_REMOVED lines=12> */
.L_x_804:


//--------------------- .text._ZN50_GLOBAL__N__f31458b2_17_RangeFactories_cu_38772b0829elementwise_kernel_with_indexIiZZZN2at6native17linspace_cuda_outERKN3c106ScalarES6_lRNS1_6TensorEENKUlvE0_clEvENKUlvE1_clEvEUllE_EEvT_T0_PN15function_traitsISD_E11result_typeE --------------------------
	.section	.text._ZN50_GLOBAL__N__f31458b2_17_RangeFactories_cu_38772b0829elementwise_kernel_with_indexIiZZZN2at6native17linspace_cuda_outERKN3c106ScalarES6_lRNS1_6TensorEENKUlvE0_clEvENKUlvE1_clEvEUllE_EEvT_T0_PN15function_traitsISD_E11result_typeE,"ax",@progbits
	.sectioninfo	@"SHI_REGISTERS=14"
	.align	128
.text._ZN50_GLOBAL__N__f31458b2_17_RangeFactories_cu_38772b0829elementwise_kernel_with_indexIiZZZN2at6native17linspace_cuda_outERKN3c106ScalarES6_lRNS1_6TensorEENKUlvE0_clEvENKUlvE1_clEvEUllE_EEvT_T0_PN15function_traitsISD_E11result_typeE:
        .type           _ZN50_GLOBAL__N__f31458b2_17_RangeFactories_cu_38772b0829elementwise_kernel_with_indexIiZZZN2at6native17linspace_cuda_outERKN3c106ScalarES6_lRNS1_6TensorEENKUlvE0_clEvENKUlvE1_clEvEUllE_EEvT_T0_PN15function_traitsISD_E11result_typeE,@function
        .size           _ZN50_GLOBAL__N__f31458b2_17_RangeFactories_cu_38772b0829elementwise_kernel_with_indexIiZZZN2at6native17linspace_cuda_outERKN3c106ScalarES6_lRNS1_6TensorEENKUlvE0_clEvENKUlvE1_clEvEUllE_EEvT_T0_PN15function_traitsISD_E11result_typeE,(.L_x_805 - _ZN50_GLOBAL__N__f31458b2_17_RangeFactories_cu_38772b0829elementwise_kernel_with_indexIiZZZN2at6native17linspace_cuda_outERKN3c106ScalarES6_lRNS1_6TensorEENKUlvE0_clEvENKUlvE1_clEvEUllE_EEvT_T0_PN15function_traitsISD_E11result_typeE)
        .other          _ZN50_GLOBAL__N__f31458b2_17_RangeFactories_cu_38772b0829elementwise_kernel_with_indexIiZZZN2at6native17linspace_cuda_outERKN3c106ScalarES6_lRNS1_6TensorEENKUlvE0_clEvENKUlvE1_clEvEUllE_EEvT_T0_PN15function_traitsISD_E11result_typeE,@"STO_CUDA_ENTRY STV_DEFAULT"
_ZN50_GLOBAL__N__f31458b2_17_RangeFactories_cu_38772b0829elementwise_kernel_with_indexIiZZZN2at6native17linspace_cuda_outERKN3c106ScalarES6_lRNS1_6TensorEENKUlvE0_clEvENKUlvE1_clEvEUllE_EEvT_T0_PN15function_traitsISD_E11result_typeE:
        /* <DEDUP_REMOVED lines=17> */
[----:B------:R-:W-:Y:S02]  /*0110*/  IMAD.MOV.U32 R8, RZ, RZ, c[0x0][0x1a0] ;  /* 0x00006800ff087624 */ /* 0x000fe400078e00ff */
[----:B------:R-:W-:Y:S01]  /*0120*/  IMAD.MOV.U32 R9, RZ, RZ, c[0x0][0x1a4] ;  /* 0x00006900ff097624 */ /* 0x000fe200078e00ff */
[----:B------:R-:W-:-:S04]  /*0130*/  IADD3.X R3, R3, c[0x0][0x194], RZ, P0, !PT ;  /* 0x0000650003037a10 */ /* 0x000fc800007fe4ff */
[----:B------:R-:W0:Y:S02]  /*0140*/  I2F.F64.S64 R4, R2 ;  /* 0x0000000200047312 */ /* 0x000e240000301c00 */
[----:B0-----:R0:W1:-:S04]  /*0150*/  DFMA R6, -R4, R6, c[0x0][0x188] ;  /* 0x000062000406762b */ /* 0x0010480000000106 */
[----:B------:R0:W2:Y:S01]  /*0160*/  DFMA R4, -R4, R8, c[0x0][0x180] ;  /* 0x000060000404762b */ /* 0x0000a20000000108 */
[----:B------:R-:W-:Y:S05]  /*0170*/  BRA `(.L_x_688) ;  /* 0x0000007000007947 */ /* 0x000fea0003800000 */
.L_x_687:
[----:B------:R-:W0:Y:S01]  /*0180*/  I2F.F64 R4, R0 ;  /* 0x0000000000047312 */ /* 0x000e220000201c00 */
[----:B------:R-:W-:Y:S02]  /*0190*/  IMAD.MOV.U32 R6, RZ, RZ, c[0x0][0x1a8] ;  /* 0x00006a00ff067624 */ /* 0x000fe400078e00ff */
[----:B------:R-:W-:Y:S02]  /*01a0*/  IMAD.MOV.U32 R7, RZ, RZ, c[0x0][0x1ac] ;  /* 0x00006b00ff077624 */ /* 0x000fe400078e00ff */
[----:B------:R-:W-:Y:S02]  /*01b0*/  IMAD.MOV.U32 R2, RZ, RZ, c[0x0][0x1a0] ;  /* 0x00006800ff027624 */ /* 0x000fe400078e00ff */
[----:B------:R-:W-:Y:S02]  /*01c0*/  IMAD.MOV.U32 R3, RZ, RZ, c[0x0][0x1a4] ;  /* 0x00006900ff037624 */ /* 0x000fe400078e00ff */
[----:B0-----:R0:W1:-:S04]  /*01d0*/  DFMA R6, R4, R6, c[0x0][0x178] ;  /* 0x00005e000406762b */ /* 0x0010480000000006 */
[----:B------:R0:W2:-:S06]  /*01e0*/  DFMA R4, R4, R2, c[0x0][0x170] ;  /* 0x00005c000404762b */ /* 0x00008c0000000002 */
.L_x_688:
[----:B-1----:R-:W-:Y:S05]  /*01f0*/  BSYNC B0 ;  /* 0x0000000000007941 */ /* 0x002fea0003800000 */
.L_x_686:
[----:B0-----:R-:W-:-:S04]  /*0200*/  LEA R2, P0, R0, c[0x0][0x1c0], 0x4 ;  /* 0x0000700000027a11 */ /* 0x001fc800078020ff */
[----:B------:R-:W-:-:S05]  /*0210*/  LEA.HI.X R3, R0, c[0x0][0x1c4], R11, 0x4, P0 ;  /* 0x0000710000037a11 */ /* 0x000fca00000f240b */
[----:B--2---:R-:W-:Y:S01]  /*0220*/  STG.E.128 [R2.64], R4 ;  /* 0x0000000402007986 */ /* 0x004fe2000c101d04 */
[----:B------:R-:W-:Y:S05]  /*0230*/  EXIT ;  /* 0x000000000000794d */ /* 0x000fea0003800000 */
.L_x_689:
        /* <DEDUP_REMOVED lines=12> */
.L_x_805:


//--------------------- .text._ZN50_GLOBAL__N__f31458b2_17_RangeFactories_cu_38772b0829elementwise_kernel_with_indexIlZZZN2at6native17linspace_cuda_outERKN3c106ScalarES6_lRNS1_6TensorEENKUlvE0_clEvENKUlvE0_clEvEUllE_EEvT_T0_PN15function_traitsISD_E11result_typeE --------------------------
	.section	.text._ZN50_GLOBAL__N__f31458b2_17_RangeFactories_cu_38772b0829elementwise_kernel_with_indexIlZZZN2at6native17linspace_cuda_outERKN3c106ScalarES6_lRNS1_6TensorEENKUlvE0_clEvENKUlvE0_clEvEUllE_EEvT_T0_PN15function_traitsISD_E11result_typeE,"ax",@progbits
	.sectioninfo	@"SHI_REGISTERS=10"
	.align	128
.text._ZN50_GLOBAL__N__f31458b2_17_RangeFactories_cu_38772b0829elementwise_kernel_with_indexIlZZZN2at6native17linspace_cuda_outERKN3c106ScalarES6_lRNS1_6TensorEENKUlvE0_clEvENKUlvE0_clEvEUllE_EEvT_T0_PN15function_traitsISD_E11result_typeE:
        .type           _ZN50_GLOBAL__N__f31458b2_17_RangeFactories_cu_38772b0829elementwise_kernel_with_indexIlZZZN2at6native17linspace_cuda_outERKN3c106ScalarES6_lRNS1_6TensorEENKUlvE0_clEvENKUlvE0_clEvEUllE_EEvT_T0_PN15function_traitsISD_E11result_typeE,@function
        .size           _ZN50_GLOBAL__N__f31458b2_17_RangeFactories_cu_38772b0829elementwise_kernel_with_indexIlZZZN2at6native17linspace_cuda_outERKN3c106ScalarES6_lRNS1_6TensorEENKUlvE0_clEvENKUlvE0_clEvEUllE_EEvT_T0_PN15function_traitsISD_E11result_typeE,(.L_x_806 - _ZN50_GLOBAL__N__f31458b2_17_RangeFactories_cu_38772b0829elementwise_kernel_with_indexIlZZZN2at6native17linspace_cuda_outERKN3c106ScalarES6_lRNS1_6TensorEENKUlvE0_clEvENKUlvE0_clEvEUllE_EEvT_T0_PN15function_traitsISD_E11result_typeE)
        .other          _ZN50_GLOBAL__N__f31458b2_17_RangeFactories_cu_38772b0829elementwise_kernel_with_indexIlZZZN2at6native17linspace_cuda_outERKN3c106ScalarES6_lRNS1_6TensorEENKUlvE0_clEvENKUlvE0_clEvEUllE_EEvT_T0_PN15function_traitsISD_E11result_typeE,@"STO_CUDA_ENTRY STV_DEFAULT"
_ZN50_GLOBAL__N__f31458b2_17_RangeFactories_cu_38772b0829elementwise_kernel_with_indexIlZZZN2at6native17linspace_cuda_outERKN3c106ScalarES6_lRNS1_6TensorEENKUlvE0_clEvENKUlvE0_clEvEUllE_EEvT_T0_PN15function_traitsISD_E11result_typeE:
        /* <DEDUP_REMOVED lines=12> */
[----:B------:R-:W-:Y:S01]  /*00c0*/  ULDC.64 UR4, c[0x0][0x118] ;  /* 0x0000460000047ab9 */ /* 0x000fe20000000a00 */
[C---:B------:R-:W-:Y:S02]  /*00d0*/  LEA R4, P1, R0.reuse, c[0x0][0x190], 0x2 ;  /* 0x0000640000047a11 */ /* 0x040fe400078210ff */
[----:B------:R-:W-:Y:S02]  /*00e0*/  IADD3.X R3, R3, -0x1, RZ, P0, !PT ;  /* 0xffffffff03037810 */ /* 0x000fe400007fe4ff */
[----:B------:R-:W-:-:S02]  /*00f0*/  ISETP.GE.U32.AND P0, PT, R0, c[0x0][0x180], PT ;  /* 0x0000600000007a0c */ /* 0x000fc40003f06070 */
[----:B------:R-:W1:Y:S02]  /*0100*/  I2F.S64 R2, R2 ;  /* 0x0000000200027312 */ /* 0x000e640000301400 */
[----:B------:R-:W-:Y:S01]  /*0110*/  ISETP.GE.AND.EX P0, PT, RZ, c[0x0][0x184], PT, P0 ;  /* 0x00006100ff007a0c */ /* 0x000fe20003f06300 */
[----:B0-----:R-:W-:Y:S01]  /*0120*/  FFMA.FTZ R7, R5, R6, c[0x0][0x168] ;  /* 0x00005a0005077623 */ /* 0x001fe20000010006 */
[----:B------:R-:W-:-:S11]  /*0130*/  LEA.HI.X R5, R0, c[0x0][0x194], RZ, 0x2, P1 ;  /* 0x0000650000057a11 */ /* 0x000fd600008f14ff */
[----:B-1----:R-:W-:-:S05]  /*0140*/  @P0 FFMA.FTZ R7, -R2, R6, c[0x0][0x16c] ;  /* 0x00005b0002070623 */ /* 0x002fca0000010106 */
[----:B------:R-:W-:Y:S01]  /*0150*/  STG.E [R4.64], R7 ;  /* 0x0000000704007986 */ /* 0x000fe2000c101904 */
[----:B------:R-:W-:Y:S05]  /*0160*/  EXIT ;  /* 0x000000000000794d */ /* 0x000fea0003800000 */
.L_x_690:
        /* <DEDUP_REMOVED lines=9> */
.L_x_806:


//--------------------- .text._ZN50_GLOBAL__N__f31458b2_17_RangeFactories_cu_38772b0829elementwise_kernel_with_indexIiZZZN2at6native17linspace_cuda_outERKN3c106ScalarES6_lRNS1_6TensorEENKUlvE0_clEvENKUlvE0_clEvEUllE_EEvT_T0_PN15function_traitsISD_E11result_typeE --------------------------
	.section	.text._ZN50_GLOBAL__N__f31458b2_17_RangeFactories_cu_38772b0829elementwise_kernel_with_indexIiZZZN2at6native17linspace_cuda_outERKN3c106ScalarES6_lRNS1_6TensorEENKUlvE0_clEvENKUlvE0_clEvEUllE_EEvT_T0_PN15function_traitsISD_E11result_typeE,"ax",@progbits
	.sectioninfo	@"SHI_REGISTERS=12"
	.align	128
.text._ZN50_GLOBAL__N__f31458b2_17_RangeFactories_cu_38772b0829elementwise_kernel_with_indexIiZZZN2at6native17linspace_cuda_outERKN3c106ScalarES6_lRNS1_6TensorEENKUlvE0_clEvENKUlvE0_clEvEUllE_EEvT_T0_PN15function_traitsISD_E11result_typeE:
        .type           _ZN50_GLOBAL__N__f31458b2_17_RangeFactories_cu_38772b0829elementwise_kernel_with_indexIiZZZN2at6native17linspace_cuda_outERKN3c106ScalarES6_lRNS1_6TensorEENKUlvE0_clEvENKUlvE0_clEvEUllE_EEvT_T0_PN15function_traitsISD_E11result_typeE,@function
        .size           _ZN50_GLOBAL__N__f31458b2_17_RangeFactories_cu_38772b0829elementwise_kernel_with_indexIiZZZN2at6native17linspace_cuda_outERKN3c106ScalarES6_lRNS1_6TensorEENKUlvE0_clEvENKUlvE0_clEvEUllE_EEvT_T0_PN15function_traitsISD_E11result_typeE,(.L_x_807 - _ZN50_GLOBAL__N__f31458b2_17_RangeFactories_cu_38772b0829elementwise_kernel_with_indexIiZZZN2at6native17linspace_cuda_outERKN3c106ScalarES6_lRNS1_6TensorEENKUlvE0_clEvENKUlvE0_clEvEUllE_EEvT_T0_PN15function_traitsISD_E11result_typeE)
        .other          _ZN50_GLOBAL__N__f31458b2_17_RangeFactories_cu_38772b0829elementwise_kernel_with_indexIiZZZN2at6native17linspace_cuda_outERKN3c106ScalarES6_lRNS1_6TensorEENKUlvE0_clEvENKUlvE0_clEvEUllE_EEvT_T0_PN15function_traitsISD_E11result_typeE,@"STO_CUDA_ENTRY STV_DEFAULT"
_ZN50_GLOBAL__N__f31458b2_17_RangeFactories_cu_38772b0829elementwise_kernel_with_indexIiZZZN2at6native17linspace_cuda_outERKN3c106ScalarES6_lRNS1_6TensorEENKUlvE0_clEvENKUlvE0_clEvEUllE_EEvT_T0_PN15function_traitsISD_E11result_typeE:
        /* <DEDUP_REMOVED lines=17> */
[----:B------:R-:W-:Y:S02]  /*0110*/  IMAD.MOV.U32 R3, RZ, RZ, 0x4 ;  /* 0x00000004ff037424 */ /* 0x000fe400078e00ff */
[----:B0-----:R-:W-:Y:S02]  /*0120*/  FFMA.FTZ R7, R2, R9, c[0x0][0x168] ;  /* 0x00005a0002077623 */ /* 0x001fe40000010009 */
[----:B------:R-:W-:-:S08]  /*0130*/  IMAD.WIDE R2, R0, R3, c[0x0][0x190] ;  /* 0x0000640000027625 */ /* 0x000fd000078e0203 */
[----:B-1----:R-:W-:-:S05]  /*0140*/  @P0 FFMA.FTZ R7, -R4, R9, c[0x0][0x16c] ;  /* 0x00005b0004070623 */ /* 0x002fca0000010109 */
[----:B------:R-:W-:Y:S01]  /*0150*/  STG.E [R2.64], R7 ;  /* 0x0000000702007986 */ /* 0x000fe2000c101904 */
[----:B------:R-:W-:Y:S05]  /*0160*/  EXIT ;  /* 0x000000000000794d */ /* 0x000fea0003800000 */
.L_x_691:
        /* <DEDUP_REMOVED lines=9> */
.L_x_807:


//--------------------- .text._ZN50_GLOBAL__N__f31458b2_17_RangeFactories_cu_38772b0829elementwise_kernel_with_indexIlZZZN2at6native17linspace_cuda_outERKN3c106ScalarES6_lRNS1_6TensorEENKUlvE0_clEvENKUlvE_clEvEUllE_EEvT_T0_PN15function_traitsISD_E11result_typeE --------------------------
	.section	.text._ZN50_GLOBAL__N__f31458b2_17_RangeFactories_cu_38772b0829elementwise_kernel_with_indexIlZZZN2at6native17linspace_cuda_outERKN3c106ScalarES6_lRNS1_6TensorEENKUlvE0_clEvENKUlvE_clEvEUllE_EEvT_T0_PN15function_traitsISD_E11result_typeE,"ax",@progbits
	.sectioninfo	@"SHI_REGISTERS=12"
	.align	128
.text._ZN50_GLOBAL__N__f31458b2_17_RangeFactories_cu_38772b0829elementwise_kernel_with_indexIlZZZN2at6native17linspace_cuda_outERKN3c106ScalarES6_lRNS1_6TensorEENKUlvE0_clEvENKUlvE_clEvEUllE_EEvT_T0_PN15function_traitsISD_E11result_typeE:
        .type           _ZN50_GLOBAL__N__f31458b2_17_RangeFactories_cu_38772b0829elementwise_kernel_with_indexIlZZZN2at6native17linspace_cuda_outERKN3c106ScalarES6_lRNS1_6TensorEENKUlvE0_clEvENKUlvE_clEvEUllE_EEvT_T0_PN15function_traitsISD_E11result_typeE,@function
        .size           _ZN50_GLOBAL__N__f31458b2_17_RangeFactories_cu_38772b0829elementwise_kernel_with_indexIlZZZN2at6native17linspace_cuda_outERKN3c106ScalarES6_lRNS1_6TensorEENKUlvE0_clEvENKUlvE_clEvEUllE_EEvT_T0_PN15function_traitsISD_E11result_typeE,(.L_x_808 - _ZN50_GLOBAL__N__f31458b2_17_RangeFactories_cu_38772b0829elementwise_kernel_with_indexIlZZZN2at6native17linspace_cuda_outERKN3c106ScalarES6_lRNS1_6TensorEENKUlvE0_clEvENKUlvE_clEvEUllE_EEvT_T0_PN15function_traitsISD_E11result_typeE)
        .other          _ZN50_GLOBAL__N__f31458b2_17_RangeFactories_cu_38772b0829elementwise_kernel_with_indexIlZZZN2at6native17linspace_cuda_outERKN3c106ScalarES6_lRNS1_6TensorEENKUlvE0_clEvENKUlvE_clEvEUllE_EEvT_T0_PN15function_traitsISD_E11result_typeE,@"STO_CUDA_ENTRY STV_DEFAULT"
_ZN50_GLOBAL__N__f31458b2_17_RangeFactories_cu_38772b0829elementwise_kernel_with_indexIlZZZN2at6native17linspace_cuda_outERKN3c106ScalarES6_lRNS1_6TensorEENKUlvE0_clEvENKUlvE_clEvEUllE_EEvT_T0_PN15function_traitsISD_E11result_typeE:
        /* <DEDUP_REMOVED lines=9> */
[----:B------:R-:W0:Y:S01]  /*0090*/  I2F.F64.U32 R2, R0 ;  /* 0x0000000000027312 */ /* 0x000e220000201800 */
[----:B------:R-:W-:Y:S01]  /*00a0*/  IMAD.MOV.U32 R8, RZ, RZ, c[0x0][0x180] ;  /* 0x00006000ff087624 */ /* 0x000fe200078e00ff */
[----:B------:R-:W-:Y:S01]  /*00b0*/  IADD3 R6, P0, R6, c[0x0][0x178], RZ ;  /* 0x00005e0006067a10 */ /* 0x000fe20007f1e0ff */
[----:B------:R-:W-:Y:S01]  /*00c0*/  IMAD.MOV.U32 R9, RZ, RZ, c[0x0][0x184] ;  /* 0x00006100ff097624 */ /* 0x000fe200078e00ff */
[----:B------:R-:W-:Y:S02]  /*00d0*/  ULDC.64 UR4, c[0x0][0x118] ;  /* 0x0000460000047ab9 */ /* 0x000fe40000000a00 */
[----:B------:R-:W-:Y:S02]  /*00e0*/  IADD3.X R7, R4, -0x1, RZ, P0, !PT ;  /* 0xffffffff04077810 */ /* 0x000fe400007fe4ff */
[----:B------:R-:W-:-:S02]  /*00f0*/  ISETP.GE.U32.AND P0, PT, R0, c[0x0][0x188], PT ;  /* 0x0000620000007a0c */ /* 0x000fc40003f06070 */
[----:B------:R-:W1:Y:S02]  /*0100*/  I2F.F64.S64 R4, R6 ;  /* 0x0000000600047312 */ /* 0x000e640000301c00 */
[----:B------:R-:W-:Y:S01]  /*0110*/  ISETP.GE.AND.EX P0, PT, RZ, c[0x0][0x18c], PT, P0 ;  /* 0x00006300ff007a0c */ /* 0x000fe20003f06300 */
[----:B0-----:R-:W-:-:S04]  /*0120*/  DFMA R2, R2, R8, c[0x0][0x168] ;  /* 0x00005a000202762b */ /* 0x001fc80000000008 */
[----:B-1----:R0:W1:Y:S02]  /*0130*/  DFMA R4, -R4, R8, c[0x0][0x170] ;  /* 0x00005c000404762b */ /* 0x0020640000000108 */
[----:B0-----:R-:W-:-:S04]  /*0140*/  LEA R8, P1, R0, c[0x0][0x198], 0x3 ;  /* 0x0000660000087a11 */ /* 0x001fc800078218ff */
[----:B------:R-:W-:-:S04]  /*0150*/  LEA.HI.X R9, R0, c[0x0][0x19c], RZ, 0x3, P1 ;  /* 0x0000670000097a11 */ /* 0x000fc800008f1cff */
[----:B-1----:R-:W-:Y:S02]  /*0160*/  FSEL R2, R2, R4, !P0 ;  /* 0x0000000402027208 */ /* 0x002fe40004000000 */
[----:B------:R-:W-:-:S05]  /*0170*/  FSEL R3, R3, R5, !P0 ;  /* 0x0000000503037208 */ /* 0x000fca0004000000 */
[----:B------:R-:W-:Y:S01]  /*0180*/  STG.E.64 [R8.64], R2 ;  /* 0x0000000208007986 */ /* 0x000fe2000c101b04 */
[----:B------:R-:W-:Y:S05]  /*0190*/  EXIT ;  /* 0x000000000000794d */ /* 0x000fea0003800000 */
.L_x_692:
        /* <DEDUP_REMOVED lines=14> */
.L_x_808:


//--------------------- .text._ZN50_GLOBAL__N__f31458b2_17_RangeFactories_cu_38772b0829elementwise_kernel_with_indexIiZZZN2at6native17linspace_cuda_outERKN3c106ScalarES6_lRNS1_6TensorEENKUlvE0_clEvENKUlvE_clEvEUllE_EEvT_T0_PN15function_traitsISD_E11result_typeE --------------------------
	.section	.text._ZN50_GLOBAL__N__f31458b2_17_RangeFactories_cu_38772b0829elementwise_kernel_with_indexIiZZZN2at6native17linspace_cuda_outERKN3c106ScalarES6_lRNS1_6TensorEENKUlvE0_clEvENKUlvE_clEvEUllE_EEvT_T0_PN15function_traitsISD_E11result_typeE,"ax",@progbits
	.sectioninfo	@"SHI_REGISTERS=13"
	.align	128
.text._ZN50_GLOBAL__N__f31458b2_17_RangeFactories_cu_38772b0829elementwise_kernel_with_indexIiZZZN2at6native17linspace_cuda_outERKN3c106ScalarES6_lRNS1_6TensorEENKUlvE0_clEvENKUlvE_clEvEUllE_EEvT_T0_PN15function_traitsISD_E11result_typeE:
        .type           _ZN50_GLOBAL__N__f31458b2_17_RangeFactories_cu_38772b0829elementwise_kernel_with_indexIiZZZN2at6native17linspace_cuda_outERKN3c106ScalarES6_lRNS1_6TensorEENKUlvE0_clEvENKUlvE_clEvEUllE_EEvT_T0_PN15function_traitsISD_E11result_typeE,@function
        .size           _ZN50_GLOBAL__N__f31458b2_17_RangeFactories_cu_38772b0829elementwise_kernel_with_indexIiZZZN2at6native17linspace_cuda_outERKN3c106ScalarES6_lRNS1_6TensorEENKUlvE0_clEvENKUlvE_clEvEUllE_EEvT_T0_PN15function_traitsISD_E11result_typeE,(.L_x_809 - _ZN50_GLOBAL__N__f31458b2_17_RangeFactories_cu_38772b0829elementwise_kernel_with_indexIiZZZN2at6native17linspace_cuda_outERKN3c106ScalarES6_lRNS1_6TensorEENKUlvE0_clEvENKUlvE_clEvEUllE_EEvT_T0_PN15function_traitsISD_E11result_typeE)
        .other          _ZN50_GLOBAL__N__f31458b2_17_RangeFactories_cu_38772b0829elementwise_kernel_with_indexIiZZZN2at6native17linspace_cuda_outERKN3c106ScalarES6_lRNS1_6TensorEENKUlvE0_clEvENKUlvE_clEvEUllE_EEvT_T0_PN15function_traitsISD_E11result_typeE,@"STO_CUDA_ENTRY STV_DEFAULT"
_ZN50_GLOBAL__N__f31458b2_17_RangeFactories_cu_38772b0829elementwise_kernel_with_indexIiZZZN2at6native17linspace_cuda_outERKN3c106ScalarES6_lRNS1_6TensorEENKUlvE0_clEvENKUlvE_clEvEUllE_EEvT_T0_PN15function_traitsISD_E11result_typeE:
[----:B------:R-:W-:Y:S02]  /*0000*/  IMAD.MOV.U32 R1, RZ, RZ, c[0x0][0x28] ;  /* 0x00000a00ff017624 */ /* 0x000fe400078e00ff */
[----:B------:R-:W0:Y:S04]  /*0010*/  S2R R0, SR_CTAID.X ;  /* 0x0000000000007919 */ /* 0x000e280000002500 */
[----:B------:R-:W0:Y:S02]  /*0020*/  S2R R3, SR_TID.X ;  /* 0x0000000000037919 */ /* 0x000e240000002100 */
[----:B0-----:R-:W-:-:S05]  /*0030*/  IMAD R0, R0, 0x40, R3 ;  /* 0x0000004000007824 */ /* 0x001fca00078e0203 */
[----:B------:R-:W-:-:S13]  /*0040*/  ISETP.GE.AND P0, PT, R0, c[0x0][0x160], PT ;  /* 0x0000580000007a0c */ /* 0x000fda0003f06270 */
[----:B------:R-:W-:Y:S05]  /*0050*/  @P0 EXIT ;  /* 0x000000000000094d */ /* 0x000fea0003800000 */
[----:B------:R-:W-:Y:S01]  /*0060*/  LOP3.LUT R6, RZ, R0, RZ, 0x33, !PT ;  /* 0x00000000ff067212 */ /* 0x000fe200078e33ff */
[----:B------:R-:W0:Y:S01]  /*0070*/  I2F.F64 R2, R0 ;  /* 0x0000000000027312 */ /* 0x000e220000201c00 */
[----:B------:R-:W-:Y:S01]  /*0080*/  SHF.R.S32.HI R10, RZ, 0x1f, R0 ;  /* 0x0000001fff0a7819 */ /* 0x000fe20000011400 */
[----:B------:R-:W-:Y:S01]  /*0090*/  IMAD.MOV.U32 R8, RZ, RZ, c[0x0][0x180] ;  /* 0x00006000ff087624 */ /* 0x000fe200078e00ff */
[----:B------:R-:W-:Y:S01]  /*00a0*/  IADD3 R6, P0, R6, c[0x0][0x178], RZ ;  /* 0x00005e0006067a10 */ /* 0x000fe20007f1e0ff */
[----:B------:R-:W-:Y:S01]  /*00b0*/  IMAD.MOV.U32 R9, RZ, RZ, c[0x0][0x184] ;  /* 0x00006100ff097624 */ /* 0x000fe200078e00ff */
[----:B------:R-:W-:Y:S01]  /*00c0*/  LOP3.LUT R4, RZ, R10, RZ, 0x33, !PT ;  /* 0x0000000aff047212 */ /* 0x000fe200078e33ff */
[----:B------:R-:W-:-:S03]  /*00d0*/  ULDC.64 UR4, c[0x0][0x118] ;  /* 0x0000460000047ab9 */ /* 0x000fc60000000a00 */
[----:B------:R-:W-:Y:S02]  /*00e0*/  IADD3.X R7, R4, c[0x0][0x17c], RZ, P0, !PT ;  /* 0x00005f0004077a10 */ /* 0x000fe400007fe4ff */
[----:B------:R-:W-:Y:S02]  /*00f0*/  ISETP.GE.U32.AND P0, PT, R0, c[0x0][0x188], PT ;  /* 0x0000620000007a0c */ /* 0x000fe40003f06070 */
[----:B------:R-:W1:Y:S02]  /*0100*/  I2F.F64.S64 R4, R6 ;  /* 0x0000000600047312 */ /* 0x000e640000301c00 */
[----:B------:R-:W-:Y:S01]  /*0110*/  ISETP.GE.AND.EX P0, PT, R10, c[0x0][0x18c], PT, P0 ;  /* 0x000063000a007a0c */ /* 0x000fe20003f06300 */
[----:B0-----:R-:W-:-:S04]  /*0120*/  DFMA R2, R2, R8, c[0x0][0x168] ;  /* 0x00005a000202762b */ /* 0x001fc80000000008 */
[----:B-1----:R0:W1:Y:S02]  /*0130*/  DFMA R4, -R4, R8, c[0x0][0x170] ;  /* 0x00005c000404762b */ /* 0x0020640000000108 */
[----:B0-----:R-:W-:-:S08]  /*0140*/  IMAD.MOV.U32 R9, RZ, RZ, 0x8 ;  /* 0x00000008ff097424 */ /* 0x001fd000078e00ff */
[----:B-1----:R-:W-:Y:S02]  /*0150*/  FSEL R4, R2, R4, !P0 ;  /* 0x0000000402047208 */ /* 0x002fe40004000000 */
[----:B------:R-:W-:Y:S01]  /*0160*/  FSEL R5, R3, R5, !P0 ;  /* 0x0000000503057208 */ /* 0x000fe20004000000 */
[----:B------:R-:W-:-:S05]  /*0170*/  IMAD.WIDE R2, R0, R9, c[0x0][0x198] ;  /* 0x0000660000027625 */ /* 0x000fca00078e0209 */
[----:B------:R-:W-:Y:S01]  /*0180*/  STG.E.64 [R2.64], R4 ;  /* 0x0000000402007986 */ /* 0x000fe2000c101b04 */
[----:B------:R-:W-:Y:S05]  /*0190*/  EXIT ;  /* 0x000000000000794d */ /* 0x000fea0003800000 */
.L_x_693:
        /* <DEDUP_REMOVED lines=14> */
.L_x_809:


//--------------------- .text._ZN50_GLOBAL__N__f31458b2_17_RangeFactories_cu_38772b0829elementwise_kernel_with_indexIlZZZN2at6native17linspace_cuda_outERKN3c106ScalarES6_lRNS1_6TensorEENKUlvE_clEvENKUlvE3_clEvEUllE_EEvT_T0_PN15function_traitsISD_E11result_typeE --------------------------
	.section	.text._ZN50_GLOBAL__N__f31458b2_17_RangeFactories_cu_38772b0829elementwise_kernel_with_indexIlZZZN2at6native17linspace_cuda_outERKN3c106ScalarES6_lRNS1_6TensorEENKUlvE_clEvENKUlvE3_clEvEUllE_EEvT_T0_PN15function_traitsISD_E11result_typeE,"ax",@progbits
	.sectioninfo	@"SHI_REGISTERS=8"
	.align	128
.text._ZN50_GLOBAL__N__f31458b2_17_RangeFactories_cu_38772b0829elementwise_kernel_with_indexIlZZZN2at6native17linspace_cuda_outERKN3c106ScalarES6_lRNS1_6TensorEENKUlvE_clEvENKUlvE3_clEvEUllE_EEvT_T0_PN15function_traitsISD_E11result_typeE:
        .type           _ZN50_GLOBAL__N__f31458b2_17_RangeFactories_cu_38772b0829elementwise_kernel_with_indexIlZZZN2at6native17linspace_cuda_outERKN3c106ScalarES6_lRNS1_6TensorEENKUlvE_clEvENKUlvE3_clEvEUllE_EEvT_T0_PN15function_traitsISD_E11result_typeE,@function
        .size           _ZN50_GLOBAL__N__f31458b2_17_RangeFactories_cu_38772b0829elementwise_kernel_with_indexIlZZZN2at6native17linspace_cuda_outERKN3c106ScalarES6_lRNS1_6TensorEENKUlvE_clEvENKUlvE3_clEvEUllE_EEvT_T0_PN15function_traitsISD_E11result_typeE,(.L_x_810 - _ZN50_GLOBAL__N__f31458b2_17_RangeFactories_cu_38772b0829elementwise_kernel_with_indexIlZZZN2at6native17linspace_cuda_outERKN3c106ScalarES6_lRNS1_6TensorEENKUlvE_clEvENKUlvE3_clEvEUllE_EEvT_T0_PN15function_traitsISD_E11result_typeE)
        .other          _ZN50_GLOBAL__N__f31458b2_17_RangeFactories_cu_38772b0829elementwise_kernel_with_indexIlZZZN2at6native17linspace_cuda_outERKN3c106ScalarES6_lRNS1_6TensorEENKUlvE_clEvENKUlvE3_clEvEUllE_EEvT_T0_PN15function_traitsISD_E11result_typeE,@"STO_CUDA_ENTRY STV_DEFAULT"
_ZN50_GLOBAL__N__f31458b2_17_RangeFactories_cu_38772b0829elementwise_kernel_with_indexIlZZZN2at6native17linspace_cuda_outERKN3c106ScalarES6_lRNS1_6TensorEENKUlvE_clEvENKUlvE3_clEvEUllE_EEvT_T0_PN15function_traitsISD_E11result_typeE:
        /* <DEDUP_REMOVED lines=19> */
[----:B0-----:R-:W-:-:S06]  /*0130*/  FFMA.FTZ R4, -R3, c[0x0][0x178], R4 ;  /* 0x00005e0003047a23 */ /* 0x001fcc0000010104 */
[----:B------:R0:W1:Y:S01]  /*0140*/  F2I.FTZ.TRUNC.NTZ R5, R4 ;  /* 0x0000000400057305 */ /* 0x000062000021f100 */
[----:B------:R-:W-:Y:S05]  /*0150*/  BRA `(.L_x_696) ;  /* 0x0000005000007947 */ /* 0x000fea0003800000 */
.L_x_695:
[----:B------:R-:W-:Y:S01]  /*0160*/  ULDC.U16 UR6, c[0x0][0x168] ;  /* 0x00005a0000067ab9 */ /* 0x000fe20000000400 */
[----:B------:R-:W-:Y:S08]  /*0170*/  I2F.U32 R2, R0 ;  /* 0x0000000000027306 */ /* 0x000ff00000201000 */
[----:B------:R-:W0:Y:S02]  /*0180*/  I2F.S16 R3, UR6 ;  /* 0x0000000600037d06 */ /* 0x000e240008101400 */
[----:B0-----:R-:W-:-:S06]  /*0190*/  FFMA.FTZ R2, R2, c[0x0][0x178], R3 ;  /* 0x00005e0002027a23 */ /* 0x001fcc0000010003 */
[----:B------:R0:W1:Y:S02]  /*01a0*/  F2I.FTZ.TRUNC.NTZ R5, R2 ;  /* 0x0000000200057305 */ /* 0x000064000021f100 */
.L_x_696:
[----:B------:R-:W-:Y:S05]  /*01b0*/  BSYNC B0 ;  /* 0x0000000000007941 */ /* 0x000fea0003800000 */
.L_x_694:
[----:B0-----:R-:W-:-:S04]  /*01c0*/  LEA R2, P0, R0, c[0x0][0x190], 0x1 ;  /* 0x0000640000027a11 */ /* 0x001fc800078008ff */
[----:B------:R-:W-:-:S05]  /*01d0*/  LEA.HI.X R3, R0, c[0x0][0x194], RZ, 0x1, P0 ;  /* 0x0000650000037a11 */ /* 0x000fca00000f0cff */
[----:B-1----:R-:W-:Y:S01]  /*01e0*/  STG.E.U16 [R2.64], R5 ;  /* 0x0000000502007986 */ /* 0x002fe2000c101504 */
[----:B------:R-:W-:Y:S05]  /*01f0*/  EXIT ;  /* 0x000000000000794d */ /* 0x000fea0003800000 */
.L_x_697:
        /* <DEDUP_REMOVED lines=16> */
.L_x_810:


//--------------------- .text._ZN50_GLOBAL__N__f31458b2_17_RangeFactories_cu_38772b0829elementwise_kernel_with_indexIiZZZN2at6native17linspace_cuda_outERKN3c106ScalarES6_lRNS1_6TensorEENKUlvE_clEvENKUlvE3_clEvEUllE_EEvT_T0_PN15function_traitsISD_E11result_typeE --------------------------
	.section	.text._ZN50_GLOBAL__N__f31458b2_17_RangeFactories_cu_38772b0829elementwise_kernel_with_indexIiZZZN2at6native17linspace_cuda_outERKN3c106ScalarES6_lRNS1_6TensorEENKUlvE_clEvENKUlvE3_clEvEUllE_EEvT_T0_PN15function_traitsISD_E11result_typeE,"ax",@progbits
	.sectioninfo	@"SHI_REGISTERS=10"
	.align	128
.text._ZN50_GLOBAL__N__f31458b2_17_RangeFactories_cu_38772b0829elementwise_kernel_with_indexIiZZZN2at6native17linspace_cuda_outERKN3c106ScalarES6_lRNS1_6TensorEENKUlvE_clEvENKUlvE3_clEvEUllE_EEvT_T0_PN15function_traitsISD_E11result_typeE:
        .type           _ZN50_GLOBAL__N__f31458b2_17_RangeFactories_cu_38772b0829elementwise_kernel_with_indexIiZZZN2at6native17linspace_cuda_outERKN3c106ScalarES6_lRNS1_6TensorEENKUlvE_clEvENKUlvE3_clEvEUllE_EEvT_T0_PN15function_traitsISD_E11result_typeE,@function
        .size           _ZN50_GLOBAL__N__f31458b2_17_RangeFactories_cu_38772b0829elementwise_kernel_with_indexIiZZZN2at6native17linspace_cuda_outERKN3c106ScalarES6_lRNS1_6TensorEENKUlvE_clEvENKUlvE3_clEvEUllE_EEvT_T0_PN15function_traitsISD_E11result_typeE,(.L_x_811 - _ZN50_GLOBAL__N__f31458b2_17_RangeFactories_cu_38772b0829elementwise_kernel_with_indexIiZZZN2at6native17linspace_cuda_outERKN3c106ScalarES6_lRNS1_6TensorEENKUlvE_clEvENKUlvE3_clEvEUllE_EEvT_T0_PN15function_traitsISD_E11result_typeE)
        .other          _ZN50_GLOBAL__N__f31458b2_17_RangeFactories_cu_38772b0829elementwise_kernel_with_indexIiZZZN2at6native17linspace_cuda_outERKN3c106ScalarES6_lRNS1_6TensorEENKUlvE_clEvENKUlvE3_clEvEUllE_EEvT_T0_PN15function_traitsISD_E11result_typeE,@"STO_CUDA_ENTRY STV_DEFAULT"
_ZN50_GLOBAL__N__f31458b2_17_RangeFactories_cu_38772b0829elementwise_kernel_with_indexIiZZZN2at6native17linspace_cuda_outERKN3c106ScalarES6_lRNS1_6TensorEENKUlvE_clEvENKUlvE3_clEvEUllE_EEvT_T0_PN15function_traitsISD_E11result_typeE:
        /* <DEDUP_REMOVED lines=19> */
[----:B0-----:R-:W-:-:S06]  /*0130*/  FFMA.FTZ R4, -R3, c[0x0][0x178], R4 ;  /* 0x00005e0003047a23 */ /* 0x001fcc0000010104 */
[----:B------:R0:W1:Y:S01]  /*0140*/  F2I.FTZ.TRUNC.NTZ R5, R4 ;  /* 0x0000000400057305 */ /* 0x000062000021f100 */
[----:B------:R-:W-:Y:S05]  /*0150*/  BRA `(.L_x_700) ;  /* 0x0000005000007947 */ /* 0x000fea0003800000 */
.L_x_699:
[----:B------:R-:W-:Y:S01]  /*0160*/  ULDC.U16 UR6, c[0x0][0x168] ;  /* 0x00005a0000067ab9 */ /* 0x000fe20000000400 */
[----:B------:R-:W-:Y:S08]  /*0170*/  I2F R3, R0 ;  /* 0x0000000000037306 */ /* 0x000ff00000201400 */
[----:B------:R-:W0:Y:S02]  /*0180*/  I2F.S16 R2, UR6 ;  /* 0x0000000600027d06 */ /* 0x000e240008101400 */
[----:B0-----:R-:W-:-:S06]  /*0190*/  FFMA.FTZ R2, R3, c[0x0][0x178], R2 ;  /* 0x00005e0003027a23 */ /* 0x001fcc0000010002 */
[----:B------:R0:W1:Y:S02]  /*01a0*/  F2I.FTZ.TRUNC.NTZ R5, R2 ;  /* 0x0000000200057305 */ /* 0x000064000021f100 */
.L_x_700:
[----:B------:R-:W-:Y:S05]  /*01b0*/  BSYNC B0 ;  /* 0x0000000000007941 */ /* 0x000fea0003800000 */
.L_x_698:
[----:B0-----:R-:W-:-:S04]  /*01c0*/  LEA R2, P0, R0, c[0x0][0x190], 0x1 ;  /* 0x0000640000027a11 */ /* 0x001fc800078008ff */
[----:B------:R-:W-:-:S05]  /*01d0*/  LEA.HI.X R3, R0, c[0x0][0x194], R7, 0x1, P0 ;  /* 0x0000650000037a11 */ /* 0x000fca00000f0c07 */
[----:B-1----:R-:W-:Y:S01]  /*01e0*/  STG.E.U16 [R2.64], R5 ;  /* 0x0000000502007986 */ /* 0x002fe2000c101504 */
[----:B------:R-:W-:Y:S05]  /*01f0*/  EXIT ;  /* 0x000000000000794d */ /* 0x000fea0003800000 */
.L_x_701:
        /* <DEDUP_REMOVED lines=16> */
.L_x_811:


//--------------------- .text._ZN50_GLOBAL__N__f31458b2_17_RangeFactories_cu_38772b0829elementwise_kernel_with_indexIlZZZN2at6native17linspace_cuda_outERKN3c106ScalarES6_lRNS1_6TensorEENKUlvE_clEvENKUlvE2_clEvEUllE_EEvT_T0_PN15function_traitsISD_E11result_typeE --------------------------
	.section	.text._ZN50_GLOBAL__N__f31458b2_17_RangeFactories_cu_38772b0829elementwise_kernel_with_indexIlZZZN2at6native17linspace_cuda_outERKN3c106ScalarES6_lRNS1_6TensorEENKUlvE_clEvENKUlvE2_clEvEUllE_EEvT_T0_PN15function_traitsISD_E11result_typeE,"ax",@progbits
	.sectioninfo	@"SHI_REGISTERS=8"
	.align	128
.text._ZN50_GLOBAL__N__f31458b2_17_RangeFactories_cu_38772b0829elementwise_kernel_with_indexIlZZZN2at6native17linspace_cuda_outERKN3c106ScalarES6_lRNS1_6TensorEENKUlvE_clEvENKUlvE2_clEvEUllE_EEvT_T0_PN15function_traitsISD_E11result_typeE:
        .type           _ZN50_GLOBAL__N__f31458b2_17_RangeFactories_cu_38772b0829elementwise_kernel_with_indexIlZZZN2at6native17linspace_cuda_outERKN3c106ScalarES6_lRNS1_6TensorEENKUlvE_clEvENKUlvE2_clEvEUllE_EEvT_T0_PN15function_traitsISD_E11result_typeE,@function
        .size           _ZN50_GLOBAL__N__f31458b2_17_RangeFactories_cu_38772b0829elementwise_kernel_with_indexIlZZZN2at6native17linspace_cuda_outERKN3c106ScalarES6_lRNS1_6TensorEENKUlvE_clEvENKUlvE2_clEvEUllE_EEvT_T0_PN15function_traitsISD_E11result_typeE,(.L_x_812 - _ZN50_GLOBAL__N__f31458b2_17_RangeFactories_cu_38772b0829elementwise_kernel_with_indexIlZZZN2at6native17linspace_cuda_outERKN3c106ScalarES6_lRNS1_6TensorEENKUlvE_clEvENKUlvE2_clEvEUllE_EEvT_T0_PN15function_traitsISD_E11result_typeE)
        .other          _ZN50_GLOBAL__N__f31458b2_17_RangeFactories_cu_38772b0829elementwise_kernel_with_indexIlZZZN2at6native17linspace_cuda_outERKN3c106ScalarES6_lRNS1_6TensorEENKUlvE_clEvENKUlvE2_clEvEUllE_EEvT_T0_PN15function_traitsISD_E11result_typeE,@"STO_CUDA_ENTRY STV_DEFAULT"
_ZN50_GLOBAL__N__f31458b2_17_RangeFactories_cu_38772b0829elementwise_kernel_with_indexIlZZZN2at6native17linspace_cuda_outERKN3c106ScalarES6_lRNS1_6TensorEENKUlvE_clEvENKUlvE2_clEvEUllE_EEvT_T0_PN15function_traitsISD_E11result_typeE:
        /* <DEDUP_REMOVED lines=18> */
[----:B0-----:R-:W-:-:S06]  /*0120*/  FFMA.FTZ R2, -R5, c[0x0][0x180], R2 ;  /* 0x0000600005027a23 */ /* 0x001fcc0000010102 */
[----:B------:R-:W0:Y:S01]  /*0130*/  F2I.S64.TRUNC R2, R2 ;  /* 0x0000000200027311 */ /* 0x000e22000020d900 */
[----:B------:R-:W-:Y:S05]  /*0140*/  BRA `(.L_x_704) ;  /* 0x0000004000007947 */ /* 0x000fea0003800000 */
.L_x_703:
[----:B------:R-:W0:Y:S08]  /*0150*/  I2F.U32 R2, R0 ;  /* 0x0000000000027306 */ /* 0x000e300000201000 */
[----:B------:R-:W0:Y:S02]  /*0160*/  I2F.S64 R3, c[0x0][0x168] ;  /* 0x00005a0000037b12 */ /* 0x000e240000301400 */
[----:B0-----:R-:W-:-:S06]  /*0170*/  FFMA.FTZ R2, R2, c[0x0][0x180], R3 ;  /* 0x0000600002027a23 */ /* 0x001fcc0000010003 */
[----:B------:R-:W0:Y:S02]  /*0180*/  F2I.S64.TRUNC R2, R2 ;  /* 0x0000000200027311 */ /* 0x000e24000020d900 */
.L_x_704:
[----:B------:R-:W-:Y:S05]  /*0190*/  BSYNC B0 ;  /* 0x0000000000007941 */ /* 0x000fea0003800000 */
.L_x_702:
[----:B------:R-:W-:-:S04]  /*01a0*/  LEA R4, P0, R0, c[0x0][0x198], 0x3 ;  /* 0x0000660000047a11 */ /* 0x000fc800078018ff */
[----:B------:R-:W-:-:S05]  /*01b0*/  LEA.HI.X R5, R0, c[0x0][0x19c], RZ, 0x3, P0 ;  /* 0x0000670000057a11 */ /* 0x000fca00000f1cff */
[----:B0-----:R-:W-:Y:S01]  /*01c0*/  STG.E.64 [R4.64], R2 ;  /* 0x0000000204007986 */ /* 0x001fe2000c101b04 */
[----:B------:R-:W-:Y:S05]  /*01d0*/  EXIT ;  /* 0x000000000000794d */ /* 0x000fea0003800000 */
.L_x_705:
        /* <DEDUP_REMOVED lines=10> */
.L_x_812:


//--------------------- .text._ZN50_GLOBAL__N__f31458b2_17_RangeFactories_cu_38772b0829elementwise_kernel_with_indexIiZZZN2at6native17linspace_cuda_outERKN3c106ScalarES6_lRNS1_6TensorEENKUlvE_clEvENKUlvE2_clEvEUllE_EEvT_T0_PN15function_traitsISD_E11result_typeE --------------------------
	.section	.text._ZN50_GLOBAL__N__f31458b2_17_RangeFactories_cu_38772b0829elementwise_kernel_with_indexIiZZZN2at6native17linspace_cuda_outERKN3c106ScalarES6_lRNS1_6TensorEENKUlvE_clEvENKUlvE2_clEvEUllE_EEvT_T0_PN15function_traitsISD_E11result_typeE,"ax",@progbits
	.sectioninfo	@"SHI_REGISTERS=10"
	.align	128
.text._ZN50_GLOBAL__N__f31458b2_17_RangeFactories_cu_38772b0829elementwise_kernel_with_indexIiZZZN2at6native17linspace_cuda_outERKN3c106ScalarES6_lRNS1_6TensorEENKUlvE_clEvENKUlvE2_clEvEUllE_EEvT_T0_PN15function_traitsISD_E11result_typeE:
        .type           _ZN50_GLOBAL__N__f31458b2_17_RangeFactories_cu_38772b0829elementwise_kernel_with_indexIiZZZN2at6native17linspace_cuda_outERKN3c106ScalarES6_lRNS1_6TensorEENKUlvE_clEvENKUlvE2_clEvEUllE_EEvT_T0_PN15function_traitsISD_E11result_typeE,@function
        .size           _ZN50_GLOBAL__N__f31458b2_17_RangeFactories_cu_38772b0829elementwise_kernel_with_indexIiZZZN2at6native17linspace_cuda_outERKN3c106ScalarES6_lRNS1_6TensorEENKUlvE_clEvENKUlvE2_clEvEUllE_EEvT_T0_PN15function_traitsISD_E11result_typeE,(.L_x_813 - _ZN50_GLOBAL__N__f31458b2_17_RangeFactories_cu_38772b0829elementwise_kernel_with_indexIiZZZN2at6native17linspace_cuda_outERKN3c106ScalarES6_lRNS1_6TensorEENKUlvE_clEvENKUlvE2_clEvEUllE_EEvT_T0_PN15function_traitsISD_E11result_typeE)
        .other          _ZN50_GLOBAL__N__f31458b2_17_RangeFactories_cu_38772b0829elementwise_kernel_with_indexIiZZZN2at6native17linspace_cuda_outERKN3c106ScalarES6_lRNS1_6TensorEENKUlvE_clEvENKUlvE2_clEvEUllE_EEvT_T0_PN15function_traitsISD_E11result_typeE,@"STO_CUDA_ENTRY STV_DEFAULT"
_ZN50_GLOBAL__N__f31458b2_17_RangeFactories_cu_38772b0829elementwise_kernel_with_indexIiZZZN2at6native17linspace_cuda_outERKN3c106ScalarES6_lRNS1_6TensorEENKUlvE_clEvENKUlvE2_clEvEUllE_EEvT_T0_PN15function_traitsISD_E11result_typeE:
        /* <DEDUP_REMOVED lines=18> */
[----:B0-----:R-:W-:-:S06]  /*0120*/  FFMA.FTZ R2, -R5, c[0x0][0x180], R2 ;  /* 0x0000600005027a23 */ /* 0x001fcc0000010102 */
[----:B------:R-:W0:Y:S01]  /*0130*/  F2I.S64.TRUNC R2, R2 ;  /* 0x0000000200027311 */ /* 0x000e22000020d900 */
[----:B------:R-:W-:Y:S05]  /*0140*/  BRA `(.L_x_708) ;  /* 0x0000004000007947 */ /* 0x000fea0003800000 */
.L_x_707:
[----:B------:R-:W0:Y:S08]  /*0150*/  I2F.S64 R2, c[0x0][0x168] ;  /* 0x00005a0000027b12 */ /* 0x000e300000301400 */
[----:B------:R-:W0:Y:S02]  /*0160*/  I2F R3, R0 ;  /* 0x0000000000037306 */ /* 0x000e240000201400 */
[----:B0-----:R-:W-:-:S06]  /*0170*/  FFMA.FTZ R2, R3, c[0x0][0x180], R2 ;  /* 0x0000600003027a23 */ /* 0x001fcc0000010002 */
[----:B------:R-:W0:Y:S02]  /*0180*/  F2I.S64.TRUNC R2, R2 ;  /* 0x0000000200027311 */ /* 0x000e24000020d900 */
.L_x_708:
[----:B------:R-:W-:Y:S05]  /*0190*/  BSYNC B0 ;  /* 0x0000000000007941 */ /* 0x000fea0003800000 */
.L_x_706:
[----:B------:R-:W-:-:S04]  /*01a0*/  LEA R4, P0, R0, c[0x0][0x198], 0x3 ;  /* 0x0000660000047a11 */ /* 0x000fc800078018ff */
[----:B------:R-:W-:-:S05]  /*01b0*/  LEA.HI.X R5, R0, c[0x0][0x19c], R7, 0x3, P0 ;  /* 0x0000670000057a11 */ /* 0x000fca00000f1c07 */
[----:B0-----:R-:W-:Y:S01]  /*01c0*/  STG.E.64 [R4.64], R2 ;  /* 0x0000000204007986 */ /* 0x001fe2000c101b04 */
[----:B------:R-:W-:Y:S05]  /*01d0*/  EXIT ;  /* 0x000000000000794d */ /* 0x000fea0003800000 */
.L_x_709:
        /* <DEDUP_REMOVED lines=10> */
.L_x_813:


//--------------------- .text._ZN50_GLOBAL__N__f31458b2_17_RangeFactories_cu_38772b0829elementwise_kernel_with_indexIlZZZN2at6native17linspace_cuda_outERKN3c106ScalarES6_lRNS1_6TensorEENKUlvE_clEvENKUlvE1_clEvEUllE_EEvT_T0_PN15function_traitsISD_E11result_typeE --------------------------
	.section	.text._ZN50_GLOBAL__N__f31458b2_17_RangeFactories_cu_38772b0829elementwise_kernel_with_indexIlZZZN2at6native17linspace_cuda_outERKN3c106ScalarES6_lRNS1_6TensorEENKUlvE_clEvENKUlvE1_clEvEUllE_EEvT_T0_PN15function_traitsISD_E11result_typeE,"ax",@progbits
	.sectioninfo	@"SHI_REGISTERS=8"
	.align	128
.text._ZN50_GLOBAL__N__f31458b2_17_RangeFactories_cu_38772b0829elementwise_kernel_with_indexIlZZZN2at6native17linspace_cuda_outERKN3c106ScalarES6_lRNS1_6TensorEENKUlvE_clEvENKUlvE1_clEvEUllE_EEvT_T0_PN15function_traitsISD_E11result_typeE:
        .type           _ZN50_GLOBAL__N__f31458b2_17_RangeFactories_cu_38772b0829elementwise_kernel_with_indexIlZZZN2at6native17linspace_cuda_outERKN3c106ScalarES6_lRNS1_6TensorEENKUlvE_clEvENKUlvE1_clEvEUllE_EEvT_T0_PN15function_traitsISD_E11result_typeE,@function
        .size           _ZN50_GLOBAL__N__f31458b2_17_RangeFactories_cu_38772b0829elementwise_kernel_with_indexIlZZZN2at6native17linspace_cuda_outERKN3c106ScalarES6_lRNS1_6TensorEENKUlvE_clEvENKUlvE1_clEvEUllE_EEvT_T0_PN15function_traitsISD_E11result_typeE,(.L_x_814 - _ZN50_GLOBAL__N__f31458b2_17_RangeFactories_cu_38772b0829elementwise_kernel_with_indexIlZZZN2at6native17linspace_cuda_outERKN3c106ScalarES6_lRNS1_6TensorEENKUlvE_clEvENKUlvE1_clEvEUllE_EEvT_T0_PN15function_traitsISD_E11result_typeE)
        .other          _ZN50_GLOBAL__N__f31458b2_17_RangeFactories_cu_38772b0829elementwise_kernel_with_indexIlZZZN2at6native17linspace_cuda_outERKN3c106ScalarES6_lRNS1_6TensorEENKUlvE_clEvENKUlvE1_clEvEUllE_EEvT_T0_PN15function_traitsISD_E11result_typeE,@"STO_CUDA_ENTRY STV_DEFAULT"
_ZN50_GLOBAL__N__f31458b2_17_RangeFactories_cu_38772b0829elementwise_kernel_with_indexIlZZZN2at6native17linspace_cuda_outERKN3c106ScalarES6_lRNS1_6TensorEENKUlvE_clEvENKUlvE1_clEvEUllE_EEvT_T0_PN15function_traitsISD_E11result_typeE:
        /* <DEDUP_REMOVED lines=18> */
[----:B0-----:R-:W-:-:S06]  /*0120*/  FFMA.FTZ R4, -R3, c[0x0][0x178], R4 ;  /* 0x00005e0003047a23 */ /* 0x001fcc0000010104 */
[----:B------:R0:W1:Y:S01]  /*0130*/  F2I.FTZ.TRUNC.NTZ R5, R4 ;  /* 0x0000000400057305 */ /* 0x000062000021f100 */
[----:B------:R-:W-:Y:S05]  /*0140*/  BRA `(.L_x_712) ;  /* 0x0000004000007947 */ /* 0x000fea0003800000 */
.L_x_711:
[----:B------:R-:W-:Y:S08]  /*0150*/  I2F.U32 R2, R0 ;  /* 0x0000000000027306 */ /* 0x000ff00000201000 */
[----:B------:R-:W0:Y:S02]  /*0160*/  I2F R3, c[0x0][0x168] ;  /* 0x00005a0000037b06 */ /* 0x000e240000201400 */
[----:B0-----:R-:W-:-:S06]  /*0170*/  FFMA.FTZ R2, R2, c[0x0][0x178], R3 ;  /* 0x00005e0002027a23 */ /* 0x001fcc0000010003 */
[----:B------:R0:W1:Y:S02]  /*0180*/  F2I.FTZ.TRUNC.NTZ R5, R2 ;  /* 0x0000000200057305 */ /* 0x000064000021f100 */
.L_x_712:
[----:B------:R-:W-:Y:S05]  /*0190*/  BSYNC B0 ;  /* 0x0000000000007941 */ /* 0x000fea0003800000 */
.L_x_710:
[----:B0-----:R-:W-:-:S04]  /*01a0*/  LEA R2, P0, R0, c[0x0][0x190], 0x2 ;  /* 0x0000640000027a11 */ /* 0x001fc800078010ff */
[----:B------:R-:W-:-:S05]  /*01b0*/  LEA.HI.X R3, R0, c[0x0][0x194], RZ, 0x2, P0 ;  /* 0x0000650000037a11 */ /* 0x000fca00000f14ff */
[----:B-1----:R-:W-:Y:S01]  /*01c0*/  STG.E [R2.64], R5 ;  /* 0x0000000502007986 */ /* 0x002fe2000c101904 */
[----:B------:R-:W-:Y:S05]  /*01d0*/  EXIT ;  /* 0x000000000000794d */ /* 0x000fea0003800000 */
.L_x_713:
        /* <DEDUP_REMOVED lines=10> */
.L_x_814:


//--------------------- .text._ZN50_GLOBAL__N__f31458b2_17_RangeFactories_cu_38772b0829elementwise_kernel_with_indexIiZZZN2at6native17linspace_cuda_outERKN3c106ScalarES6_lRNS1_6TensorEENKUlvE_clEvENKUlvE1_clEvEUllE_EEvT_T0_PN15function_traitsISD_E11result_typeE --------------------------
	.section	.text._ZN50_GLOBAL__N__f31458b2_17_RangeFactories_cu_38772b0829elementwise_kernel_with_indexIiZZZN2at6native17linspace_cuda_outERKN3c106ScalarES6_lRNS1_6TensorEENKUlvE_clEvENKUlvE1_clEvEUllE_EEvT_T0_PN15function_traitsISD_E11result_typeE,"ax",@progbits
	.sectioninfo	@"SHI_REGISTERS=10"
	.align	128
.text._ZN50_GLOBAL__N__f31458b2_17_RangeFactories_cu_38772b0829elementwise_kernel_with_indexIiZZZN2at6native17linspace_cuda_outERKN3c106ScalarES6_lRNS1_6TensorEENKUlvE_clEvENKUlvE1_clEvEUllE_EEvT_T0_PN15function_traitsISD_E11result_typeE:
        .type           _ZN50_GLOBAL__N__f31458b2_17_RangeFactories_cu_38772b0829elementwise_kernel_with_indexIiZZZN2at6native17linspace_cuda_outERKN3c106ScalarES6_lRNS1_6TensorEENKUlvE_clEvENKUlvE1_clEvEUllE_EEvT_T0_PN15function_traitsISD_E11result_typeE,@function
        .size           _ZN50_GLOBAL__N__f31458b2_17_RangeFactories_cu_38772b0829elementwise_kernel_with_indexIiZZZN2at6native17linspace_cuda_outERKN3c106ScalarES6_lRNS1_6TensorEENKUlvE_clEvENKUlvE1_clEvEUllE_EEvT_T0_PN15function_traitsISD_E11result_typeE,(.L_x_815 - _ZN50_GLOBAL__N__f31458b2_17_RangeFactories_cu_38772b0829elementwise_kernel_with_indexIiZZZN2at6native17linspace_cuda_outERKN3c106ScalarES6_lRNS1_6TensorEENKUlvE_clEvENKUlvE1_clEvEUllE_EEvT_T0_PN15function_traitsISD_E11result_typeE)
        .other          _ZN50_GLOBAL__N__f31458b2_17_RangeFactories_cu_38772b0829elementwise_kernel_with_indexIiZZZN2at6native17linspace_cuda_outERKN3c106ScalarES6_lRNS1_6TensorEENKUlvE_clEvENKUlvE1_clEvEUllE_EEvT_T0_PN15function_traitsISD_E11result_typeE,@"STO_CUDA_ENTRY STV_DEFAULT"
_ZN50_GLOBAL__N__f31458b2_17_RangeFactories_cu_38772b0829elementwise_kernel_with_indexIiZZZN2at6native17linspace_cuda_outERKN3c106ScalarES6_lRNS1_6TensorEENKUlvE_clEvENKUlvE1_clEvEUllE_EEvT_T0_PN15function_traitsISD_E11result_typeE:
        /* <DEDUP_REMOVED lines=18> */
[----:B0-----:R-:W-:-:S06]  /*0120*/  FFMA.FTZ R4, -R3, c[0x0][0x178], R4 ;  /* 0x00005e0003047a23 */ /* 0x001fcc0000010104 */
[----:B------:R0:W1:Y:S01]  /*0130*/  F2I.FTZ.TRUNC.NTZ R5, R4 ;  /* 0x0000000400057305 */ /* 0x000062000021f100 */
[----:B------:R-:W-:Y:S05]  /*0140*/  BRA `(.L_x_716) ;  /* 0x0000004000007947 */ /* 0x000fea0003800000 */
.L_x_715:
[----:B------:R-:W-:Y:S08]  /*0150*/  I2F R2, c[0x0][0x168] ;  /* 0x00005a0000027b06 */ /* 0x000ff00000201400 */
[----:B------:R-:W0:Y:S02]  /*0160*/  I2F R3, R0 ;  /* 0x0000000000037306 */ /* 0x000e240000201400 */
[----:B0-----:R-:W-:-:S06]  /*0170*/  FFMA.FTZ R2, R3, c[0x0][0x178], R2 ;  /* 0x00005e0003027a23 */ /* 0x001fcc0000010002 */
[----:B------:R0:W1:Y:S02]  /*0180*/  F2I.FTZ.TRUNC.NTZ R5, R2 ;  /* 0x0000000200057305 */ /* 0x000064000021f100 */
.L_x_716:
[----:B------:R-:W-:Y:S05]  /*0190*/  BSYNC B0 ;  /* 0x0000000000007941 */ /* 0x000fea0003800000 */
.L_x_714:
[----:B0-----:R-:W-:-:S04]  /*01a0*/  LEA R2, P0, R0, c[0x0][0x190], 0x2 ;  /* 0x0000640000027a11 */ /* 0x001fc800078010ff */
[----:B------:R-:W-:-:S05]  /*01b0*/  LEA.HI.X R3, R0, c[0x0][0x194], R7, 0x2, P0 ;  /* 0x0000650000037a11 */ /* 0x000fca00000f1407 */
[----:B-1----:R-:W-:Y:S01]  /*01c0*/  STG.E [R2.64], R5 ;  /* 0x0000000502007986 */ /* 0x002fe2000c101904 */
[----:B------:R-:W-:Y:S05]  /*01d0*/  EXIT ;  /* 0x000000000000794d */ /* 0x000fea0003800000 */
.L_x_717:
        /* <DEDUP_REMOVED lines=10> */
.L_x_815:


//--------------------- .text._ZN50_GLOBAL__N__f31458b2_17_RangeFactories_cu_38772b0829elementwise_kernel_with_indexIlZZZN2at6native17linspace_cuda_outERKN3c106ScalarES6_lRNS1_6TensorEENKUlvE_clEvENKUlvE0_clEvEUllE_EEvT_T0_PN15function_traitsISD_E11result_typeE --------------------------
	.section	.text._ZN50_GLOBAL__N__f31458b2_17_RangeFactories_cu_38772b0829elementwise_kernel_with_indexIlZZZN2at6native17linspace_cuda_outERKN3c106ScalarES6_lRNS1_6TensorEENKUlvE_clEvENKUlvE0_clEvEUllE_EEvT_T0_PN15function_traitsISD_E11result_typeE,"ax",@progbits
	.sectioninfo	@"SHI_REGISTERS=8"
	.align	128
.text._ZN50_GLOBAL__N__f31458b2_17_RangeFactories_cu_38772b0829elementwise_kernel_with_indexIlZZZN2at6native17linspace_cuda_outERKN3c106ScalarES6_lRNS1_6TensorEENKUlvE_clEvENKUlvE0_clEvEUllE_EEvT_T0_PN15function_traitsISD_E11result_typeE:
        .type           _ZN50_GLOBAL__N__f31458b2_17_RangeFactories_cu_38772b0829elementwise_kernel_with_indexIlZZZN2at6native17linspace_cuda_outERKN3c106ScalarES6_lRNS1_6TensorEENKUlvE_clEvENKUlvE0_clEvEUllE_EEvT_T0_PN15function_traitsISD_E11result_typeE,@function
        .size           _ZN50_GLOBAL__N__f31458b2_17_RangeFactories_cu_38772b0829elementwise_kernel_with_indexIlZZZN2at6native17linspace_cuda_outERKN3c106ScalarES6_lRNS1_6TensorEENKUlvE_clEvENKUlvE0_clEvEUllE_EEvT_T0_PN15function_traitsISD_E11result_typeE,(.L_x_816 - _ZN50_GLOBAL__N__f31458b2_17_RangeFactories_cu_38772b0829elementwise_kernel_with_indexIlZZZN2at6native17linspace_cuda_outERKN3c106ScalarES6_lRNS1_6TensorEENKUlvE_clEvENKUlvE0_clEvEUllE_EEvT_T0_PN15function_traitsISD_E11result_typeE)
        .other          _ZN50_GLOBAL__N__f31458b2_17_RangeFactories_cu_38772b0829elementwise_kernel_with_indexIlZZZN2at6native17linspace_cuda_outERKN3c106ScalarES6_lRNS1_6TensorEENKUlvE_clEvENKUlvE0_clEvEUllE_EEvT_T0_PN15function_traitsISD_E11result_typeE,@"STO_CUDA_ENTRY STV_DEFAULT"
_ZN50_GLOBAL__N__f31458b2_17_RangeFactories_cu_38772b0829elementwise_kernel_with_indexIlZZZN2at6native17linspace_cuda_outERKN3c106ScalarES6_lRNS1_6TensorEENKUlvE_clEvENKUlvE0_clEvEUllE_EEvT_T0_PN15function_traitsISD_E11result_typeE:
        /* <DEDUP_REMOVED lines=20> */
[----:B0-----:R-:W-:-:S06]  /*0140*/  FFMA.FTZ R4, -R3, c[0x0][0x178], R4 ;  /* 0x00005e0003047a23 */ /* 0x001fcc0000010104 */
[----:B------:R0:W1:Y:S01]  /*0150*/  F2I.FTZ.TRUNC.NTZ R5, R4 ;  /* 0x0000000400057305 */ /* 0x000062000021f100 */
[----:B------:R-:W-:Y:S05]  /*0160*/  BRA `(.L_x_720) ;  /* 0x0000004000007947 */ /* 0x000fea0003800000 */
.L_x_719:
[----:B------:R-:W-:Y:S08]  /*0170*/  I2F.U32 R2, R0 ;  /* 0x0000000000027306 */ /* 0x000ff00000201000 */
[----:B------:R-:W0:Y:S02]  /*0180*/  I2F.S8 R3, UR6 ;  /* 0x0000000600037d06 */ /* 0x000e240008001400 */
[----:B0-----:R-:W-:-:S06]  /*0190*/  FFMA.FTZ R2, R2, c[0x0][0x178], R3 ;  /* 0x00005e0002027a23 */ /* 0x001fcc0000010003 */
[----:B------:R0:W1:Y:S02]  /*01a0*/  F2I.FTZ.TRUNC.NTZ R5, R2 ;  /* 0x0000000200057305 */ /* 0x000064000021f100 */
.L_x_720:
[----:B------:R-:W-:Y:S05]  /*01b0*/  BSYNC B0 ;  /* 0x0000000000007941 */ /* 0x000fea0003800000 */
.L_x_718:
[----:B0-----:R-:W-:-:S05]  /*01c0*/  IADD3 R2, P0, R0, c[0x0][0x190], RZ ;  /* 0x0000640000027a10 */ /* 0x001fca0007f1e0ff */
[----:B------:R-:W-:-:S05]  /*01d0*/  IMAD.X R3, RZ, RZ, c[0x0][0x194], P0 ;  /* 0x00006500ff037624 */ /* 0x000fca00000e06ff */
[----:B-1----:R-:W-:Y:S01]  /*01e0*/  STG.E.U8 [R2.64], R5 ;  /* 0x0000000502007986 */ /* 0x002fe2000c101104 */
[----:B------:R-:W-:Y:S05]  /*01f0*/  EXIT ;  /* 0x000000000000794d */ /* 0x000fea0003800000 */
.L_x_721:
        /* <DEDUP_REMOVED lines=16> */
.L_x_816:


//--------------------- .text._ZN50_GLOBAL__N__f31458b2_17_RangeFactories_cu_38772b0829elementwise_kernel_with_indexIiZZZN2at6native17linspace_cuda_outERKN3c106ScalarES6_lRNS1_6TensorEENKUlvE_clEvENKUlvE0_clEvEUllE_EEvT_T0_PN15function_traitsISD_E11result_typeE --------------------------
	.section	.text._ZN50_GLOBAL__N__f31458b2_17_RangeFactories_cu_38772b0829elementwise_kernel_with_indexIiZZZN2at6native17linspace_cuda_outERKN3c106ScalarES6_lRNS1_6TensorEENKUlvE_clEvENKUlvE0_clEvEUllE_EEvT_T0_PN15function_traitsISD_E11result_typeE,"ax",@progbits
	.sectioninfo	@"SHI_REGISTERS=9"
	.align	128
.text._ZN50_GLOBAL__N__f31458b2_17_RangeFactories_cu_38772b0829elementwise_kernel_with_indexIiZZZN2at6native17linspace_cuda_outERKN3c106ScalarES6_lRNS1_6TensorEENKUlvE_clEvENKUlvE0_clEvEUllE_EEvT_T0_PN15function_traitsISD_E11result_typeE:
        .type           _ZN50_GLOBAL__N__f31458b2_17_RangeFactories_cu_38772b0829elementwise_kernel_with_indexIiZZZN2at6native17linspace_cuda_outERKN3c106ScalarES6_lRNS1_6TensorEENKUlvE_clEvENKUlvE0_clEvEUllE_EEvT_T0_PN15function_traitsISD_E11result_typeE,@function
        .size           _ZN50_GLOBAL__N__f31458b2_17_RangeFactories_cu_38772b0829elementwise_kernel_with_indexIiZZZN2at6native17linspace_cuda_outERKN3c106ScalarES6_lRNS1_6TensorEENKUlvE_clEvENKUlvE0_clEvEUllE_EEvT_T0_PN15function_traitsISD_E11result_typeE,(.L_x_817 - _ZN50_GLOBAL__N__f31458b2_17_RangeFactories_cu_38772b0829elementwise_kernel_with_indexIiZZZN2at6native17linspace_cuda_outERKN3c106ScalarES6_lRNS1_6TensorEENKUlvE_clEvENKUlvE0_clEvEUllE_EEvT_T0_PN15function_traitsISD_E11result_typeE)
        .other          _ZN50_GLOBAL__N__f31458b2_17_RangeFactories_cu_38772b0829elementwise_kernel_with_indexIiZZZN2at6native17linspace_cuda_outERKN3c106ScalarES6_lRNS1_6TensorEENKUlvE_clEvENKUlvE0_clEvEUllE_EEvT_T0_PN15function_traitsISD_E11result_typeE,@"STO_CUDA_ENTRY STV_DEFAULT"
_ZN50_GLOBAL__N__f31458b2_17_RangeFactories_cu_38772b0829elementwise_kernel_with_indexIiZZZN2at6native17linspace_cuda_outERKN3c106ScalarES6_lRNS1_6TensorEENKUlvE_clEvENKUlvE0_clEvEUllE_EEvT_T0_PN15function_traitsISD_E11result_typeE:
        /* <DEDUP_REMOVED lines=20> */
[----:B0-----:R-:W-:-:S06]  /*0140*/  FFMA.FTZ R4, -R3, c[0x0][0x178], R4 ;  /* 0x00005e0003047a23 */ /* 0x001fcc0000010104 */
[----:B------:R0:W1:Y:S01]  /*0150*/  F2I.FTZ.TRUNC.NTZ R5, R4 ;  /* 0x0000000400057305 */ /* 0x000062000021f100 */
[----:B------:R-:W-:Y:S05]  /*0160*/  BRA `(.L_x_724) ;  /* 0x0000004000007947 */ /* 0x000fea0003800000 */
.L_x_723:
[----:B------:R-:W-:Y:S08]  /*0170*/  I2F.S8 R2, UR6 ;  /* 0x0000000600027d06 */ /* 0x000ff00008001400 */
[----:B------:R-:W0:Y:S02]  /*0180*/  I2F R3, R0 ;  /* 0x0000000000037306 */ /* 0x000e240000201400 */
[----:B0-----:R-:W-:-:S06]  /*0190*/  FFMA.FTZ R2, R3, c[0x0][0x178], R2 ;  /* 0x00005e0003027a23 */ /* 0x001fcc0000010002 */
[----:B------:R0:W1:Y:S02]  /*01a0*/  F2I.FTZ.TRUNC.NTZ R5, R2 ;  /* 0x0000000200057305 */ /* 0x000064000021f100 */
.L_x_724:
[----:B------:R-:W-:Y:S05]  /*01b0*/  BSYNC B0 ;  /* 0x0000000000007941 */ /* 0x000fea0003800000 */
.L_x_722:
[----:B0-----:R-:W-:-:S04]  /*01c0*/  IADD3 R2, P0, R0, c[0x0][0x190], RZ ;  /* 0x0000640000027a10 */ /* 0x001fc80007f1e0ff */
[----:B------:R-:W-:-:S05]  /*01d0*/  IADD3.X R3, R6, c[0x0][0x194], RZ, P0, !PT ;  /* 0x0000650006037a10 */ /* 0x000fca00007fe4ff */
[----:B-1----:R-:W-:Y:S01]  /*01e0*/  STG.E.U8 [R2.64], R5 ;  /* 0x0000000502007986 */ /* 0x002fe2000c101104 */
[----:B------:R-:W-:Y:S05]  /*01f0*/  EXIT ;  /* 0x000000000000794d */ /* 0x000fea0003800000 */
.L_x_725:
        /* <DEDUP_REMOVED lines=16> */
.L_x_817:


//--------------------- .text._ZN50_GLOBAL__N__f31458b2_17_RangeFactories_cu_38772b0829elementwise_kernel_with_indexIlZZZN2at6native17linspace_cuda_outERKN3c106ScalarES6_lRNS1_6TensorEENKUlvE_clEvENKUlvE_clEvEUllE_EEvT_T0_PN15function_traitsISD_E11result_typeE --------------------------
	.section	.text._ZN50_GLOBAL__N__f31458b2_17_RangeFactories_cu_38772b0829elementwise_kernel_with_indexIlZZZN2at6native17linspace_cuda_outERKN3c106ScalarES6_lRNS1_6TensorEENKUlvE_clEvENKUlvE_clEvEUllE_EEvT_T0_PN15function_traitsISD_E11result_typeE,"ax",@progbits
	.sectioninfo	@"SHI_REGISTERS=8"
	.align	128
.text._ZN50_GLOBAL__N__f31458b2_17_RangeFactories_cu_38772b0829elementwise_kernel_with_indexIlZZZN2at6native17linspace_cuda_outERKN3c106ScalarES6_lRNS1_6TensorEENKUlvE_clEvENKUlvE_clEvEUllE_EEvT_T0_PN15function_traitsISD_E11result_typeE:
        .type           _ZN50_GLOBAL__N__f31458b2_17_RangeFactories_cu_38772b0829elementwise_kernel_with_indexIlZZZN2at6native17linspace_cuda_outERKN3c106ScalarES6_lRNS1_6TensorEENKUlvE_clEvENKUlvE_clEvEUllE_EEvT_T0_PN15function_traitsISD_E11result_typeE,@function
        .size           _ZN50_GLOBAL__N__f31458b2_17_RangeFactories_cu_38772b0829elementwise_kernel_with_indexIlZZZN2at6native17linspace_cuda_outERKN3c106ScalarES6_lRNS1_6TensorEENKUlvE_clEvENKUlvE_clEvEUllE_EEvT_T0_PN15function_traitsISD_E11result_typeE,(.L_x_818 - _ZN50_GLOBAL__N__f31458b2_17_RangeFactories_cu_38772b0829elementwise_kernel_with_indexIlZZZN2at6native17linspace_cuda_outERKN3c106ScalarES6_lRNS1_6TensorEENKUlvE_clEvENKUlvE_clEvEUllE_EEvT_T0_PN15function_traitsISD_E11result_typeE)
        .other          _ZN50_GLOBAL__N__f31458b2_17_RangeFactories_cu_38772b0829elementwise_kernel_with_indexIlZZZN2at6native17linspace_cuda_outERKN3c106ScalarES6_lRNS1_6TensorEENKUlvE_clEvENKUlvE_clEvEUllE_EEvT_T0_PN15function_traitsISD_E11result_typeE,@"STO_CUDA_ENTRY STV_DEFAULT"
_ZN50_GLOBAL__N__f31458b2_17_RangeFactories_cu_38772b0829elementwise_kernel_with_indexIlZZZN2at6native17linspace_cuda_outERKN3c106ScalarES6_lRNS1_6TensorEENKUlvE_clEvENKUlvE_clEvEUllE_EEvT_T0_PN15function_traitsISD_E11result_typeE:
        /* <DEDUP_REMOVED lines=19> */
[----:B0-----:R-:W-:-:S06]  /*0130*/  FFMA.FTZ R4, -R3, c[0x0][0x178], R4 ;  /* 0x00005e0003047a23 */ /* 0x001fcc0000010104 */
[----:B------:R0:W1:Y:S01]  /*0140*/  F2I.FTZ.U32.TRUNC.NTZ R5, R4 ;  /* 0x0000000400057305 */ /* 0x000062000021f000 */
[----:B------:R-:W-:Y:S05]  /*0150*/  BRA `(.L_x_728) ;  /* 0x0000005000007947 */ /* 0x000fea0003800000 */
.L_x_727:
[----:B------:R-:W-:Y:S01]  /*0160*/  ULDC.U8 UR6, c[0x0][0x168] ;  /* 0x00005a0000067ab9 */ /* 0x000fe20000000000 */
[----:B------:R-:W-:Y:S08]  /*0170*/  I2F.U32 R2, R0 ;  /* 0x0000000000027306 */ /* 0x000ff00000201000 */
[----:B------:R-:W0:Y:S02]  /*0180*/  I2F.U8 R3, UR6 ;  /* 0x0000000600037d06 */ /* 0x000e240008001000 */
[----:B0-----:R-:W-:-:S06]  /*0190*/  FFMA.FTZ R2, R2, c[0x0][0x178], R3 ;  /* 0x00005e0002027a23 */ /* 0x001fcc0000010003 */
[----:B------:R0:W1:Y:S02]  /*01a0*/  F2I.FTZ.U32.TRUNC.NTZ R5, R2 ;  /* 0x0000000200057305 */ /* 0x000064000021f000 */
.L_x_728:
[----:B------:R-:W-:Y:S05]  /*01b0*/  BSYNC B0 ;  /* 0x0000000000007941 */ /* 0x000fea0003800000 */
.L_x_726:
[----:B0-----:R-:W-:-:S05]  /*01c0*/  IADD3 R2, P0, R0, c[0x0][0x190], RZ ;  /* 0x0000640000027a10 */ /* 0x001fca0007f1e0ff */
[----:B------:R-:W-:-:S05]  /*01d0*/  IMAD.X R3, RZ, RZ, c[0x0][0x194], P0 ;  /* 0x00006500ff037624 */ /* 0x000fca00000e06ff */
[----:B-1----:R-:W-:Y:S01]  /*01e0*/  STG.E.U8 [R2.64], R5 ;  /* 0x0000000502007986 */ /* 0x002fe2000c101104 */
[----:B------:R-:W-:Y:S05]  /*01f0*/  EXIT ;  /* 0x000000000000794d */ /* 0x000fea0003800000 */
.L_x_729:
        /* <DEDUP_REMOVED lines=16> */
.L_x_818:


//--------------------- .text._ZN50_GLOBAL__N__f31458b2_17_RangeFactories_cu_38772b0829elementwise_kernel_with_indexIiZZZN2at6native17linspace_cuda_outERKN3c106ScalarES6_lRNS1_6TensorEENKUlvE_clEvENKUlvE_clEvEUllE_EEvT_T0_PN15function_traitsISD_E11result_typeE --------------------------
	.section	.text._ZN50_GLOBAL__N__f31458b2_17_RangeFactories_cu_38772b0829elementwise_kernel_with_indexIiZZZN2at6native17linspace_cuda_outERKN3c106ScalarES6_lRNS1_6TensorEENKUlvE_clEvENKUlvE_clEvEUllE_EEvT_T0_PN15function_traitsISD_E11result_typeE,"ax",@progbits
	.sectioninfo	@"SHI_REGISTERS=9"
	.align	128
.text._ZN50_GLOBAL__N__f31458b2_17_RangeFactories_cu_38772b0829elementwise_kernel_with_indexIiZZZN2at6native17linspace_cuda_outERKN3c106ScalarES6_lRNS1_6TensorEENKUlvE_clEvENKUlvE_clEvEUllE_EEvT_T0_PN15function_traitsISD_E11result_typeE:
        .type           _ZN50_GLOBAL__N__f31458b2_17_RangeFactories_cu_38772b0829elementwise_kernel_with_indexIiZZZN2at6native17linspace_cuda_outERKN3c106ScalarES6_lRNS1_6TensorEENKUlvE_clEvENKUlvE_clEvEUllE_EEvT_T0_PN15function_traitsISD_E11result_typeE,@function
        .size           _ZN50_GLOBAL__N__f31458b2_17_RangeFactories_cu_38772b0829elementwise_kernel_with_indexIiZZZN2at6native17linspace_cuda_outERKN3c106ScalarES6_lRNS1_6TensorEENKUlvE_clEvENKUlvE_clEvEUllE_EEvT_T0_PN15function_traitsISD_E11result_typeE,(.L_x_819 - _ZN50_GLOBAL__N__f31458b2_17_RangeFactories_cu_38772b0829elementwise_kernel_with_indexIiZZZN2at6native17linspace_cuda_outERKN3c106ScalarES6_lRNS1_6TensorEENKUlvE_clEvENKUlvE_clEvEUllE_EEvT_T0_PN15function_traitsISD_E11result_typeE)
        .other          _ZN50_GLOBAL__N__f31458b2_17_RangeFactories_cu_38772b0829elementwise_kernel_with_indexIiZZZN2at6native17linspace_cuda_outERKN3c106ScalarES6_lRNS1_6TensorEENKUlvE_clEvENKUlvE_clEvEUllE_EEvT_T0_PN15function_traitsISD_E11result_typeE,@"STO_CUDA_ENTRY STV_DEFAULT"
_ZN50_GLOBAL__N__f31458b2_17_RangeFactories_cu_38772b0829elementwise_kernel_with_indexIiZZZN2at6native17linspace_cuda_outERKN3c106ScalarES6_lRNS1_6TensorEENKUlvE_clEvENKUlvE_clEvEUllE_EEvT_T0_PN15function_traitsISD_E11result_typeE:
        /* <DEDUP_REMOVED lines=19> */
[----:B0-----:R-:W-:-:S06]  /*0130*/  FFMA.FTZ R4, -R3, c[0x0][0x178], R4 ;  /* 0x00005e0003047a23 */ /* 0x001fcc0000010104 */
[----:B------:R0:W1:Y:S01]  /*0140*/  F2I.FTZ.U32.TRUNC.NTZ R5, R4 ;  /* 0x0000000400057305 */ /* 0x000062000021f000 */
[----:B------:R-:W-:Y:S05]  /*0150*/  BRA `(.L_x_732) ;  /* 0x0000005000007947 */ /* 0x000fea0003800000 */
.L_x_731:
[----:B------:R-:W-:Y:S01]  /*0160*/  ULDC.U8 UR6, c[0x0][0x168] ;  /* 0x00005a0000067ab9 */ /* 0x000fe20000000000 */
[----:B------:R-:W-:Y:S08]  /*0170*/  I2F R3, R0 ;  /* 0x0000000000037306 */ /* 0x000ff00000201400 */
[----:B------:R-:W0:Y:S02]  /*0180*/  I2F.U8 R2, UR6 ;  /* 0x0000000600027d06 */ /* 0x000e240008001000 */
[----:B0-----:R-:W-:-:S06]  /*0190*/  FFMA.FTZ R2, R3, c[0x0][0x178], R2 ;  /* 0x00005e0003027a23 */ /* 0x001fcc0000010002 */
[----:B------:R0:W1:Y:S02]  /*01a0*/  F2I.FTZ.U32.TRUNC.NTZ R5, R2 ;  /* 0x0000000200057305 */ /* 0x000064000021f000 */
.L_x_732:
[----:B------:R-:W-:Y:S05]  /*01b0*/  BSYNC B0 ;  /* 0x0000000000007941 */ /* 0x000fea0003800000 */
.L_x_730:
[----:B0-----:R-:W-:-:S04]  /*01c0*/  IADD3 R2, P0, R0, c[0x0][0x190], RZ ;  /* 0x0000640000027a10 */ /* 0x001fc80007f1e0ff */
[----:B------:R-:W-:-:S05]  /*01d0*/  IADD3.X R3, R6, c[0x0][0x194], RZ, P0, !PT ;  /* 0x0000650006037a10 */ /* 0x000fca00007fe4ff */
[----:B-1----:R-:W-:Y:S01]  /*01e0*/  STG.E.U8 [R2.64], R5 ;  /* 0x0000000502007986 */ /* 0x002fe2000c101104 */
[----:B------:R-:W-:Y:S05]  /*01f0*/  EXIT ;  /* 0x000000000000794d */ /* 0x000fea0003800000 */
.L_x_733:
        /* <DEDUP_REMOVED lines=16> */
.L_x_819:


//--------------------- .nv.global.init           --------------------------
	.section	.nv.global.init,"aw",@progbits
	.align	16
.nv.global.init:
	.type		__cudart_sin_cos_coeffs,@object
	.size		__cudart_sin_cos_coeffs,(__cudart_i2opi_d - __cudart_sin_cos_coeffs)
__cudart_sin_cos_coeffs:
        /* <DEDUP_REMOVED lines=8> */
	.type		__cudart_i2opi_d,@object
	.size		__cudart_i2opi_d,(.L_29 - __cudart_i2opi_d)
__cudart_i2opi_d:
        /* <DEDUP_REMOVED lines=9> */
.L_29:


//--------------------- .nv.global                --------------------------
	.section	.nv.global,"aw",@nobits
.nv.global:
	.type		_ZN48_INTERNAL_f31458b2_17_RangeFactories_cu_38772b084cuda3std3__48in_placeE,@object
	.size		_ZN48_INTERNAL_f31458b2_17_RangeFactories_cu_38772b084cuda3std3__48in_placeE,(_ZN48_INTERNAL_f31458b2_17_RangeFactories_cu_38772b084cuda3std6ranges3__45__cpo8distanceE - _ZN48_INTERNAL_f31458b2_17_RangeFactories_cu_38772b084cuda3std3__48in_placeE)
_ZN48_INTERNAL_f31458b2_17_RangeFactories_cu_38772b084cuda3std3__48in_placeE:
	.zero		1
	.type		_ZN48_INTERNAL_f31458b2_17_RangeFactories_cu_38772b084cuda3std6ranges3__45__cpo8distanceE,@object
	.size		_ZN48_INTERNAL_f31458b2_17_RangeFactories_cu_38772b084cuda3std6ranges3__45__cpo8distanceE,(_ZN48_INTERNAL_f31458b2_17_RangeFactories_cu_38772b084cuda3std3__45__cpo6cbeginE - _ZN48_INTERNAL_f31458b2_17_RangeFactories_cu_38772b084cuda3std6ranges3__45__cpo8distanceE)
_ZN48_INTERNAL_f31458b2_17_RangeFactories_cu_38772b084cuda3std6ranges3__45__cpo8distanceE:
	.zero		1
	.type		_ZN48_INTERNAL_f31458b2_17_RangeFactories_cu_38772b084cuda3std3__45__cpo6cbeginE,@object
	.size		_ZN48_INTERNAL_f31458b2_17_RangeFactories_cu_38772b084cuda3std3__45__cpo6cbeginE,(_ZN48_INTERNAL_f31458b2_17_RangeFactories_cu_38772b084cuda3std6ranges3__45__cpo7advanceE - _ZN48_INTERNAL_f31458b2_17_RangeFactories_cu_38772b084cuda3std3__45__cpo6cbeginE)
_ZN48_INTERNAL_f31458b2_17_RangeFactories_cu_38772b084cuda3std3__45__cpo6cbeginE:
	.zero		1
	.type		_ZN48_INTERNAL_f31458b2_17_RangeFactories_cu_38772b084cuda3std6ranges3__45__cpo7advanceE,@object
	.size		_ZN48_INTERNAL_f31458b2_17_RangeFactories_cu_38772b084cuda3std6ranges3__45__cpo7advanceE,(_ZN48_INTERNAL_f31458b2_17_RangeFactories_cu_38772b084cuda3std3__45__cpo7crbeginE - _ZN48_INTERNAL_f31458b2_17_RangeFactories_cu_38772b084cuda3std6ranges3__45__cpo7advanceE)
_ZN48_INTERNAL_f31458b2_17_RangeFactories_cu_38772b084cuda3std6ranges3__45__cpo7advanceE:
	.zero		1
	.type		_ZN48_INTERNAL_f31458b2_17_RangeFactories_cu_38772b084cuda3std3__45__cpo7crbeginE,@object
	.size		_ZN48_INTERNAL_f31458b2_17_RangeFactories_cu_38772b084cuda3std3__45__cpo7crbeginE,(_ZN48_INTERNAL_f31458b2_17_RangeFactories_cu_38772b084cuda3std6ranges3__45__cpo4dataE - _ZN48_INTERNAL_f31458b2_17_RangeFactories_cu_38772b084cuda3std3__45__cpo7crbeginE)
_ZN48_INTERNAL_f31458b2_17_RangeFactories_cu_38772b084cuda3std3__45__cpo7crbeginE:
	.zero		1
	.type		_ZN48_INTERNAL_f31458b2_17_RangeFactories_cu_38772b084cuda3std6ranges3__45__cpo4dataE,@object
	.size		_ZN48_INTERNAL_f31458b2_17_RangeFactories_cu_38772b084cuda3std6ranges3__45__cpo4dataE,(_ZN48_INTERNAL_f31458b2_17_RangeFactories_cu_38772b084cuda3std6ranges3__45__cpo5beginE - _ZN48_INTERNAL_f31458b2_17_RangeFactories_cu_38772b084cuda3std6ranges3__45__cpo4dataE)
_ZN48_INTERNAL_f31458b2_17_RangeFactories_cu_38772b084cuda3std6ranges3__45__cpo4dataE:
	.zero		1
	.type		_ZN48_INTERNAL_f31458b2_17_RangeFactories_cu_38772b084cuda3std6ranges3__45__cpo5beginE,@object
	.size		_ZN48_INTERNAL_f31458b2_17_RangeFactories_cu_38772b084cuda3std6ranges3__45__cpo5beginE,(_ZN48_INTERNAL_f31458b2_17_RangeFactories_cu_38772b084cuda3std3__450_GLOBAL__N__f31458b2_17_RangeFactories_cu_38772b086ignoreE - _ZN48_INTERNAL_f31458b2_17_RangeFactories_cu_38772b084cuda3std6ranges3__45__cpo5beginE)
_ZN48_INTERNAL_f31458b2_17_RangeFactories_cu_38772b084cuda3std6ranges3__45__cpo5beginE:
	.zero		1
	.type		_ZN48_INTERNAL_f31458b2_17_RangeFactories_cu_38772b084cuda3std3__450_GLOBAL__N__f31458b2_17_RangeFactories_cu_38772b086ignoreE,@object
	.size		_ZN48_INTERNAL_f31458b2_17_RangeFactories_cu_38772b084cuda3std3__450_GLOBAL__N__f31458b2_17_RangeFactories_cu_38772b086ignoreE,(_ZN48_INTERNAL_f31458b2_17_RangeFactories_cu_38772b084cuda3std6ranges3__45__cpo4sizeE - _ZN48_INTERNAL_f31458b2_17_RangeFactories_cu_38772b084cuda3std3__450_GLOBAL__N__f31458b2_17_RangeFactories_cu_38772b086ignoreE)
_ZN48_INTERNAL_f31458b2_17_RangeFactories_cu_38772b084cuda3std3__450_GLOBAL__N__f31458b2_17_RangeFactories_cu_38772b086ignoreE:
	.zero		1
	.type		_ZN48_INTERNAL_f31458b2_17_RangeFactories_cu_38772b084cuda3std6ranges3__45__cpo4sizeE,@object
	.size		_ZN48_INTERNAL_f31458b2_17_RangeFactories_cu_38772b084cuda3std6ranges3__45__cpo4sizeE,(_ZN48_INTERNAL_f31458b2_17_RangeFactories_cu_38772b084cuda3std3__45__cpo5beginE - _ZN48_INTERNAL_f31458b2_17_RangeFactories_cu_38772b084cuda3std6ranges3__45__cpo4sizeE)
_ZN48_INTERNAL_f31458b2_17_RangeFactories_cu_38772b084cuda3std6ranges3__45__cpo4sizeE:
	.zero		1
	.type		_ZN48_INTERNAL_f31458b2_17_RangeFactories_cu_38772b084cuda3std3__45__cpo5beginE,@object
	.size		_ZN48_INTERNAL_f31458b2_17_RangeFactories_cu_38772b084cuda3std3__45__cpo5beginE,(_ZN48_INTERNAL_f31458b2_17_RangeFactories_cu_38772b084cuda3std6ranges3__45__cpo6cbeginE - _ZN48_INTERNAL_f31458b2_17_RangeFactories_cu_38772b084cuda3std3__45__cpo5beginE)
_ZN48_INTERNAL_f31458b2_17_RangeFactories_cu_38772b084cuda3std3__45__cpo5beginE:
	.zero		1
	.type		_ZN48_INTERNAL_f31458b2_17_RangeFactories_cu_38772b084cuda3std6ranges3__45__cpo6cbeginE,@object
	.size		_ZN48_INTERNAL_f31458b2_17_RangeFactories_cu_38772b084cuda3std6ranges3__45__cpo6cbeginE,(_ZN48_INTERNAL_f31458b2_17_RangeFactories_cu_38772b084cuda3std3__45__cpo6rbeginE - _ZN48_INTERNAL_f31458b2_17_RangeFactories_cu_38772b084cuda3std6ranges3__45__cpo6cbeginE)
_ZN48_INTERNAL_f31458b2_17_RangeFactories_cu_38772b084cuda3std6ranges3__45__cpo6cbeginE:
	.zero		1
	.type		_ZN48_INTERNAL_f31458b2_17_RangeFactories_cu_38772b084cuda3std3__45__cpo6rbeginE,@object
	.size		_ZN48_INTERNAL_f31458b2_17_RangeFactories_cu_38772b084cuda3std3__45__cpo6rbeginE,(_ZN48_INTERNAL_f31458b2_17_RangeFactories_cu_38772b084cuda3std6ranges3__45__cpo4nextE - _ZN48_INTERNAL_f31458b2_17_RangeFactories_cu_38772b084cuda3std3__45__cpo6rbeginE)
_ZN48_INTERNAL_f31458b2_17_RangeFactories_cu_38772b084cuda3std3__45__cpo6rbeginE:
	.zero		1
	.type		_ZN48_INTERNAL_f31458b2_17_RangeFactories_cu_38772b084cuda3std6ranges3__45__cpo4nextE,@object
	.size		_ZN48_INTERNAL_f31458b2_17_RangeFactories_cu_38772b084cuda3std6ranges3__45__cpo4nextE,(_ZN48_INTERNAL_f31458b2_17_RangeFactories_cu_38772b084cuda3std6ranges3__45__cpo4swapE - _ZN48_INTERNAL_f31458b2_17_RangeFactories_cu_38772b084cuda3std6ranges3__45__cpo4nextE)
_ZN48_INTERNAL_f31458b2_17_RangeFactories_cu_38772b084cuda3std6ranges3__45__cpo4nextE:
	.zero		1
	.type		_ZN48_INTERNAL_f31458b2_17_RangeFactories_cu_38772b084cuda3std6ranges3__45__cpo4swapE,@object
	.size		_ZN48_INTERNAL_f31458b2_17_RangeFactories_cu_38772b084cuda3std6ranges3__45__cpo4swapE,(_ZN48_INTERNAL_f31458b2_17_RangeFactories_cu_38772b084cuda3std3__420unreachable_sentinelE - _ZN48_INTERNAL_f31458b2_17_RangeFactories_cu_38772b084cuda3std6ranges3__45__cpo4swapE)
_ZN48_INTERNAL_f31458b2_17_RangeFactories_cu_38772b084cuda3std6ranges3__45__cpo4swapE:
	.zero		1
	.type		_ZN48_INTERNAL_f31458b2_17_RangeFactories_cu_38772b084cuda3std3__420unreachable_sentinelE,@object
	.size		_ZN48_INTERNAL_f31458b2_17_RangeFactories_cu_38772b084cuda3std3__420unreachable_sentinelE,(_ZN48_INTERNAL_f31458b2_17_RangeFactories_cu_38772b086thrust23THRUST_300001_SM_800_NS6system6detail10sequential3seqE - _ZN48_INTERNAL_f31458b2_17_RangeFactories_cu_38772b084cuda3std3__420unreachable_sentinelE)
_ZN48_INTERNAL_f31458b2_17_RangeFactories_cu_38772b084cuda3std3__420unreachable_sentinelE:
	.zero		1
	.type		_ZN48_INTERNAL_f31458b2_17_RangeFactories_cu_38772b086thrust23THRUST_300001_SM_800_NS6system6detail10sequential3seqE,@object
	.size		_ZN48_INTERNAL_f31458b2_17_RangeFactories_cu_38772b086thrust23THRUST_300001_SM_800_NS6system6detail10sequential3seqE,(_ZN48_INTERNAL_f31458b2_17_RangeFactories_cu_38772b084cuda3std3__45__cpo4cendE - _ZN48_INTERNAL_f31458b2_17_RangeFactories_cu_38772b086thrust23THRUST_300001_SM_800_NS6system6detail10sequential3seqE)
_ZN48_INTERNAL_f31458b2_17_RangeFactories_cu_38772b086thrust23THRUST_300001_SM_800_NS6system6detail10sequential3seqE:
	.zero		1
	.type		_ZN48_INTERNAL_f31458b2_17_RangeFactories_cu_38772b084cuda3std3__45__cpo4cendE,@object
	.size		_ZN48_INTERNAL_f31458b2_17_RangeFactories_cu_38772b084cuda3std3__45__cpo4cendE,(_ZN48_INTERNAL_f31458b2_17_RangeFactories_cu_38772b084cuda3std6ranges3__45__cpo9iter_swapE - _ZN48_INTERNAL_f31458b2_17_RangeFactories_cu_38772b084cuda3std3__45__cpo4cendE)
_ZN48_INTERNAL_f31458b2_17_RangeFactories_cu_38772b084cuda3std3__45__cpo4cendE:
	.zero		1
	.type		_ZN48_INTERNAL_f31458b2_17_RangeFactories_cu_38772b084cuda3std6ranges3__45__cpo9iter_swapE,@object
	.size		_ZN48_INTERNAL_f31458b2_17_RangeFactories_cu_38772b084cuda3std6ranges3__45__cpo9iter_swapE,(_ZN48_INTERNAL_f31458b2_17_RangeFactories_cu_38772b084cuda3std3__45__cpo5crendE - _ZN48_INTERNAL_f31458b2_17_RangeFactories_cu_38772b084cuda3std6ranges3__45__cpo9iter_swapE)
_ZN48_INTERNAL_f31458b2_17_RangeFactories_cu_38772b084cuda3std6ranges3__45__cpo9iter_swapE:
	.zero		1
	.type		_ZN48_INTERNAL_f31458b2_17_RangeFactories_cu_38772b084cuda3std3__45__cpo5crendE,@object
	.size		_ZN48_INTERNAL_f31458b2_17_RangeFactories_cu_38772b084cuda3std3__45__cpo5crendE,(_ZN48_INTERNAL_f31458b2_17_RangeFactories_cu_38772b084cuda3std6ranges3__45__cpo5cdataE - _ZN48_INTERNAL_f31458b2_17_RangeFactories_cu_38772b084cuda3std3__45__cpo5crendE)
_ZN48_INTERNAL_f31458b2_17_RangeFactories_cu_38772b084cuda3std3__45__cpo5crendE:
	.zero		1
	.type		_ZN48_INTERNAL_f31458b2_17_RangeFactories_cu_38772b084cuda3std6ranges3__45__cpo5cdataE,@object
	.size		_ZN48_INTERNAL_f31458b2_17_RangeFactories_cu_38772b084cuda3std6ranges3__45__cpo5cdataE,(_ZN48_INTERNAL_f31458b2_17_RangeFactories_cu_38772b084cuda3std6ranges3__45__cpo3endE - _ZN48_INTERNAL_f31458b2_17_RangeFactories_cu_38772b084cuda3std6ranges3__45__cpo5cdataE)
_ZN48_INTERNAL_f31458b2_17_RangeFactories_cu_38772b084cuda3std6ranges3__45__cpo5cdataE:
	.zero		1
	.type		_ZN48_INTERNAL_f31458b2_17_RangeFactories_cu_38772b084cuda3std6ranges3__45__cpo3endE,@object
	.size		_ZN48_INTERNAL_f31458b2_17_RangeFactories_cu_38772b084cuda3std6ranges3__45__cpo3endE,(_ZN48_INTERNAL_f31458b2_17_RangeFactories_cu_38772b084cuda3std3__419piecewise_constructE - _ZN48_INTERNAL_f31458b2_17_RangeFactories_cu_38772b084cuda3std6ranges3__45__cpo3endE)
_ZN48_INTERNAL_f31458b2_17_RangeFactories_cu_38772b084cuda3std6ranges3__45__cpo3endE:
	.zero		1
	.type		_ZN48_INTERNAL_f31458b2_17_RangeFactories_cu_38772b084cuda3std3__419piecewise_constructE,@object
	.size		_ZN48_INTERNAL_f31458b2_17_RangeFactories_cu_38772b084cuda3std3__419piecewise_constructE,(_ZN48_INTERNAL_f31458b2_17_RangeFactories_cu_38772b084cuda3std6ranges3__45__cpo5ssizeE - _ZN48_INTERNAL_f31458b2_17_RangeFactories_cu_38772b084cuda3std3__419piecewise_constructE)
_ZN48_INTERNAL_f31458b2_17_RangeFactories_cu_38772b084cuda3std3__419piecewise_constructE:
	.zero		1
	.type		_ZN48_INTERNAL_f31458b2_17_RangeFactories_cu_38772b084cuda3std6ranges3__45__cpo5ssizeE,@object
	.size		_ZN48_INTERNAL_f31458b2_17_RangeFactories_cu_38772b084cuda3std6ranges3__45__cpo5ssizeE,(_ZN48_INTERNAL_f31458b2_17_RangeFactories_cu_38772b084cuda3std3__45__cpo3endE - _ZN48_INTERNAL_f31458b2_17_RangeFactories_cu_38772b084cuda3std6ranges3__45__cpo5ssizeE)
_ZN48_INTERNAL_f31458b2_17_RangeFactories_cu_38772b084cuda3std6ranges3__45__cpo5ssizeE:
	.zero		1
	.type		_ZN48_INTERNAL_f31458b2_17_RangeFactories_cu_38772b084cuda3std3__45__cpo3endE,@object
	.size		_ZN48_INTERNAL_f31458b2_17_RangeFactories_cu_38772b084cuda3std3__45__cpo3endE,(_ZN48_INTERNAL_f31458b2_17_RangeFactories_cu_38772b084cuda3std6ranges3__45__cpo4cendE - _ZN48_INTERNAL_f31458b2_17_RangeFactories_cu_38772b084cuda3std3__45__cpo3endE)
_ZN48_INTERNAL_f31458b2_17_RangeFactories_cu_38772b084cuda3std3__45__cpo3endE:
	.zero		1
	.type		_ZN48_INTERNAL_f31458b2_17_RangeFactories_cu_38772b084cuda3std6ranges3__45__cpo4cendE,@object
	.size		_ZN48_INTERNAL_f31458b2_17_RangeFactories_cu_38772b084cuda3std6ranges3__45__cpo4cendE,(_ZN48_INTERNAL_f31458b2_17_RangeFactories_cu_38772b084cuda3std3__45__cpo4rendE - _ZN48_INTERNAL_f31458b2_17_RangeFactories_cu_38772b084cuda3std6ranges3__45__cpo4cendE)
_ZN48_INTERNAL_f31458b2_17_RangeFactories_cu_38772b084cuda3std6ranges3__45__cpo4cendE:
	.zero		1
	.type		_ZN48_INTERNAL_f31458b2_17_RangeFactories_cu_38772b084cuda3std3__45__cpo4rendE,@object
	.size		_ZN48_INTERNAL_f31458b2_17_RangeFactories_cu_38772b084cuda3std3__45__cpo4rendE,(_ZN48_INTERNAL_f31458b2_17_RangeFactories_cu_38772b084cuda3std6ranges3__45__cpo4prevE - _ZN48_INTERNAL_f31458b2_17_RangeFactories_cu_38772b084cuda3std3__45__cpo4rendE)
_ZN48_INTERNAL_f31458b2_17_RangeFactories_cu_38772b084cuda3std3__45__cpo4rendE:
	.zero		1
	.type		_ZN48_INTERNAL_f31458b2_17_RangeFactories_cu_38772b084cuda3std6ranges3__45__cpo4prevE,@object
	.size		_ZN48_INTERNAL_f31458b2_17_RangeFactories_cu_38772b084cuda3std6ranges3__45__cpo4prevE,(_ZN48_INTERNAL_f31458b2_17_RangeFactories_cu_38772b084cuda3std6ranges3__45__cpo9iter_moveE - _ZN48_INTERNAL_f31458b2_17_RangeFactories_cu_38772b084cuda3std6ranges3__45__cpo4prevE)
_ZN48_INTERNAL_f31458b2_17_RangeFactories_cu_38772b084cuda3std6ranges3__45__cpo4prevE:
	.zero		1
	.type		_ZN48_INTERNAL_f31458b2_17_RangeFactories_cu_38772b084cuda3std6ranges3__45__cpo9iter_moveE,@object
	.size		_ZN48_INTERNAL_f31458b2_17_RangeFactories_cu_38772b084cuda3std6ranges3__45__cpo9iter_moveE,(.L_13 - _ZN48_INTERNAL_f31458b2_17_RangeFactories_cu_38772b084cuda3std6ranges3__45__cpo9iter_moveE)
_ZN48_INTERNAL_f31458b2_17_RangeFactories_cu_38772b084cuda3std6ranges3__45__cpo9iter_moveE:
	.zero		1
.L_13:
